//
// Generated by NVIDIA NVVM Compiler
//
// Compiler Build ID: CL-36424714
// Cuda compilation tools, release 13.0, V13.0.88
// Based on NVVM 20.0.0
//

.version 9.0
.target sm_100
.address_size 64

	// .globl	_Z27computePartitionCostsKernelIjEvPKT_PKiS4_PfPiS6_i
// _ZZ20blockReduceSumDoubledE6shared has been demoted
// _ZZ16blockReduceMaxLLxE6shared has been demoted
.shared .align 4 .b8 _ZZ14blockReduceMinIjET_S0_E6shared[128];
.shared .align 4 .b8 _ZZ14blockReduceMaxIjET_S0_E6shared[128];
// _ZZ29evaluateMergeMultiModelKernelIjEvPKT_PKiS4_PKfPfPiS8_S7_S8_iiE15s_linear_params_$_0 has been demoted
// _ZZ29evaluateMergeMultiModelKernelIjEvPKT_PKiS4_PKfPfPiS8_S7_S8_iiE15s_linear_params_$_1 has been demoted
// _ZZ29evaluateMergeMultiModelKernelIjEvPKT_PKiS4_PKfPfPiS8_S7_S8_iiE14s_poly2_params_$_0 has been demoted
// _ZZ29evaluateMergeMultiModelKernelIjEvPKT_PKiS4_PKfPfPiS8_S7_S8_iiE14s_poly2_params_$_1 has been demoted
// _ZZ29evaluateMergeMultiModelKernelIjEvPKT_PKiS4_PKfPfPiS8_S7_S8_iiE14s_poly2_params_$_2 has been demoted
// _ZZ29evaluateMergeMultiModelKernelIjEvPKT_PKiS4_PKfPfPiS8_S7_S8_iiE14s_poly3_params_$_0 has been demoted
// _ZZ29evaluateMergeMultiModelKernelIjEvPKT_PKiS4_PKfPfPiS8_S7_S8_iiE14s_poly3_params_$_1 has been demoted
// _ZZ29evaluateMergeMultiModelKernelIjEvPKT_PKiS4_PKfPfPiS8_S7_S8_iiE14s_poly3_params_$_2 has been demoted
// _ZZ29evaluateMergeMultiModelKernelIjEvPKT_PKiS4_PKfPfPiS8_S7_S8_iiE14s_poly3_params_$_3 has been demoted
// _ZZ29evaluateMergeMultiModelKernelIjEvPKT_PKiS4_PKfPfPiS8_S7_S8_iiE12s_global_min has been demoted
// _ZZ29evaluateMergeMultiModelKernelIjEvPKT_PKiS4_PKfPfPiS8_S7_S8_iiE12s_global_max has been demoted

.visible .entry _Z27computePartitionCostsKernelIjEvPKT_PKiS4_PfPiS6_i(
	.param .u64 .ptr .align 1 _Z27computePartitionCostsKernelIjEvPKT_PKiS4_PfPiS6_i_param_0,
	.param .u64 .ptr .align 1 _Z27computePartitionCostsKernelIjEvPKT_PKiS4_PfPiS6_i_param_1,
	.param .u64 .ptr .align 1 _Z27computePartitionCostsKernelIjEvPKT_PKiS4_PfPiS6_i_param_2,
	.param .u64 .ptr .align 1 _Z27computePartitionCostsKernelIjEvPKT_PKiS4_PfPiS6_i_param_3,
	.param .u64 .ptr .align 1 _Z27computePartitionCostsKernelIjEvPKT_PKiS4_PfPiS6_i_param_4,
	.param .u64 .ptr .align 1 _Z27computePartitionCostsKernelIjEvPKT_PKiS4_PfPiS6_i_param_5,
	.param .u32 _Z27computePartitionCostsKernelIjEvPKT_PKiS4_PfPiS6_i_param_6
)
{
	.reg .pred 	%p<31>;
	.reg .b32 	%r<98>;
	.reg .b32 	%f<5>;
	.reg .b64 	%rd<25>;

	ld.param.u64 	%rd2, [_Z27computePartitionCostsKernelIjEvPKT_PKiS4_PfPiS6_i_param_0];
	ld.param.u64 	%rd3, [_Z27computePartitionCostsKernelIjEvPKT_PKiS4_PfPiS6_i_param_1];
	ld.param.u64 	%rd4, [_Z27computePartitionCostsKernelIjEvPKT_PKiS4_PfPiS6_i_param_2];
	ld.param.u64 	%rd5, [_Z27computePartitionCostsKernelIjEvPKT_PKiS4_PfPiS6_i_param_3];
	ld.param.u64 	%rd6, [_Z27computePartitionCostsKernelIjEvPKT_PKiS4_PfPiS6_i_param_4];
	ld.param.u64 	%rd7, [_Z27computePartitionCostsKernelIjEvPKT_PKiS4_PfPiS6_i_param_5];
	ld.param.u32 	%r28, [_Z27computePartitionCostsKernelIjEvPKT_PKiS4_PfPiS6_i_param_6];
	mov.u32 	%r1, %ctaid.x;
	setp.ge.s32 	%p1, %r1, %r28;
	@%p1 bra 	$L__BB0_18;
	cvta.to.global.u64 	%rd8, %rd3;
	cvta.to.global.u64 	%rd9, %rd4;
	mul.wide.u32 	%rd10, %r1, 4;
	add.s64 	%rd11, %rd8, %rd10;
	ld.global.nc.u32 	%r2, [%rd11];
	add.s64 	%rd12, %rd9, %rd10;
	ld.global.nc.u32 	%r3, [%rd12];
	mov.u32 	%r4, %tid.x;
	add.s32 	%r89, %r2, %r4;
	setp.ge.s32 	%p2, %r89, %r3;
	mov.b32 	%r93, -2147483648;
	mov.b32 	%r92, 2147483647;
	@%p2 bra 	$L__BB0_4;
	mov.u32 	%r6, %ntid.x;
	cvta.to.global.u64 	%rd1, %rd2;
	mov.b32 	%r92, 2147483647;
	mov.b32 	%r93, -2147483648;
$L__BB0_3:
	mul.wide.s32 	%rd13, %r89, 4;
	add.s64 	%rd14, %rd1, %rd13;
	ld.global.nc.u32 	%r33, [%rd14];
	min.u32 	%r92, %r92, %r33;
	max.u32 	%r93, %r93, %r33;
	add.s32 	%r89, %r89, %r6;
	setp.lt.s32 	%p3, %r89, %r3;
	@%p3 bra 	$L__BB0_3;
$L__BB0_4:
	and.b32  	%r15, %r4, 31;
	shr.u32 	%r16, %r4, 5;
	shfl.sync.down.b32	%r34|%p4, %r92, 16, 31, -1;
	min.u32 	%r35, %r92, %r34;
	shfl.sync.down.b32	%r36|%p5, %r35, 8, 31, -1;
	min.u32 	%r37, %r35, %r36;
	shfl.sync.down.b32	%r38|%p6, %r37, 4, 31, -1;
	min.u32 	%r39, %r37, %r38;
	shfl.sync.down.b32	%r40|%p7, %r39, 2, 31, -1;
	min.u32 	%r41, %r39, %r40;
	shfl.sync.down.b32	%r42|%p8, %r41, 1, 31, -1;
	min.u32 	%r17, %r41, %r42;
	setp.ne.s32 	%p9, %r15, 0;
	@%p9 bra 	$L__BB0_6;
	shl.b32 	%r43, %r16, 2;
	mov.u32 	%r44, _ZZ14blockReduceMinIjET_S0_E6shared;
	add.s32 	%r45, %r44, %r43;
	st.shared.u32 	[%r45], %r17;
$L__BB0_6:
	bar.sync 	0;
	mov.u32 	%r47, %ntid.x;
	shr.u32 	%r18, %r47, 5;
	setp.ge.u32 	%p10, %r4, %r18;
	mov.b32 	%r95, 2147483647;
	@%p10 bra 	$L__BB0_8;
	shl.b32 	%r48, %r15, 2;
	mov.u32 	%r49, _ZZ14blockReduceMinIjET_S0_E6shared;
	add.s32 	%r50, %r49, %r48;
	ld.shared.u32 	%r95, [%r50];
$L__BB0_8:
	setp.gt.u32 	%p11, %r4, 31;
	@%p11 bra 	$L__BB0_10;
	shfl.sync.down.b32	%r51|%p12, %r95, 16, 31, -1;
	min.u32 	%r52, %r95, %r51;
	shfl.sync.down.b32	%r53|%p13, %r52, 8, 31, -1;
	min.u32 	%r54, %r52, %r53;
	shfl.sync.down.b32	%r55|%p14, %r54, 4, 31, -1;
	min.u32 	%r56, %r54, %r55;
	shfl.sync.down.b32	%r57|%p15, %r56, 2, 31, -1;
	min.u32 	%r58, %r56, %r57;
	shfl.sync.down.b32	%r59|%p16, %r58, 1, 31, -1;
	min.u32 	%r95, %r58, %r59;
$L__BB0_10:
	setp.ne.s32 	%p17, %r15, 0;
	bar.sync 	0;
	shfl.sync.down.b32	%r60|%p18, %r93, 16, 31, -1;
	max.u32 	%r61, %r93, %r60;
	shfl.sync.down.b32	%r62|%p19, %r61, 8, 31, -1;
	max.u32 	%r63, %r61, %r62;
	shfl.sync.down.b32	%r64|%p20, %r63, 4, 31, -1;
	max.u32 	%r65, %r63, %r64;
	shfl.sync.down.b32	%r66|%p21, %r65, 2, 31, -1;
	max.u32 	%r67, %r65, %r66;
	shfl.sync.down.b32	%r68|%p22, %r67, 1, 31, -1;
	max.u32 	%r23, %r67, %r68;
	@%p17 bra 	$L__BB0_12;
	shl.b32 	%r69, %r16, 2;
	mov.u32 	%r70, _ZZ14blockReduceMaxIjET_S0_E6shared;
	add.s32 	%r71, %r70, %r69;
	st.shared.u32 	[%r71], %r23;
$L__BB0_12:
	setp.ge.u32 	%p23, %r4, %r18;
	bar.sync 	0;
	mov.b32 	%r97, -2147483648;
	@%p23 bra 	$L__BB0_14;
	shl.b32 	%r73, %r15, 2;
	mov.u32 	%r74, _ZZ14blockReduceMaxIjET_S0_E6shared;
	add.s32 	%r75, %r74, %r73;
	ld.shared.u32 	%r97, [%r75];
$L__BB0_14:
	setp.gt.u32 	%p24, %r4, 31;
	@%p24 bra 	$L__BB0_16;
	shfl.sync.down.b32	%r76|%p25, %r97, 16, 31, -1;
	max.u32 	%r77, %r97, %r76;
	shfl.sync.down.b32	%r78|%p26, %r77, 8, 31, -1;
	max.u32 	%r79, %r77, %r78;
	shfl.sync.down.b32	%r80|%p27, %r79, 4, 31, -1;
	max.u32 	%r81, %r79, %r80;
	shfl.sync.down.b32	%r82|%p28, %r81, 2, 31, -1;
	max.u32 	%r83, %r81, %r82;
	shfl.sync.down.b32	%r84|%p29, %r83, 1, 31, -1;
	max.u32 	%r97, %r83, %r84;
$L__BB0_16:
	bar.sync 	0;
	setp.ne.s32 	%p30, %r4, 0;
	@%p30 bra 	$L__BB0_18;
	cvt.u64.u32 	%rd15, %r97;
	cvt.u64.u32 	%rd16, %r95;
	sub.s64 	%rd17, %rd15, %rd16;
	clz.b64 	%r85, %rd17;
	sub.s32 	%r86, 64, %r85;
	cvta.to.global.u64 	%rd18, %rd6;
	add.s64 	%rd20, %rd18, %rd10;
	st.global.u32 	[%rd20], %r86;
	cvta.to.global.u64 	%rd21, %rd7;
	add.s64 	%rd22, %rd21, %rd10;
	mov.b32 	%r87, 4;
	st.global.u32 	[%rd22], %r87;
	sub.s32 	%r88, %r3, %r2;
	cvt.rn.f32.s32 	%f1, %r88;
	cvt.rn.f32.u32 	%f2, %r86;
	mul.f32 	%f3, %f1, %f2;
	fma.rn.f32 	%f4, %f3, 0f3E000000, 0f40800000;
	cvta.to.global.u64 	%rd23, %rd5;
	add.s64 	%rd24, %rd23, %rd10;
	st.global.f32 	[%rd24], %f4;
$L__BB0_18:
	ret;

}
	// .globl	_Z29evaluateMergeMultiModelKernelIjEvPKT_PKiS4_PKfPfPiS8_S7_S8_ii
.visible .entry _Z29evaluateMergeMultiModelKernelIjEvPKT_PKiS4_PKfPfPiS8_S7_S8_ii(
	.param .u64 .ptr .align 1 _Z29evaluateMergeMultiModelKernelIjEvPKT_PKiS4_PKfPfPiS8_S7_S8_ii_param_0,
	.param .u64 .ptr .align 1 _Z29evaluateMergeMultiModelKernelIjEvPKT_PKiS4_PKfPfPiS8_S7_S8_ii_param_1,
	.param .u64 .ptr .align 1 _Z29evaluateMergeMultiModelKernelIjEvPKT_PKiS4_PKfPfPiS8_S7_S8_ii_param_2,
	.param .u64 .ptr .align 1 _Z29evaluateMergeMultiModelKernelIjEvPKT_PKiS4_PKfPfPiS8_S7_S8_ii_param_3,
	.param .u64 .ptr .align 1 _Z29evaluateMergeMultiModelKernelIjEvPKT_PKiS4_PKfPfPiS8_S7_S8_ii_param_4,
	.param .u64 .ptr .align 1 _Z29evaluateMergeMultiModelKernelIjEvPKT_PKiS4_PKfPfPiS8_S7_S8_ii_param_5,
	.param .u64 .ptr .align 1 _Z29evaluateMergeMultiModelKernelIjEvPKT_PKiS4_PKfPfPiS8_S7_S8_ii_param_6,
	.param .u64 .ptr .align 1 _Z29evaluateMergeMultiModelKernelIjEvPKT_PKiS4_PKfPfPiS8_S7_S8_ii_param_7,
	.param .u64 .ptr .align 1 _Z29evaluateMergeMultiModelKernelIjEvPKT_PKiS4_PKfPfPiS8_S7_S8_ii_param_8,
	.param .u32 _Z29evaluateMergeMultiModelKernelIjEvPKT_PKiS4_PKfPfPiS8_S7_S8_ii_param_9,
	.param .u32 _Z29evaluateMergeMultiModelKernelIjEvPKT_PKiS4_PKfPfPiS8_S7_S8_ii_param_10
)
{
	.local .align 16 .b8 	__local_depot1[160];
	.reg .b64 	%SP;
	.reg .b64 	%SPL;
	.reg .pred 	%p<249>;
	.reg .b32 	%r<477>;
	.reg .b32 	%f<31>;
	.reg .b64 	%rd<193>;
	.reg .b64 	%fd<476>;
	// demoted variable
	.shared .align 8 .b8 _ZZ20blockReduceSumDoubledE6shared[256];
	// demoted variable
	.shared .align 8 .b8 _ZZ16blockReduceMaxLLxE6shared[256];
	// demoted variable
	.shared .align 8 .f64 _ZZ29evaluateMergeMultiModelKernelIjEvPKT_PKiS4_PKfPfPiS8_S7_S8_iiE15s_linear_params_$_0;
	// demoted variable
	.shared .align 8 .f64 _ZZ29evaluateMergeMultiModelKernelIjEvPKT_PKiS4_PKfPfPiS8_S7_S8_iiE15s_linear_params_$_1;
	// demoted variable
	.shared .align 8 .f64 _ZZ29evaluateMergeMultiModelKernelIjEvPKT_PKiS4_PKfPfPiS8_S7_S8_iiE14s_poly2_params_$_0;
	// demoted variable
	.shared .align 8 .f64 _ZZ29evaluateMergeMultiModelKernelIjEvPKT_PKiS4_PKfPfPiS8_S7_S8_iiE14s_poly2_params_$_1;
	// demoted variable
	.shared .align 8 .f64 _ZZ29evaluateMergeMultiModelKernelIjEvPKT_PKiS4_PKfPfPiS8_S7_S8_iiE14s_poly2_params_$_2;
	// demoted variable
	.shared .align 8 .f64 _ZZ29evaluateMergeMultiModelKernelIjEvPKT_PKiS4_PKfPfPiS8_S7_S8_iiE14s_poly3_params_$_0;
	// demoted variable
	.shared .align 8 .f64 _ZZ29evaluateMergeMultiModelKernelIjEvPKT_PKiS4_PKfPfPiS8_S7_S8_iiE14s_poly3_params_$_1;
	// demoted variable
	.shared .align 8 .f64 _ZZ29evaluateMergeMultiModelKernelIjEvPKT_PKiS4_PKfPfPiS8_S7_S8_iiE14s_poly3_params_$_2;
	// demoted variable
	.shared .align 8 .f64 _ZZ29evaluateMergeMultiModelKernelIjEvPKT_PKiS4_PKfPfPiS8_S7_S8_iiE14s_poly3_params_$_3;
	// demoted variable
	.shared .align 4 .u32 _ZZ29evaluateMergeMultiModelKernelIjEvPKT_PKiS4_PKfPfPiS8_S7_S8_iiE12s_global_min;
	// demoted variable
	.shared .align 4 .u32 _ZZ29evaluateMergeMultiModelKernelIjEvPKT_PKiS4_PKfPfPiS8_S7_S8_iiE12s_global_max;
	mov.u64 	%SPL, __local_depot1;
	ld.param.u64 	%rd42, [_Z29evaluateMergeMultiModelKernelIjEvPKT_PKiS4_PKfPfPiS8_S7_S8_ii_param_0];
	ld.param.u64 	%rd43, [_Z29evaluateMergeMultiModelKernelIjEvPKT_PKiS4_PKfPfPiS8_S7_S8_ii_param_1];
	ld.param.u64 	%rd44, [_Z29evaluateMergeMultiModelKernelIjEvPKT_PKiS4_PKfPfPiS8_S7_S8_ii_param_2];
	ld.param.u64 	%rd46, [_Z29evaluateMergeMultiModelKernelIjEvPKT_PKiS4_PKfPfPiS8_S7_S8_ii_param_4];
	ld.param.u64 	%rd47, [_Z29evaluateMergeMultiModelKernelIjEvPKT_PKiS4_PKfPfPiS8_S7_S8_ii_param_5];
	ld.param.u64 	%rd48, [_Z29evaluateMergeMultiModelKernelIjEvPKT_PKiS4_PKfPfPiS8_S7_S8_ii_param_6];
	ld.param.u64 	%rd49, [_Z29evaluateMergeMultiModelKernelIjEvPKT_PKiS4_PKfPfPiS8_S7_S8_ii_param_7];
	ld.param.u64 	%rd50, [_Z29evaluateMergeMultiModelKernelIjEvPKT_PKiS4_PKfPfPiS8_S7_S8_ii_param_8];
	ld.param.u32 	%r43, [_Z29evaluateMergeMultiModelKernelIjEvPKT_PKiS4_PKfPfPiS8_S7_S8_ii_param_9];
	ld.param.u32 	%r42, [_Z29evaluateMergeMultiModelKernelIjEvPKT_PKiS4_PKfPfPiS8_S7_S8_ii_param_10];
	cvta.to.global.u64 	%rd1, %rd42;
	cvta.to.global.u64 	%rd2, %rd50;
	cvta.to.global.u64 	%rd3, %rd49;
	cvta.to.global.u64 	%rd4, %rd48;
	cvta.to.global.u64 	%rd5, %rd47;
	cvta.to.global.u64 	%rd6, %rd46;
	add.u64 	%rd7, %SPL, 0;
	add.u64 	%rd8, %SPL, 128;
	mov.u32 	%r1, %ctaid.x;
	add.s32 	%r44, %r43, -1;
	setp.ge.s32 	%p1, %r1, %r44;
	@%p1 bra 	$L__BB1_104;
	cvta.to.global.u64 	%rd53, %rd43;
	cvta.to.global.u64 	%rd54, %rd44;
	mul.wide.u32 	%rd55, %r1, 4;
	add.s64 	%rd56, %rd53, %rd55;
	ld.global.nc.u32 	%r2, [%rd56];
	add.s64 	%rd57, %rd54, %rd55;
	ld.global.nc.u32 	%r45, [%rd57];
	ld.global.nc.u32 	%r46, [%rd56+4];
	ld.global.nc.u32 	%r3, [%rd57+4];
	sub.s32 	%r47, %r45, %r2;
	sub.s32 	%r48, %r3, %r46;
	add.s32 	%r4, %r48, %r47;
	setp.le.s32 	%p2, %r4, %r42;
	@%p2 bra 	$L__BB1_4;
	mov.u32 	%r463, %tid.x;
	setp.ne.s32 	%p248, %r463, 0;
	@%p248 bra 	$L__BB1_104;
	add.s64 	%rd166, %rd6, %rd55;
	mov.b32 	%r464, -1082130432;
	st.global.u32 	[%rd166], %r464;
	add.s64 	%rd167, %rd3, %rd55;
	st.global.u32 	[%rd167], %r464;
	add.s64 	%rd168, %rd5, %rd55;
	mov.b32 	%r465, 4;
	st.global.u32 	[%rd168], %r465;
	add.s64 	%rd169, %rd4, %rd55;
	mov.b32 	%r466, 0;
	st.global.u32 	[%rd169], %r466;
	add.s64 	%rd170, %rd2, %rd55;
	st.global.u32 	[%rd170], %r466;
	bra.uni 	$L__BB1_104;
$L__BB1_4:
	cvt.rn.f64.s32 	%fd465, %r4;
	mov.u32 	%r5, %tid.x;
	add.s32 	%r476, %r2, %r5;
	setp.ge.s32 	%p3, %r476, %r3;
	mov.b32 	%r471, -2147483648;
	mov.b32 	%r470, 2147483647;
	mov.f64 	%fd442, 0d0000000000000000;
	mov.f64 	%fd443, %fd442;
	mov.f64 	%fd444, %fd442;
	mov.f64 	%fd445, %fd442;
	mov.f64 	%fd446, %fd442;
	@%p3 bra 	$L__BB1_7;
	mov.f64 	%fd446, 0d0000000000000000;
	mov.b32 	%r470, 2147483647;
	mov.b32 	%r471, -2147483648;
	mov.u32 	%r7, %ntid.x;
	mov.u32 	%r467, %r476;
	mov.f64 	%fd445, %fd446;
	mov.f64 	%fd444, %fd446;
	mov.f64 	%fd443, %fd446;
	mov.f64 	%fd442, %fd446;
$L__BB1_6:
	sub.s32 	%r53, %r467, %r2;
	cvt.rn.f64.s32 	%fd128, %r53;
	mul.f64 	%fd129, %fd128, %fd128;
	mul.f64 	%fd130, %fd129, %fd128;
	mul.wide.s32 	%rd58, %r467, 4;
	add.s64 	%rd59, %rd1, %rd58;
	ld.global.nc.u32 	%r54, [%rd59];
	cvt.rn.f64.u32 	%fd131, %r54;
	add.f64 	%fd442, %fd442, %fd131;
	fma.rn.f64 	%fd443, %fd128, %fd131, %fd443;
	fma.rn.f64 	%fd444, %fd129, %fd131, %fd444;
	fma.rn.f64 	%fd445, %fd130, %fd131, %fd445;
	mul.f64 	%fd132, %fd129, %fd129;
	fma.rn.f64 	%fd446, %fd132, %fd131, %fd446;
	min.u32 	%r470, %r470, %r54;
	max.u32 	%r471, %r471, %r54;
	add.s32 	%r467, %r467, %r7;
	setp.lt.s32 	%p4, %r467, %r3;
	@%p4 bra 	$L__BB1_6;
$L__BB1_7:
	and.b32  	%r16, %r5, 31;
	shr.u32 	%r17, %r5, 5;
	// begin inline asm
	mov.b64 {%r55,%r56}, %fd442;
	// end inline asm
	shfl.sync.down.b32	%r58|%p5, %r56, 16, 31, -1;
	shfl.sync.down.b32	%r57|%p6, %r55, 16, 31, -1;
	// begin inline asm
	mov.b64 %fd134, {%r57,%r58};
	// end inline asm
	add.f64 	%fd135, %fd442, %fd134;
	// begin inline asm
	mov.b64 {%r59,%r60}, %fd135;
	// end inline asm
	shfl.sync.down.b32	%r62|%p7, %r60, 8, 31, -1;
	shfl.sync.down.b32	%r61|%p8, %r59, 8, 31, -1;
	// begin inline asm
	mov.b64 %fd136, {%r61,%r62};
	// end inline asm
	add.f64 	%fd137, %fd135, %fd136;
	// begin inline asm
	mov.b64 {%r63,%r64}, %fd137;
	// end inline asm
	shfl.sync.down.b32	%r66|%p9, %r64, 4, 31, -1;
	shfl.sync.down.b32	%r65|%p10, %r63, 4, 31, -1;
	// begin inline asm
	mov.b64 %fd138, {%r65,%r66};
	// end inline asm
	add.f64 	%fd139, %fd137, %fd138;
	// begin inline asm
	mov.b64 {%r67,%r68}, %fd139;
	// end inline asm
	shfl.sync.down.b32	%r70|%p11, %r68, 2, 31, -1;
	shfl.sync.down.b32	%r69|%p12, %r67, 2, 31, -1;
	// begin inline asm
	mov.b64 %fd140, {%r69,%r70};
	// end inline asm
	add.f64 	%fd141, %fd139, %fd140;
	// begin inline asm
	mov.b64 {%r71,%r72}, %fd141;
	// end inline asm
	shfl.sync.down.b32	%r74|%p13, %r72, 1, 31, -1;
	shfl.sync.down.b32	%r73|%p14, %r71, 1, 31, -1;
	// begin inline asm
	mov.b64 %fd142, {%r73,%r74};
	// end inline asm
	add.f64 	%fd17, %fd141, %fd142;
	setp.ne.s32 	%p15, %r16, 0;
	shl.b32 	%r75, %r17, 3;
	mov.u32 	%r76, _ZZ20blockReduceSumDoubledE6shared;
	add.s32 	%r18, %r76, %r75;
	@%p15 bra 	$L__BB1_9;
	st.shared.f64 	[%r18], %fd17;
$L__BB1_9:
	bar.sync 	0;
	mov.u32 	%r19, %ntid.x;
	shr.u32 	%r20, %r19, 5;
	setp.ge.u32 	%p16, %r5, %r20;
	shl.b32 	%r77, %r16, 3;
	add.s32 	%r21, %r76, %r77;
	mov.f64 	%fd448, 0d0000000000000000;
	@%p16 bra 	$L__BB1_11;
	ld.shared.f64 	%fd448, [%r21];
$L__BB1_11:
	setp.gt.u32 	%p17, %r5, 31;
	@%p17 bra 	$L__BB1_13;
	// begin inline asm
	mov.b64 {%r79,%r80}, %fd448;
	// end inline asm
	shfl.sync.down.b32	%r82|%p18, %r80, 16, 31, -1;
	shfl.sync.down.b32	%r81|%p19, %r79, 16, 31, -1;
	// begin inline asm
	mov.b64 %fd145, {%r81,%r82};
	// end inline asm
	add.f64 	%fd146, %fd448, %fd145;
	// begin inline asm
	mov.b64 {%r83,%r84}, %fd146;
	// end inline asm
	shfl.sync.down.b32	%r86|%p20, %r84, 8, 31, -1;
	shfl.sync.down.b32	%r85|%p21, %r83, 8, 31, -1;
	// begin inline asm
	mov.b64 %fd147, {%r85,%r86};
	// end inline asm
	add.f64 	%fd148, %fd146, %fd147;
	// begin inline asm
	mov.b64 {%r87,%r88}, %fd148;
	// end inline asm
	shfl.sync.down.b32	%r90|%p22, %r88, 4, 31, -1;
	shfl.sync.down.b32	%r89|%p23, %r87, 4, 31, -1;
	// begin inline asm
	mov.b64 %fd149, {%r89,%r90};
	// end inline asm
	add.f64 	%fd150, %fd148, %fd149;
	// begin inline asm
	mov.b64 {%r91,%r92}, %fd150;
	// end inline asm
	shfl.sync.down.b32	%r94|%p24, %r92, 2, 31, -1;
	shfl.sync.down.b32	%r93|%p25, %r91, 2, 31, -1;
	// begin inline asm
	mov.b64 %fd151, {%r93,%r94};
	// end inline asm
	add.f64 	%fd152, %fd150, %fd151;
	// begin inline asm
	mov.b64 {%r95,%r96}, %fd152;
	// end inline asm
	shfl.sync.down.b32	%r98|%p26, %r96, 1, 31, -1;
	shfl.sync.down.b32	%r97|%p27, %r95, 1, 31, -1;
	// begin inline asm
	mov.b64 %fd153, {%r97,%r98};
	// end inline asm
	add.f64 	%fd448, %fd152, %fd153;
$L__BB1_13:
	setp.ne.s32 	%p28, %r16, 0;
	bar.sync 	0;
	// begin inline asm
	mov.b64 {%r99,%r100}, %fd443;
	// end inline asm
	shfl.sync.down.b32	%r102|%p29, %r100, 16, 31, -1;
	shfl.sync.down.b32	%r101|%p30, %r99, 16, 31, -1;
	// begin inline asm
	mov.b64 %fd155, {%r101,%r102};
	// end inline asm
	add.f64 	%fd156, %fd443, %fd155;
	// begin inline asm
	mov.b64 {%r103,%r104}, %fd156;
	// end inline asm
	shfl.sync.down.b32	%r106|%p31, %r104, 8, 31, -1;
	shfl.sync.down.b32	%r105|%p32, %r103, 8, 31, -1;
	// begin inline asm
	mov.b64 %fd157, {%r105,%r106};
	// end inline asm
	add.f64 	%fd158, %fd156, %fd157;
	// begin inline asm
	mov.b64 {%r107,%r108}, %fd158;
	// end inline asm
	shfl.sync.down.b32	%r110|%p33, %r108, 4, 31, -1;
	shfl.sync.down.b32	%r109|%p34, %r107, 4, 31, -1;
	// begin inline asm
	mov.b64 %fd159, {%r109,%r110};
	// end inline asm
	add.f64 	%fd160, %fd158, %fd159;
	// begin inline asm
	mov.b64 {%r111,%r112}, %fd160;
	// end inline asm
	shfl.sync.down.b32	%r114|%p35, %r112, 2, 31, -1;
	shfl.sync.down.b32	%r113|%p36, %r111, 2, 31, -1;
	// begin inline asm
	mov.b64 %fd161, {%r113,%r114};
	// end inline asm
	add.f64 	%fd162, %fd160, %fd161;
	// begin inline asm
	mov.b64 {%r115,%r116}, %fd162;
	// end inline asm
	shfl.sync.down.b32	%r118|%p37, %r116, 1, 31, -1;
	shfl.sync.down.b32	%r117|%p38, %r115, 1, 31, -1;
	// begin inline asm
	mov.b64 %fd163, {%r117,%r118};
	// end inline asm
	add.f64 	%fd22, %fd162, %fd163;
	@%p28 bra 	$L__BB1_15;
	st.shared.f64 	[%r18], %fd22;
$L__BB1_15:
	setp.ge.u32 	%p39, %r5, %r20;
	bar.sync 	0;
	mov.f64 	%fd450, 0d0000000000000000;
	@%p39 bra 	$L__BB1_17;
	ld.shared.f64 	%fd450, [%r21];
$L__BB1_17:
	setp.gt.u32 	%p40, %r5, 31;
	@%p40 bra 	$L__BB1_19;
	// begin inline asm
	mov.b64 {%r119,%r120}, %fd450;
	// end inline asm
	shfl.sync.down.b32	%r122|%p41, %r120, 16, 31, -1;
	shfl.sync.down.b32	%r121|%p42, %r119, 16, 31, -1;
	// begin inline asm
	mov.b64 %fd166, {%r121,%r122};
	// end inline asm
	add.f64 	%fd167, %fd450, %fd166;
	// begin inline asm
	mov.b64 {%r123,%r124}, %fd167;
	// end inline asm
	shfl.sync.down.b32	%r126|%p43, %r124, 8, 31, -1;
	shfl.sync.down.b32	%r125|%p44, %r123, 8, 31, -1;
	// begin inline asm
	mov.b64 %fd168, {%r125,%r126};
	// end inline asm
	add.f64 	%fd169, %fd167, %fd168;
	// begin inline asm
	mov.b64 {%r127,%r128}, %fd169;
	// end inline asm
	shfl.sync.down.b32	%r130|%p45, %r128, 4, 31, -1;
	shfl.sync.down.b32	%r129|%p46, %r127, 4, 31, -1;
	// begin inline asm
	mov.b64 %fd170, {%r129,%r130};
	// end inline asm
	add.f64 	%fd171, %fd169, %fd170;
	// begin inline asm
	mov.b64 {%r131,%r132}, %fd171;
	// end inline asm
	shfl.sync.down.b32	%r134|%p47, %r132, 2, 31, -1;
	shfl.sync.down.b32	%r133|%p48, %r131, 2, 31, -1;
	// begin inline asm
	mov.b64 %fd172, {%r133,%r134};
	// end inline asm
	add.f64 	%fd173, %fd171, %fd172;
	// begin inline asm
	mov.b64 {%r135,%r136}, %fd173;
	// end inline asm
	shfl.sync.down.b32	%r138|%p49, %r136, 1, 31, -1;
	shfl.sync.down.b32	%r137|%p50, %r135, 1, 31, -1;
	// begin inline asm
	mov.b64 %fd174, {%r137,%r138};
	// end inline asm
	add.f64 	%fd450, %fd173, %fd174;
$L__BB1_19:
	setp.ne.s32 	%p51, %r16, 0;
	bar.sync 	0;
	// begin inline asm
	mov.b64 {%r139,%r140}, %fd444;
	// end inline asm
	shfl.sync.down.b32	%r142|%p52, %r140, 16, 31, -1;
	shfl.sync.down.b32	%r141|%p53, %r139, 16, 31, -1;
	// begin inline asm
	mov.b64 %fd176, {%r141,%r142};
	// end inline asm
	add.f64 	%fd177, %fd444, %fd176;
	// begin inline asm
	mov.b64 {%r143,%r144}, %fd177;
	// end inline asm
	shfl.sync.down.b32	%r146|%p54, %r144, 8, 31, -1;
	shfl.sync.down.b32	%r145|%p55, %r143, 8, 31, -1;
	// begin inline asm
	mov.b64 %fd178, {%r145,%r146};
	// end inline asm
	add.f64 	%fd179, %fd177, %fd178;
	// begin inline asm
	mov.b64 {%r147,%r148}, %fd179;
	// end inline asm
	shfl.sync.down.b32	%r150|%p56, %r148, 4, 31, -1;
	shfl.sync.down.b32	%r149|%p57, %r147, 4, 31, -1;
	// begin inline asm
	mov.b64 %fd180, {%r149,%r150};
	// end inline asm
	add.f64 	%fd181, %fd179, %fd180;
	// begin inline asm
	mov.b64 {%r151,%r152}, %fd181;
	// end inline asm
	shfl.sync.down.b32	%r154|%p58, %r152, 2, 31, -1;
	shfl.sync.down.b32	%r153|%p59, %r151, 2, 31, -1;
	// begin inline asm
	mov.b64 %fd182, {%r153,%r154};
	// end inline asm
	add.f64 	%fd183, %fd181, %fd182;
	// begin inline asm
	mov.b64 {%r155,%r156}, %fd183;
	// end inline asm
	shfl.sync.down.b32	%r158|%p60, %r156, 1, 31, -1;
	shfl.sync.down.b32	%r157|%p61, %r155, 1, 31, -1;
	// begin inline asm
	mov.b64 %fd184, {%r157,%r158};
	// end inline asm
	add.f64 	%fd27, %fd183, %fd184;
	@%p51 bra 	$L__BB1_21;
	st.shared.f64 	[%r18], %fd27;
$L__BB1_21:
	setp.ge.u32 	%p62, %r5, %r20;
	bar.sync 	0;
	mov.f64 	%fd452, 0d0000000000000000;
	@%p62 bra 	$L__BB1_23;
	ld.shared.f64 	%fd452, [%r21];
$L__BB1_23:
	setp.gt.u32 	%p63, %r5, 31;
	@%p63 bra 	$L__BB1_25;
	// begin inline asm
	mov.b64 {%r159,%r160}, %fd452;
	// end inline asm
	shfl.sync.down.b32	%r162|%p64, %r160, 16, 31, -1;
	shfl.sync.down.b32	%r161|%p65, %r159, 16, 31, -1;
	// begin inline asm
	mov.b64 %fd187, {%r161,%r162};
	// end inline asm
	add.f64 	%fd188, %fd452, %fd187;
	// begin inline asm
	mov.b64 {%r163,%r164}, %fd188;
	// end inline asm
	shfl.sync.down.b32	%r166|%p66, %r164, 8, 31, -1;
	shfl.sync.down.b32	%r165|%p67, %r163, 8, 31, -1;
	// begin inline asm
	mov.b64 %fd189, {%r165,%r166};
	// end inline asm
	add.f64 	%fd190, %fd188, %fd189;
	// begin inline asm
	mov.b64 {%r167,%r168}, %fd190;
	// end inline asm
	shfl.sync.down.b32	%r170|%p68, %r168, 4, 31, -1;
	shfl.sync.down.b32	%r169|%p69, %r167, 4, 31, -1;
	// begin inline asm
	mov.b64 %fd191, {%r169,%r170};
	// end inline asm
	add.f64 	%fd192, %fd190, %fd191;
	// begin inline asm
	mov.b64 {%r171,%r172}, %fd192;
	// end inline asm
	shfl.sync.down.b32	%r174|%p70, %r172, 2, 31, -1;
	shfl.sync.down.b32	%r173|%p71, %r171, 2, 31, -1;
	// begin inline asm
	mov.b64 %fd193, {%r173,%r174};
	// end inline asm
	add.f64 	%fd194, %fd192, %fd193;
	// begin inline asm
	mov.b64 {%r175,%r176}, %fd194;
	// end inline asm
	shfl.sync.down.b32	%r178|%p72, %r176, 1, 31, -1;
	shfl.sync.down.b32	%r177|%p73, %r175, 1, 31, -1;
	// begin inline asm
	mov.b64 %fd195, {%r177,%r178};
	// end inline asm
	add.f64 	%fd452, %fd194, %fd195;
$L__BB1_25:
	setp.ne.s32 	%p74, %r16, 0;
	bar.sync 	0;
	// begin inline asm
	mov.b64 {%r179,%r180}, %fd445;
	// end inline asm
	shfl.sync.down.b32	%r182|%p75, %r180, 16, 31, -1;
	shfl.sync.down.b32	%r181|%p76, %r179, 16, 31, -1;
	// begin inline asm
	mov.b64 %fd197, {%r181,%r182};
	// end inline asm
	add.f64 	%fd198, %fd445, %fd197;
	// begin inline asm
	mov.b64 {%r183,%r184}, %fd198;
	// end inline asm
	shfl.sync.down.b32	%r186|%p77, %r184, 8, 31, -1;
	shfl.sync.down.b32	%r185|%p78, %r183, 8, 31, -1;
	// begin inline asm
	mov.b64 %fd199, {%r185,%r186};
	// end inline asm
	add.f64 	%fd200, %fd198, %fd199;
	// begin inline asm
	mov.b64 {%r187,%r188}, %fd200;
	// end inline asm
	shfl.sync.down.b32	%r190|%p79, %r188, 4, 31, -1;
	shfl.sync.down.b32	%r189|%p80, %r187, 4, 31, -1;
	// begin inline asm
	mov.b64 %fd201, {%r189,%r190};
	// end inline asm
	add.f64 	%fd202, %fd200, %fd201;
	// begin inline asm
	mov.b64 {%r191,%r192}, %fd202;
	// end inline asm
	shfl.sync.down.b32	%r194|%p81, %r192, 2, 31, -1;
	shfl.sync.down.b32	%r193|%p82, %r191, 2, 31, -1;
	// begin inline asm
	mov.b64 %fd203, {%r193,%r194};
	// end inline asm
	add.f64 	%fd204, %fd202, %fd203;
	// begin inline asm
	mov.b64 {%r195,%r196}, %fd204;
	// end inline asm
	shfl.sync.down.b32	%r198|%p83, %r196, 1, 31, -1;
	shfl.sync.down.b32	%r197|%p84, %r195, 1, 31, -1;
	// begin inline asm
	mov.b64 %fd205, {%r197,%r198};
	// end inline asm
	add.f64 	%fd32, %fd204, %fd205;
	@%p74 bra 	$L__BB1_27;
	st.shared.f64 	[%r18], %fd32;
$L__BB1_27:
	setp.ge.u32 	%p85, %r5, %r20;
	bar.sync 	0;
	mov.f64 	%fd454, 0d0000000000000000;
	@%p85 bra 	$L__BB1_29;
	ld.shared.f64 	%fd454, [%r21];
$L__BB1_29:
	setp.gt.u32 	%p86, %r5, 31;
	@%p86 bra 	$L__BB1_31;
	// begin inline asm
	mov.b64 {%r199,%r200}, %fd454;
	// end inline asm
	shfl.sync.down.b32	%r202|%p87, %r200, 16, 31, -1;
	shfl.sync.down.b32	%r201|%p88, %r199, 16, 31, -1;
	// begin inline asm
	mov.b64 %fd208, {%r201,%r202};
	// end inline asm
	add.f64 	%fd209, %fd454, %fd208;
	// begin inline asm
	mov.b64 {%r203,%r204}, %fd209;
	// end inline asm
	shfl.sync.down.b32	%r206|%p89, %r204, 8, 31, -1;
	shfl.sync.down.b32	%r205|%p90, %r203, 8, 31, -1;
	// begin inline asm
	mov.b64 %fd210, {%r205,%r206};
	// end inline asm
	add.f64 	%fd211, %fd209, %fd210;
	// begin inline asm
	mov.b64 {%r207,%r208}, %fd211;
	// end inline asm
	shfl.sync.down.b32	%r210|%p91, %r208, 4, 31, -1;
	shfl.sync.down.b32	%r209|%p92, %r207, 4, 31, -1;
	// begin inline asm
	mov.b64 %fd212, {%r209,%r210};
	// end inline asm
	add.f64 	%fd213, %fd211, %fd212;
	// begin inline asm
	mov.b64 {%r211,%r212}, %fd213;
	// end inline asm
	shfl.sync.down.b32	%r214|%p93, %r212, 2, 31, -1;
	shfl.sync.down.b32	%r213|%p94, %r211, 2, 31, -1;
	// begin inline asm
	mov.b64 %fd214, {%r213,%r214};
	// end inline asm
	add.f64 	%fd215, %fd213, %fd214;
	// begin inline asm
	mov.b64 {%r215,%r216}, %fd215;
	// end inline asm
	shfl.sync.down.b32	%r218|%p95, %r216, 1, 31, -1;
	shfl.sync.down.b32	%r217|%p96, %r215, 1, 31, -1;
	// begin inline asm
	mov.b64 %fd216, {%r217,%r218};
	// end inline asm
	add.f64 	%fd454, %fd215, %fd216;
$L__BB1_31:
	setp.ne.s32 	%p97, %r16, 0;
	bar.sync 	0;
	// begin inline asm
	mov.b64 {%r219,%r220}, %fd446;
	// end inline asm
	shfl.sync.down.b32	%r222|%p98, %r220, 16, 31, -1;
	shfl.sync.down.b32	%r221|%p99, %r219, 16, 31, -1;
	// begin inline asm
	mov.b64 %fd218, {%r221,%r222};
	// end inline asm
	add.f64 	%fd219, %fd446, %fd218;
	// begin inline asm
	mov.b64 {%r223,%r224}, %fd219;
	// end inline asm
	shfl.sync.down.b32	%r226|%p100, %r224, 8, 31, -1;
	shfl.sync.down.b32	%r225|%p101, %r223, 8, 31, -1;
	// begin inline asm
	mov.b64 %fd220, {%r225,%r226};
	// end inline asm
	add.f64 	%fd221, %fd219, %fd220;
	// begin inline asm
	mov.b64 {%r227,%r228}, %fd221;
	// end inline asm
	shfl.sync.down.b32	%r230|%p102, %r228, 4, 31, -1;
	shfl.sync.down.b32	%r229|%p103, %r227, 4, 31, -1;
	// begin inline asm
	mov.b64 %fd222, {%r229,%r230};
	// end inline asm
	add.f64 	%fd223, %fd221, %fd222;
	// begin inline asm
	mov.b64 {%r231,%r232}, %fd223;
	// end inline asm
	shfl.sync.down.b32	%r234|%p104, %r232, 2, 31, -1;
	shfl.sync.down.b32	%r233|%p105, %r231, 2, 31, -1;
	// begin inline asm
	mov.b64 %fd224, {%r233,%r234};
	// end inline asm
	add.f64 	%fd225, %fd223, %fd224;
	// begin inline asm
	mov.b64 {%r235,%r236}, %fd225;
	// end inline asm
	shfl.sync.down.b32	%r238|%p106, %r236, 1, 31, -1;
	shfl.sync.down.b32	%r237|%p107, %r235, 1, 31, -1;
	// begin inline asm
	mov.b64 %fd226, {%r237,%r238};
	// end inline asm
	add.f64 	%fd37, %fd225, %fd226;
	@%p97 bra 	$L__BB1_33;
	st.shared.f64 	[%r18], %fd37;
$L__BB1_33:
	setp.ge.u32 	%p108, %r5, %r20;
	bar.sync 	0;
	mov.f64 	%fd455, 0d0000000000000000;
	@%p108 bra 	$L__BB1_35;
	ld.shared.f64 	%fd455, [%r21];
$L__BB1_35:
	setp.gt.u32 	%p109, %r5, 31;
	@%p109 bra 	$L__BB1_37;
	// begin inline asm
	mov.b64 {%r239,%r240}, %fd455;
	// end inline asm
	shfl.sync.down.b32	%r242|%p110, %r240, 16, 31, -1;
	shfl.sync.down.b32	%r241|%p111, %r239, 16, 31, -1;
	// begin inline asm
	mov.b64 %fd229, {%r241,%r242};
	// end inline asm
	add.f64 	%fd230, %fd455, %fd229;
	// begin inline asm
	mov.b64 {%r243,%r244}, %fd230;
	// end inline asm
	shfl.sync.down.b32	%r246|%p112, %r244, 8, 31, -1;
	shfl.sync.down.b32	%r245|%p113, %r243, 8, 31, -1;
	// begin inline asm
	mov.b64 %fd231, {%r245,%r246};
	// end inline asm
	add.f64 	%fd232, %fd230, %fd231;
	// begin inline asm
	mov.b64 {%r247,%r248}, %fd232;
	// end inline asm
	shfl.sync.down.b32	%r250|%p114, %r248, 4, 31, -1;
	shfl.sync.down.b32	%r249|%p115, %r247, 4, 31, -1;
	// begin inline asm
	mov.b64 %fd233, {%r249,%r250};
	// end inline asm
	add.f64 	%fd234, %fd232, %fd233;
	// begin inline asm
	mov.b64 {%r251,%r252}, %fd234;
	// end inline asm
	shfl.sync.down.b32	%r254|%p116, %r252, 2, 31, -1;
	shfl.sync.down.b32	%r253|%p117, %r251, 2, 31, -1;
	// begin inline asm
	mov.b64 %fd235, {%r253,%r254};
	// end inline asm
	add.f64 	%fd236, %fd234, %fd235;
	// begin inline asm
	mov.b64 {%r255,%r256}, %fd236;
	// end inline asm
	shfl.sync.down.b32	%r258|%p118, %r256, 1, 31, -1;
	shfl.sync.down.b32	%r257|%p119, %r255, 1, 31, -1;
	// begin inline asm
	mov.b64 %fd237, {%r257,%r258};
	// end inline asm
$L__BB1_37:
	setp.ne.s32 	%p120, %r16, 0;
	bar.sync 	0;
	shfl.sync.down.b32	%r259|%p121, %r470, 16, 31, -1;
	min.u32 	%r260, %r470, %r259;
	shfl.sync.down.b32	%r261|%p122, %r260, 8, 31, -1;
	min.u32 	%r262, %r260, %r261;
	shfl.sync.down.b32	%r263|%p123, %r262, 4, 31, -1;
	min.u32 	%r264, %r262, %r263;
	shfl.sync.down.b32	%r265|%p124, %r264, 2, 31, -1;
	min.u32 	%r266, %r264, %r265;
	shfl.sync.down.b32	%r267|%p125, %r266, 1, 31, -1;
	min.u32 	%r22, %r266, %r267;
	@%p120 bra 	$L__BB1_39;
	shl.b32 	%r268, %r17, 2;
	mov.u32 	%r269, _ZZ14blockReduceMinIjET_S0_E6shared;
	add.s32 	%r270, %r269, %r268;
	st.shared.u32 	[%r270], %r22;
$L__BB1_39:
	setp.ge.u32 	%p126, %r5, %r20;
	bar.sync 	0;
	mov.b32 	%r473, 2147483647;
	@%p126 bra 	$L__BB1_41;
	shl.b32 	%r272, %r16, 2;
	mov.u32 	%r273, _ZZ14blockReduceMinIjET_S0_E6shared;
	add.s32 	%r274, %r273, %r272;
	ld.shared.u32 	%r473, [%r274];
$L__BB1_41:
	setp.gt.u32 	%p127, %r5, 31;
	@%p127 bra 	$L__BB1_43;
	shfl.sync.down.b32	%r275|%p128, %r473, 16, 31, -1;
	min.u32 	%r276, %r473, %r275;
	shfl.sync.down.b32	%r277|%p129, %r276, 8, 31, -1;
	min.u32 	%r278, %r276, %r277;
	shfl.sync.down.b32	%r279|%p130, %r278, 4, 31, -1;
	min.u32 	%r280, %r278, %r279;
	shfl.sync.down.b32	%r281|%p131, %r280, 2, 31, -1;
	min.u32 	%r282, %r280, %r281;
	shfl.sync.down.b32	%r283|%p132, %r282, 1, 31, -1;
	min.u32 	%r473, %r282, %r283;
$L__BB1_43:
	setp.ne.s32 	%p133, %r16, 0;
	bar.sync 	0;
	shfl.sync.down.b32	%r284|%p134, %r471, 16, 31, -1;
	max.u32 	%r285, %r471, %r284;
	shfl.sync.down.b32	%r286|%p135, %r285, 8, 31, -1;
	max.u32 	%r287, %r285, %r286;
	shfl.sync.down.b32	%r288|%p136, %r287, 4, 31, -1;
	max.u32 	%r289, %r287, %r288;
	shfl.sync.down.b32	%r290|%p137, %r289, 2, 31, -1;
	max.u32 	%r291, %r289, %r290;
	shfl.sync.down.b32	%r292|%p138, %r291, 1, 31, -1;
	max.u32 	%r27, %r291, %r292;
	@%p133 bra 	$L__BB1_45;
	shl.b32 	%r293, %r17, 2;
	mov.u32 	%r294, _ZZ14blockReduceMaxIjET_S0_E6shared;
	add.s32 	%r295, %r294, %r293;
	st.shared.u32 	[%r295], %r27;
$L__BB1_45:
	setp.ge.u32 	%p139, %r5, %r20;
	bar.sync 	0;
	mov.b32 	%r475, -2147483648;
	@%p139 bra 	$L__BB1_47;
	shl.b32 	%r297, %r16, 2;
	mov.u32 	%r298, _ZZ14blockReduceMaxIjET_S0_E6shared;
	add.s32 	%r299, %r298, %r297;
	ld.shared.u32 	%r475, [%r299];
$L__BB1_47:
	setp.gt.u32 	%p140, %r5, 31;
	@%p140 bra 	$L__BB1_49;
	shfl.sync.down.b32	%r300|%p141, %r475, 16, 31, -1;
	max.u32 	%r301, %r475, %r300;
	shfl.sync.down.b32	%r302|%p142, %r301, 8, 31, -1;
	max.u32 	%r303, %r301, %r302;
	shfl.sync.down.b32	%r304|%p143, %r303, 4, 31, -1;
	max.u32 	%r305, %r303, %r304;
	shfl.sync.down.b32	%r306|%p144, %r305, 2, 31, -1;
	max.u32 	%r307, %r305, %r306;
	shfl.sync.down.b32	%r308|%p145, %r307, 1, 31, -1;
	max.u32 	%r475, %r307, %r308;
$L__BB1_49:
	bar.sync 	0;
	setp.ne.s32 	%p146, %r5, 0;
	@%p146 bra 	$L__BB1_72;
	st.shared.u32 	[_ZZ29evaluateMergeMultiModelKernelIjEvPKT_PKiS4_PKfPfPiS8_S7_S8_iiE12s_global_min], %r473;
	st.shared.u32 	[_ZZ29evaluateMergeMultiModelKernelIjEvPKT_PKiS4_PKfPfPiS8_S7_S8_iiE12s_global_max], %r475;
	add.f64 	%fd238, %fd465, 0dBFF0000000000000;
	mul.f64 	%fd239, %fd238, %fd465;
	mul.f64 	%fd40, %fd239, 0d3FE0000000000000;
	add.f64 	%fd41, %fd465, %fd465;
	add.f64 	%fd42, %fd41, 0dBFF0000000000000;
	mul.f64 	%fd240, %fd239, %fd42;
	div.rn.f64 	%fd43, %fd240, 0d4018000000000000;
	mul.f64 	%fd44, %fd40, %fd40;
	mul.f64 	%fd241, %fd465, 0d4008000000000000;
	mul.f64 	%fd242, %fd241, %fd465;
	sub.f64 	%fd243, %fd242, %fd241;
	add.f64 	%fd45, %fd243, 0dBFF0000000000000;
	mul.f64 	%fd244, %fd240, %fd45;
	div.rn.f64 	%fd46, %fd244, 0d403E000000000000;
	mul.f64 	%fd245, %fd43, %fd465;
	sub.f64 	%fd47, %fd245, %fd44;
	abs.f64 	%fd246, %fd47;
	setp.leu.f64 	%p147, %fd246, 0d3DDB7CDFD9D7BDBB;
	@%p147 bra 	$L__BB1_52;
	mul.f64 	%fd248, %fd450, %fd465;
	mul.f64 	%fd249, %fd40, %fd448;
	sub.f64 	%fd250, %fd248, %fd249;
	div.rn.f64 	%fd458, %fd250, %fd47;
	st.shared.f64 	[_ZZ29evaluateMergeMultiModelKernelIjEvPKT_PKiS4_PKfPfPiS8_S7_S8_iiE15s_linear_params_$_1], %fd458;
	mul.f64 	%fd251, %fd40, %fd458;
	sub.f64 	%fd457, %fd448, %fd251;
	bra.uni 	$L__BB1_53;
$L__BB1_52:
	mov.b64 	%rd60, 0;
	st.shared.u64 	[_ZZ29evaluateMergeMultiModelKernelIjEvPKT_PKiS4_PKfPfPiS8_S7_S8_iiE15s_linear_params_$_1], %rd60;
	mov.f64 	%fd458, 0d0000000000000000;
	mov.f64 	%fd457, %fd448;
$L__BB1_53:
	div.rn.f64 	%fd459, %fd457, %fd465;
	st.shared.f64 	[_ZZ29evaluateMergeMultiModelKernelIjEvPKT_PKiS4_PKfPfPiS8_S7_S8_iiE15s_linear_params_$_0], %fd459;
	setp.lt.s32 	%p148, %r4, 10;
	@%p148 bra 	$L__BB1_70;
	mul.f64 	%fd253, %fd43, %fd46;
	mul.f64 	%fd254, %fd44, %fd44;
	sub.f64 	%fd53, %fd253, %fd254;
	mul.f64 	%fd255, %fd53, %fd465;
	mul.f64 	%fd256, %fd40, %fd46;
	mul.f64 	%fd257, %fd44, %fd43;
	sub.f64 	%fd54, %fd256, %fd257;
	mul.f64 	%fd258, %fd40, %fd54;
	sub.f64 	%fd259, %fd255, %fd258;
	mul.f64 	%fd260, %fd40, %fd44;
	mul.f64 	%fd261, %fd43, %fd43;
	sub.f64 	%fd55, %fd260, %fd261;
	fma.rn.f64 	%fd56, %fd43, %fd55, %fd259;
	abs.f64 	%fd262, %fd56;
	setp.leu.f64 	%p149, %fd262, 0d3DDB7CDFD9D7BDBB;
	@%p149 bra 	$L__BB1_56;
	mul.f64 	%fd264, %fd53, %fd448;
	mul.f64 	%fd265, %fd46, %fd450;
	mul.f64 	%fd266, %fd44, %fd452;
	sub.f64 	%fd267, %fd265, %fd266;
	mul.f64 	%fd268, %fd40, %fd267;
	sub.f64 	%fd269, %fd264, %fd268;
	mul.f64 	%fd270, %fd44, %fd450;
	mul.f64 	%fd271, %fd43, %fd452;
	sub.f64 	%fd272, %fd270, %fd271;
	fma.rn.f64 	%fd273, %fd43, %fd272, %fd269;
	div.rn.f64 	%fd459, %fd273, %fd56;
	st.shared.f64 	[_ZZ29evaluateMergeMultiModelKernelIjEvPKT_PKiS4_PKfPfPiS8_S7_S8_iiE14s_poly2_params_$_0], %fd459;
	mul.f64 	%fd274, %fd267, %fd465;
	mul.f64 	%fd275, %fd54, %fd448;
	sub.f64 	%fd276, %fd274, %fd275;
	mul.f64 	%fd277, %fd40, %fd452;
	mul.f64 	%fd278, %fd43, %fd450;
	sub.f64 	%fd279, %fd277, %fd278;
	fma.rn.f64 	%fd280, %fd43, %fd279, %fd276;
	div.rn.f64 	%fd458, %fd280, %fd56;
	st.shared.f64 	[_ZZ29evaluateMergeMultiModelKernelIjEvPKT_PKiS4_PKfPfPiS8_S7_S8_iiE14s_poly2_params_$_1], %fd458;
	sub.f64 	%fd281, %fd271, %fd270;
	mul.f64 	%fd282, %fd281, %fd465;
	mul.f64 	%fd283, %fd40, %fd279;
	sub.f64 	%fd284, %fd282, %fd283;
	fma.rn.f64 	%fd285, %fd55, %fd448, %fd284;
	div.rn.f64 	%fd460, %fd285, %fd56;
	bra.uni 	$L__BB1_57;
$L__BB1_56:
	st.shared.f64 	[_ZZ29evaluateMergeMultiModelKernelIjEvPKT_PKiS4_PKfPfPiS8_S7_S8_iiE14s_poly2_params_$_0], %fd459;
	st.shared.f64 	[_ZZ29evaluateMergeMultiModelKernelIjEvPKT_PKiS4_PKfPfPiS8_S7_S8_iiE14s_poly2_params_$_1], %fd458;
	mov.f64 	%fd460, 0d0000000000000000;
$L__BB1_57:
	st.shared.f64 	[_ZZ29evaluateMergeMultiModelKernelIjEvPKT_PKiS4_PKfPfPiS8_S7_S8_iiE14s_poly2_params_$_2], %fd460;
	setp.lt.u32 	%p150, %r4, 20;
	@%p150 bra 	$L__BB1_71;
	add.s32 	%r309, %r4, -1;
	cvt.rn.f64.u32 	%fd63, %r309;
	mul.f64 	%fd286, %fd63, %fd63;
	mul.f64 	%fd287, %fd286, %fd63;
	mul.f64 	%fd288, %fd286, %fd286;
	mul.f64 	%fd289, %fd288, %fd63;
	mul.f64 	%fd290, %fd287, %fd287;
	mul.f64 	%fd291, %fd465, %fd63;
	mul.f64 	%fd292, %fd291, 0d3FE0000000000000;
	div.rn.f64 	%fd464, %fd292, %fd63;
	mul.f64 	%fd293, %fd291, %fd42;
	div.rn.f64 	%fd294, %fd293, 0d4018000000000000;
	div.rn.f64 	%fd463, %fd294, %fd286;
	mul.f64 	%fd295, %fd292, %fd292;
	div.rn.f64 	%fd462, %fd295, %fd287;
	mul.f64 	%fd296, %fd293, %fd45;
	div.rn.f64 	%fd297, %fd296, 0d403E000000000000;
	div.rn.f64 	%fd298, %fd297, %fd288;
	mul.f64 	%fd299, %fd465, %fd465;
	mul.f64 	%fd300, %fd299, %fd63;
	mul.f64 	%fd301, %fd300, %fd63;
	add.f64 	%fd302, %fd299, %fd299;
	sub.f64 	%fd303, %fd302, %fd41;
	add.f64 	%fd304, %fd303, 0dBFF0000000000000;
	mul.f64 	%fd305, %fd301, %fd304;
	div.rn.f64 	%fd306, %fd305, 0d4028000000000000;
	div.rn.f64 	%fd307, %fd306, %fd289;
	fma.rn.f64 	%fd308, %fd63, 0d4000000000000000, 0d3FF0000000000000;
	mul.f64 	%fd309, %fd291, %fd308;
	mul.f64 	%fd310, %fd287, 0d4018000000000000;
	fma.rn.f64 	%fd311, %fd288, 0d4008000000000000, %fd310;
	mul.f64 	%fd312, %fd63, 0d4008000000000000;
	sub.f64 	%fd313, %fd311, %fd312;
	add.f64 	%fd314, %fd313, 0d3FF0000000000000;
	mul.f64 	%fd315, %fd309, %fd314;
	div.rn.f64 	%fd316, %fd315, 0d4045000000000000;
	div.rn.f64 	%fd317, %fd316, %fd290;
	div.rn.f64 	%fd318, %fd450, %fd63;
	div.rn.f64 	%fd319, %fd452, %fd286;
	div.rn.f64 	%fd320, %fd454, %fd287;
	st.local.v2.f64 	[%rd7], {%fd465, %fd464};
	st.local.v2.f64 	[%rd7+16], {%fd463, %fd462};
	st.local.v2.f64 	[%rd7+32], {%fd464, %fd463};
	st.local.v2.f64 	[%rd7+48], {%fd462, %fd298};
	st.local.v2.f64 	[%rd7+64], {%fd463, %fd462};
	st.local.v2.f64 	[%rd7+80], {%fd298, %fd307};
	st.local.v2.f64 	[%rd7+96], {%fd462, %fd298};
	st.local.v2.f64 	[%rd7+112], {%fd307, %fd317};
	st.local.v2.f64 	[%rd8], {%fd448, %fd318};
	st.local.v2.f64 	[%rd8+16], {%fd319, %fd320};
	abs.f64 	%fd321, %fd465;
	abs.f64 	%fd322, %fd464;
	setp.gt.f64 	%p151, %fd322, %fd321;
	selp.f64 	%fd323, %fd322, %fd321, %p151;
	selp.u32 	%r310, 1, 0, %p151;
	abs.f64 	%fd324, %fd463;
	setp.gt.f64 	%p152, %fd324, %fd323;
	selp.f64 	%fd325, %fd324, %fd323, %p152;
	selp.b32 	%r311, 2, %r310, %p152;
	abs.f64 	%fd326, %fd462;
	setp.gt.f64 	%p153, %fd326, %fd325;
	selp.b32 	%r32, 3, %r311, %p153;
	setp.eq.s32 	%p154, %r32, 0;
	@%p154 bra 	$L__BB1_60;
	shl.b32 	%r312, %r32, 2;
	mul.wide.u32 	%rd63, %r312, 8;
	add.s64 	%rd64, %rd7, %rd63;
	ld.local.v2.f64 	{%fd75, %fd76}, [%rd64];
	st.local.v2.f64 	[%rd7], {%fd75, %fd76};
	st.local.v2.f64 	[%rd64], {%fd465, %fd464};
	ld.local.v2.f64 	{%fd77, %fd78}, [%rd64+16];
	st.local.v2.f64 	[%rd7+16], {%fd77, %fd78};
	st.local.v2.f64 	[%rd64+16], {%fd463, %fd462};
	mul.wide.u32 	%rd65, %r32, 8;
	add.s64 	%rd66, %rd8, %rd65;
	ld.local.f64 	%fd79, [%rd66];
	st.local.f64 	[%rd8], %fd79;
	st.local.f64 	[%rd66], %fd448;
	mov.f64 	%fd448, %fd79;
	mov.f64 	%fd462, %fd78;
	mov.f64 	%fd463, %fd77;
	mov.f64 	%fd464, %fd76;
	mov.f64 	%fd465, %fd75;
$L__BB1_60:
	abs.f64 	%fd327, %fd465;
	setp.lt.f64 	%p155, %fd327, 0d3D719799812DEA11;
	@%p155 bra 	$L__BB1_69;
	ld.local.v2.f64 	{%fd328, %fd329}, [%rd7+32];
	div.rn.f64 	%fd330, %fd328, %fd465;
	mul.f64 	%fd331, %fd330, %fd465;
	sub.f64 	%fd87, %fd328, %fd331;
	mul.f64 	%fd332, %fd330, %fd464;
	sub.f64 	%fd466, %fd329, %fd332;
	st.local.v2.f64 	[%rd7+32], {%fd87, %fd466};
	mul.f64 	%fd333, %fd330, %fd463;
	ld.local.v2.f64 	{%fd334, %fd335}, [%rd7+48];
	sub.f64 	%fd89, %fd334, %fd333;
	mul.f64 	%fd336, %fd330, %fd462;
	sub.f64 	%fd90, %fd335, %fd336;
	st.local.v2.f64 	[%rd7+48], {%fd89, %fd90};
	mul.f64 	%fd337, %fd330, %fd448;
	ld.local.f64 	%fd338, [%rd8+8];
	sub.f64 	%fd91, %fd338, %fd337;
	st.local.f64 	[%rd8+8], %fd91;
	ld.local.v2.f64 	{%fd339, %fd340}, [%rd7+64];
	div.rn.f64 	%fd341, %fd339, %fd465;
	mul.f64 	%fd342, %fd341, %fd465;
	sub.f64 	%fd343, %fd339, %fd342;
	mul.f64 	%fd344, %fd341, %fd464;
	sub.f64 	%fd345, %fd340, %fd344;
	st.local.v2.f64 	[%rd7+64], {%fd343, %fd345};
	mul.f64 	%fd346, %fd341, %fd463;
	ld.local.v2.f64 	{%fd347, %fd348}, [%rd7+80];
	sub.f64 	%fd349, %fd347, %fd346;
	mul.f64 	%fd350, %fd341, %fd462;
	sub.f64 	%fd351, %fd348, %fd350;
	st.local.v2.f64 	[%rd7+80], {%fd349, %fd351};
	mul.f64 	%fd352, %fd341, %fd448;
	ld.local.v2.f64 	{%fd353, %fd354}, [%rd8+16];
	sub.f64 	%fd355, %fd353, %fd352;
	ld.local.v2.f64 	{%fd356, %fd357}, [%rd7+96];
	div.rn.f64 	%fd358, %fd356, %fd465;
	mul.f64 	%fd359, %fd358, %fd465;
	sub.f64 	%fd360, %fd356, %fd359;
	mul.f64 	%fd361, %fd358, %fd464;
	sub.f64 	%fd362, %fd357, %fd361;
	st.local.v2.f64 	[%rd7+96], {%fd360, %fd362};
	mul.f64 	%fd363, %fd358, %fd463;
	ld.local.v2.f64 	{%fd364, %fd365}, [%rd7+112];
	sub.f64 	%fd366, %fd364, %fd363;
	mul.f64 	%fd367, %fd358, %fd462;
	sub.f64 	%fd368, %fd365, %fd367;
	st.local.v2.f64 	[%rd7+112], {%fd366, %fd368};
	mul.f64 	%fd369, %fd358, %fd448;
	sub.f64 	%fd370, %fd354, %fd369;
	st.local.v2.f64 	[%rd8+16], {%fd355, %fd370};
	abs.f64 	%fd371, %fd466;
	abs.f64 	%fd372, %fd345;
	setp.gt.f64 	%p156, %fd372, %fd371;
	selp.f64 	%fd373, %fd372, %fd371, %p156;
	selp.b32 	%r313, 2, 1, %p156;
	abs.f64 	%fd374, %fd362;
	setp.gt.f64 	%p157, %fd374, %fd373;
	selp.b32 	%r33, 3, %r313, %p157;
	setp.eq.s32 	%p158, %r33, 1;
	@%p158 bra 	$L__BB1_63;
	shl.b32 	%r314, %r33, 2;
	mul.wide.u32 	%rd67, %r314, 8;
	add.s64 	%rd68, %rd7, %rd67;
	ld.local.v2.f64 	{%fd375, %fd376}, [%rd68];
	st.local.f64 	[%rd7+32], %fd375;
	st.local.f64 	[%rd7+40], %fd376;
	st.local.v2.f64 	[%rd68], {%fd87, %fd466};
	ld.local.v2.f64 	{%fd377, %fd378}, [%rd68+16];
	st.local.f64 	[%rd7+48], %fd377;
	st.local.f64 	[%rd7+56], %fd378;
	st.local.v2.f64 	[%rd68+16], {%fd89, %fd90};
	mul.wide.u32 	%rd69, %r33, 8;
	add.s64 	%rd70, %rd8, %rd69;
	ld.local.f64 	%fd379, [%rd70];
	st.local.f64 	[%rd8+8], %fd379;
	st.local.f64 	[%rd70], %fd91;
	ld.local.f64 	%fd466, [%rd7+40];
$L__BB1_63:
	abs.f64 	%fd380, %fd466;
	setp.lt.f64 	%p159, %fd380, 0d3D719799812DEA11;
	@%p159 bra 	$L__BB1_69;
	ld.local.f64 	%fd381, [%rd7+72];
	div.rn.f64 	%fd382, %fd381, %fd466;
	mul.f64 	%fd383, %fd382, %fd466;
	sub.f64 	%fd94, %fd381, %fd383;
	st.local.f64 	[%rd7+72], %fd94;
	ld.local.v2.f64 	{%fd95, %fd96}, [%rd7+48];
	mul.f64 	%fd384, %fd382, %fd95;
	ld.local.v2.f64 	{%fd385, %fd386}, [%rd7+80];
	sub.f64 	%fd472, %fd385, %fd384;
	mul.f64 	%fd387, %fd382, %fd96;
	sub.f64 	%fd470, %fd386, %fd387;
	st.local.v2.f64 	[%rd7+80], {%fd472, %fd470};
	ld.local.f64 	%fd99, [%rd8+8];
	mul.f64 	%fd388, %fd382, %fd99;
	ld.local.v2.f64 	{%fd389, %fd390}, [%rd8+16];
	sub.f64 	%fd468, %fd389, %fd388;
	ld.local.f64 	%fd391, [%rd7+104];
	div.rn.f64 	%fd392, %fd391, %fd466;
	mul.f64 	%fd393, %fd392, %fd466;
	sub.f64 	%fd101, %fd391, %fd393;
	st.local.f64 	[%rd7+104], %fd101;
	mul.f64 	%fd394, %fd392, %fd95;
	ld.local.v2.f64 	{%fd395, %fd396}, [%rd7+112];
	sub.f64 	%fd102, %fd395, %fd394;
	mul.f64 	%fd397, %fd392, %fd96;
	sub.f64 	%fd103, %fd396, %fd397;
	st.local.v2.f64 	[%rd7+112], {%fd102, %fd103};
	mul.f64 	%fd398, %fd392, %fd99;
	sub.f64 	%fd104, %fd390, %fd398;
	st.local.v2.f64 	[%rd8+16], {%fd468, %fd104};
	abs.f64 	%fd399, %fd472;
	abs.f64 	%fd400, %fd102;
	setp.leu.f64 	%p160, %fd400, %fd399;
	mov.f64 	%fd467, %fd104;
	mov.f64 	%fd469, %fd103;
	mov.f64 	%fd471, %fd102;
	@%p160 bra 	$L__BB1_66;
	ld.local.f64 	%fd401, [%rd7+64];
	ld.local.f64 	%fd402, [%rd7+96];
	st.local.v2.f64 	[%rd7+64], {%fd402, %fd101};
	st.local.v2.f64 	[%rd7+96], {%fd401, %fd94};
	st.local.v2.f64 	[%rd7+80], {%fd102, %fd103};
	st.local.v2.f64 	[%rd7+112], {%fd472, %fd470};
	st.local.v2.f64 	[%rd8+16], {%fd104, %fd468};
	mov.f64 	%fd467, %fd468;
	mov.f64 	%fd468, %fd104;
	mov.f64 	%fd469, %fd470;
	mov.f64 	%fd470, %fd103;
	mov.f64 	%fd471, %fd472;
	mov.f64 	%fd472, %fd102;
$L__BB1_66:
	abs.f64 	%fd403, %fd472;
	setp.lt.f64 	%p161, %fd403, 0d3D719799812DEA11;
	@%p161 bra 	$L__BB1_69;
	div.rn.f64 	%fd404, %fd471, %fd472;
	mul.f64 	%fd405, %fd404, %fd472;
	sub.f64 	%fd406, %fd471, %fd405;
	mul.f64 	%fd407, %fd404, %fd470;
	sub.f64 	%fd111, %fd469, %fd407;
	st.local.v2.f64 	[%rd7+112], {%fd406, %fd111};
	mul.f64 	%fd408, %fd404, %fd468;
	sub.f64 	%fd112, %fd467, %fd408;
	st.local.f64 	[%rd8+24], %fd112;
	abs.f64 	%fd409, %fd111;
	setp.lt.f64 	%p162, %fd409, 0d3D719799812DEA11;
	@%p162 bra 	$L__BB1_69;
	div.rn.f64 	%fd410, %fd112, %fd111;
	mul.f64 	%fd411, %fd470, %fd410;
	sub.f64 	%fd412, %fd468, %fd411;
	div.rn.f64 	%fd413, %fd412, %fd472;
	mul.f64 	%fd414, %fd95, %fd413;
	sub.f64 	%fd415, %fd99, %fd414;
	mul.f64 	%fd416, %fd96, %fd410;
	sub.f64 	%fd417, %fd415, %fd416;
	div.rn.f64 	%fd418, %fd417, %fd466;
	mul.f64 	%fd419, %fd464, %fd418;
	sub.f64 	%fd420, %fd448, %fd419;
	mul.f64 	%fd421, %fd463, %fd413;
	sub.f64 	%fd422, %fd420, %fd421;
	mul.f64 	%fd423, %fd462, %fd410;
	sub.f64 	%fd424, %fd422, %fd423;
	div.rn.f64 	%fd425, %fd424, %fd465;
	st.shared.f64 	[_ZZ29evaluateMergeMultiModelKernelIjEvPKT_PKiS4_PKfPfPiS8_S7_S8_iiE14s_poly3_params_$_0], %fd425;
	div.rn.f64 	%fd426, %fd418, %fd63;
	st.shared.f64 	[_ZZ29evaluateMergeMultiModelKernelIjEvPKT_PKiS4_PKfPfPiS8_S7_S8_iiE14s_poly3_params_$_1], %fd426;
	mul.f64 	%fd427, %fd63, %fd63;
	div.rn.f64 	%fd428, %fd413, %fd427;
	st.shared.f64 	[_ZZ29evaluateMergeMultiModelKernelIjEvPKT_PKiS4_PKfPfPiS8_S7_S8_iiE14s_poly3_params_$_2], %fd428;
	mul.f64 	%fd429, %fd427, %fd63;
	div.rn.f64 	%fd430, %fd410, %fd429;
	st.shared.f64 	[_ZZ29evaluateMergeMultiModelKernelIjEvPKT_PKiS4_PKfPfPiS8_S7_S8_iiE14s_poly3_params_$_3], %fd430;
	bra.uni 	$L__BB1_72;
$L__BB1_69:
	st.shared.f64 	[_ZZ29evaluateMergeMultiModelKernelIjEvPKT_PKiS4_PKfPfPiS8_S7_S8_iiE14s_poly3_params_$_0], %fd459;
	st.shared.f64 	[_ZZ29evaluateMergeMultiModelKernelIjEvPKT_PKiS4_PKfPfPiS8_S7_S8_iiE14s_poly3_params_$_1], %fd458;
	st.shared.f64 	[_ZZ29evaluateMergeMultiModelKernelIjEvPKT_PKiS4_PKfPfPiS8_S7_S8_iiE14s_poly3_params_$_2], %fd460;
	mov.b64 	%rd71, 0;
	st.shared.u64 	[_ZZ29evaluateMergeMultiModelKernelIjEvPKT_PKiS4_PKfPfPiS8_S7_S8_iiE14s_poly3_params_$_3], %rd71;
	bra.uni 	$L__BB1_72;
$L__BB1_70:
	st.shared.f64 	[_ZZ29evaluateMergeMultiModelKernelIjEvPKT_PKiS4_PKfPfPiS8_S7_S8_iiE14s_poly2_params_$_0], %fd459;
	st.shared.f64 	[_ZZ29evaluateMergeMultiModelKernelIjEvPKT_PKiS4_PKfPfPiS8_S7_S8_iiE14s_poly2_params_$_1], %fd458;
	mov.b64 	%rd61, 0;
	st.shared.u64 	[_ZZ29evaluateMergeMultiModelKernelIjEvPKT_PKiS4_PKfPfPiS8_S7_S8_iiE14s_poly2_params_$_2], %rd61;
	mov.f64 	%fd460, 0d0000000000000000;
$L__BB1_71:
	st.shared.f64 	[_ZZ29evaluateMergeMultiModelKernelIjEvPKT_PKiS4_PKfPfPiS8_S7_S8_iiE14s_poly3_params_$_0], %fd459;
	st.shared.f64 	[_ZZ29evaluateMergeMultiModelKernelIjEvPKT_PKiS4_PKfPfPiS8_S7_S8_iiE14s_poly3_params_$_1], %fd458;
	st.shared.f64 	[_ZZ29evaluateMergeMultiModelKernelIjEvPKT_PKiS4_PKfPfPiS8_S7_S8_iiE14s_poly3_params_$_2], %fd460;
	mov.b64 	%rd62, 0;
	st.shared.u64 	[_ZZ29evaluateMergeMultiModelKernelIjEvPKT_PKiS4_PKfPfPiS8_S7_S8_iiE14s_poly3_params_$_3], %rd62;
$L__BB1_72:
	setp.ge.s32 	%p163, %r476, %r3;
	bar.sync 	0;
	mov.b64 	%rd184, 0;
	mov.u64 	%rd185, %rd184;
	mov.u64 	%rd186, %rd184;
	@%p163 bra 	$L__BB1_84;
	ld.shared.f64 	%fd116, [_ZZ29evaluateMergeMultiModelKernelIjEvPKT_PKiS4_PKfPfPiS8_S7_S8_iiE15s_linear_params_$_0];
	ld.shared.f64 	%fd117, [_ZZ29evaluateMergeMultiModelKernelIjEvPKT_PKiS4_PKfPfPiS8_S7_S8_iiE15s_linear_params_$_1];
	ld.shared.f64 	%fd118, [_ZZ29evaluateMergeMultiModelKernelIjEvPKT_PKiS4_PKfPfPiS8_S7_S8_iiE14s_poly2_params_$_0];
	ld.shared.f64 	%fd119, [_ZZ29evaluateMergeMultiModelKernelIjEvPKT_PKiS4_PKfPfPiS8_S7_S8_iiE14s_poly2_params_$_1];
	ld.shared.f64 	%fd120, [_ZZ29evaluateMergeMultiModelKernelIjEvPKT_PKiS4_PKfPfPiS8_S7_S8_iiE14s_poly2_params_$_2];
	ld.shared.f64 	%fd121, [_ZZ29evaluateMergeMultiModelKernelIjEvPKT_PKiS4_PKfPfPiS8_S7_S8_iiE14s_poly3_params_$_0];
	ld.shared.f64 	%fd122, [_ZZ29evaluateMergeMultiModelKernelIjEvPKT_PKiS4_PKfPfPiS8_S7_S8_iiE14s_poly3_params_$_1];
	ld.shared.f64 	%fd123, [_ZZ29evaluateMergeMultiModelKernelIjEvPKT_PKiS4_PKfPfPiS8_S7_S8_iiE14s_poly3_params_$_2];
	mov.b64 	%rd186, 0;
	ld.shared.f64 	%fd124, [_ZZ29evaluateMergeMultiModelKernelIjEvPKT_PKiS4_PKfPfPiS8_S7_S8_iiE14s_poly3_params_$_3];
	mov.u64 	%rd185, %rd186;
	mov.u64 	%rd184, %rd186;
$L__BB1_74:
	ld.param.u64 	%rd171, [_Z29evaluateMergeMultiModelKernelIjEvPKT_PKiS4_PKfPfPiS8_S7_S8_ii_param_0];
	sub.s32 	%r315, %r476, %r2;
	cvt.rn.f64.s32 	%fd125, %r315;
	cvta.to.global.u64 	%rd74, %rd171;
	mul.wide.s32 	%rd75, %r476, 4;
	add.s64 	%rd76, %rd74, %rd75;
	ld.global.nc.u32 	%r35, [%rd76];
	fma.rn.f64 	%fd431, %fd117, %fd125, %fd116;
	cvt.rni.s64.f64 	%rd77, %fd431;
	cvt.u32.u64 	%r36, %rd77;
	setp.lt.u32 	%p164, %r35, %r36;
	@%p164 bra 	$L__BB1_76;
	sub.s32 	%r316, %r35, %r36;
	cvt.u64.u32 	%rd181, %r316;
	bra.uni 	$L__BB1_77;
$L__BB1_76:
	sub.s32 	%r317, %r36, %r35;
	cvt.u64.u32 	%rd78, %r317;
	neg.s64 	%rd181, %rd78;
$L__BB1_77:
	abs.s64 	%rd79, %rd181;
	max.s64 	%rd184, %rd184, %rd79;
	fma.rn.f64 	%fd432, %fd120, %fd125, %fd119;
	fma.rn.f64 	%fd433, %fd432, %fd125, %fd118;
	cvt.rni.s64.f64 	%rd80, %fd433;
	cvt.u32.u64 	%r37, %rd80;
	setp.lt.u32 	%p165, %r35, %r37;
	@%p165 bra 	$L__BB1_79;
	sub.s32 	%r318, %r35, %r37;
	cvt.u64.u32 	%rd182, %r318;
	bra.uni 	$L__BB1_80;
$L__BB1_79:
	sub.s32 	%r319, %r37, %r35;
	cvt.u64.u32 	%rd81, %r319;
	neg.s64 	%rd182, %rd81;
$L__BB1_80:
	abs.s64 	%rd82, %rd182;
	max.s64 	%rd185, %rd185, %rd82;
	fma.rn.f64 	%fd434, %fd124, %fd125, %fd123;
	fma.rn.f64 	%fd435, %fd434, %fd125, %fd122;
	fma.rn.f64 	%fd436, %fd435, %fd125, %fd121;
	cvt.rni.s64.f64 	%rd83, %fd436;
	cvt.u32.u64 	%r38, %rd83;
	setp.lt.u32 	%p166, %r35, %r38;
	@%p166 bra 	$L__BB1_82;
	sub.s32 	%r320, %r35, %r38;
	cvt.u64.u32 	%rd183, %r320;
	bra.uni 	$L__BB1_83;
$L__BB1_82:
	sub.s32 	%r321, %r38, %r35;
	cvt.u64.u32 	%rd84, %r321;
	neg.s64 	%rd183, %rd84;
$L__BB1_83:
	abs.s64 	%rd85, %rd183;
	max.s64 	%rd186, %rd186, %rd85;
	add.s32 	%r476, %r476, %r19;
	setp.lt.s32 	%p167, %r476, %r3;
	@%p167 bra 	$L__BB1_74;
$L__BB1_84:
	setp.ne.s32 	%p168, %r16, 0;
	// begin inline asm
	mov.b64 {%r322,%r323}, %rd184;
	// end inline asm
	shfl.sync.down.b32	%r325|%p169, %r323, 16, 31, -1;
	shfl.sync.down.b32	%r324|%p170, %r322, 16, 31, -1;
	// begin inline asm
	mov.b64 %rd87, {%r324,%r325};
	// end inline asm
	max.s64 	%rd88, %rd184, %rd87;
	// begin inline asm
	mov.b64 {%r326,%r327}, %rd88;
	// end inline asm
	shfl.sync.down.b32	%r329|%p171, %r327, 8, 31, -1;
	shfl.sync.down.b32	%r328|%p172, %r326, 8, 31, -1;
	// begin inline asm
	mov.b64 %rd89, {%r328,%r329};
	// end inline asm
	max.s64 	%rd90, %rd88, %rd89;
	// begin inline asm
	mov.b64 {%r330,%r331}, %rd90;
	// end inline asm
	shfl.sync.down.b32	%r333|%p173, %r331, 4, 31, -1;
	shfl.sync.down.b32	%r332|%p174, %r330, 4, 31, -1;
	// begin inline asm
	mov.b64 %rd91, {%r332,%r333};
	// end inline asm
	max.s64 	%rd92, %rd90, %rd91;
	// begin inline asm
	mov.b64 {%r334,%r335}, %rd92;
	// end inline asm
	shfl.sync.down.b32	%r337|%p175, %r335, 2, 31, -1;
	shfl.sync.down.b32	%r336|%p176, %r334, 2, 31, -1;
	// begin inline asm
	mov.b64 %rd93, {%r336,%r337};
	// end inline asm
	max.s64 	%rd94, %rd92, %rd93;
	// begin inline asm
	mov.b64 {%r338,%r339}, %rd94;
	// end inline asm
	shfl.sync.down.b32	%r341|%p177, %r339, 1, 31, -1;
	shfl.sync.down.b32	%r340|%p178, %r338, 1, 31, -1;
	// begin inline asm
	mov.b64 %rd95, {%r340,%r341};
	// end inline asm
	max.s64 	%rd27, %rd94, %rd95;
	shl.b32 	%r342, %r17, 3;
	mov.u32 	%r343, _ZZ16blockReduceMaxLLxE6shared;
	add.s32 	%r40, %r343, %r342;
	@%p168 bra 	$L__BB1_86;
	st.shared.u64 	[%r40], %rd27;
$L__BB1_86:
	setp.ge.u32 	%p179, %r5, %r20;
	bar.sync 	0;
	shl.b32 	%r344, %r16, 3;
	add.s32 	%r41, %r343, %r344;
	mov.b64 	%rd188, -9223372036854775808;
	@%p179 bra 	$L__BB1_88;
	ld.shared.u64 	%rd188, [%r41];
$L__BB1_88:
	setp.gt.u32 	%p180, %r5, 31;
	@%p180 bra 	$L__BB1_90;
	// begin inline asm
	mov.b64 {%r346,%r347}, %rd188;
	// end inline asm
	shfl.sync.down.b32	%r349|%p181, %r347, 16, 31, -1;
	shfl.sync.down.b32	%r348|%p182, %r346, 16, 31, -1;
	// begin inline asm
	mov.b64 %rd98, {%r348,%r349};
	// end inline asm
	max.s64 	%rd99, %rd188, %rd98;
	// begin inline asm
	mov.b64 {%r350,%r351}, %rd99;
	// end inline asm
	shfl.sync.down.b32	%r353|%p183, %r351, 8, 31, -1;
	shfl.sync.down.b32	%r352|%p184, %r350, 8, 31, -1;
	// begin inline asm
	mov.b64 %rd100, {%r352,%r353};
	// end inline asm
	max.s64 	%rd101, %rd99, %rd100;
	// begin inline asm
	mov.b64 {%r354,%r355}, %rd101;
	// end inline asm
	shfl.sync.down.b32	%r357|%p185, %r355, 4, 31, -1;
	shfl.sync.down.b32	%r356|%p186, %r354, 4, 31, -1;
	// begin inline asm
	mov.b64 %rd102, {%r356,%r357};
	// end inline asm
	max.s64 	%rd103, %rd101, %rd102;
	// begin inline asm
	mov.b64 {%r358,%r359}, %rd103;
	// end inline asm
	shfl.sync.down.b32	%r361|%p187, %r359, 2, 31, -1;
	shfl.sync.down.b32	%r360|%p188, %r358, 2, 31, -1;
	// begin inline asm
	mov.b64 %rd104, {%r360,%r361};
	// end inline asm
	max.s64 	%rd105, %rd103, %rd104;
	// begin inline asm
	mov.b64 {%r362,%r363}, %rd105;
	// end inline asm
	shfl.sync.down.b32	%r365|%p189, %r363, 1, 31, -1;
	shfl.sync.down.b32	%r364|%p190, %r362, 1, 31, -1;
	// begin inline asm
	mov.b64 %rd106, {%r364,%r365};
	// end inline asm
	max.s64 	%rd188, %rd105, %rd106;
$L__BB1_90:
	setp.ne.s32 	%p191, %r16, 0;
	bar.sync 	0;
	// begin inline asm
	mov.b64 {%r366,%r367}, %rd185;
	// end inline asm
	shfl.sync.down.b32	%r369|%p192, %r367, 16, 31, -1;
	shfl.sync.down.b32	%r368|%p193, %r366, 16, 31, -1;
	// begin inline asm
	mov.b64 %rd108, {%r368,%r369};
	// end inline asm
	max.s64 	%rd109, %rd185, %rd108;
	// begin inline asm
	mov.b64 {%r370,%r371}, %rd109;
	// end inline asm
	shfl.sync.down.b32	%r373|%p194, %r371, 8, 31, -1;
	shfl.sync.down.b32	%r372|%p195, %r370, 8, 31, -1;
	// begin inline asm
	mov.b64 %rd110, {%r372,%r373};
	// end inline asm
	max.s64 	%rd111, %rd109, %rd110;
	// begin inline asm
	mov.b64 {%r374,%r375}, %rd111;
	// end inline asm
	shfl.sync.down.b32	%r377|%p196, %r375, 4, 31, -1;
	shfl.sync.down.b32	%r376|%p197, %r374, 4, 31, -1;
	// begin inline asm
	mov.b64 %rd112, {%r376,%r377};
	// end inline asm
	max.s64 	%rd113, %rd111, %rd112;
	// begin inline asm
	mov.b64 {%r378,%r379}, %rd113;
	// end inline asm
	shfl.sync.down.b32	%r381|%p198, %r379, 2, 31, -1;
	shfl.sync.down.b32	%r380|%p199, %r378, 2, 31, -1;
	// begin inline asm
	mov.b64 %rd114, {%r380,%r381};
	// end inline asm
	max.s64 	%rd115, %rd113, %rd114;
	// begin inline asm
	mov.b64 {%r382,%r383}, %rd115;
	// end inline asm
	shfl.sync.down.b32	%r385|%p200, %r383, 1, 31, -1;
	shfl.sync.down.b32	%r384|%p201, %r382, 1, 31, -1;
	// begin inline asm
	mov.b64 %rd116, {%r384,%r385};
	// end inline asm
	max.s64 	%rd32, %rd115, %rd116;
	@%p191 bra 	$L__BB1_92;
	st.shared.u64 	[%r40], %rd32;
$L__BB1_92:
	setp.ge.u32 	%p202, %r5, %r20;
	bar.sync 	0;
	mov.b64 	%rd190, -9223372036854775808;
	@%p202 bra 	$L__BB1_94;
	ld.shared.u64 	%rd190, [%r41];
$L__BB1_94:
	setp.gt.u32 	%p203, %r5, 31;
	@%p203 bra 	$L__BB1_96;
	// begin inline asm
	mov.b64 {%r386,%r387}, %rd190;
	// end inline asm
	shfl.sync.down.b32	%r389|%p204, %r387, 16, 31, -1;
	shfl.sync.down.b32	%r388|%p205, %r386, 16, 31, -1;
	// begin inline asm
	mov.b64 %rd119, {%r388,%r389};
	// end inline asm
	max.s64 	%rd120, %rd190, %rd119;
	// begin inline asm
	mov.b64 {%r390,%r391}, %rd120;
	// end inline asm
	shfl.sync.down.b32	%r393|%p206, %r391, 8, 31, -1;
	shfl.sync.down.b32	%r392|%p207, %r390, 8, 31, -1;
	// begin inline asm
	mov.b64 %rd121, {%r392,%r393};
	// end inline asm
	max.s64 	%rd122, %rd120, %rd121;
	// begin inline asm
	mov.b64 {%r394,%r395}, %rd122;
	// end inline asm
	shfl.sync.down.b32	%r397|%p208, %r395, 4, 31, -1;
	shfl.sync.down.b32	%r396|%p209, %r394, 4, 31, -1;
	// begin inline asm
	mov.b64 %rd123, {%r396,%r397};
	// end inline asm
	max.s64 	%rd124, %rd122, %rd123;
	// begin inline asm
	mov.b64 {%r398,%r399}, %rd124;
	// end inline asm
	shfl.sync.down.b32	%r401|%p210, %r399, 2, 31, -1;
	shfl.sync.down.b32	%r400|%p211, %r398, 2, 31, -1;
	// begin inline asm
	mov.b64 %rd125, {%r400,%r401};
	// end inline asm
	max.s64 	%rd126, %rd124, %rd125;
	// begin inline asm
	mov.b64 {%r402,%r403}, %rd126;
	// end inline asm
	shfl.sync.down.b32	%r405|%p212, %r403, 1, 31, -1;
	shfl.sync.down.b32	%r404|%p213, %r402, 1, 31, -1;
	// begin inline asm
	mov.b64 %rd127, {%r404,%r405};
	// end inline asm
	max.s64 	%rd190, %rd126, %rd127;
$L__BB1_96:
	setp.ne.s32 	%p214, %r16, 0;
	bar.sync 	0;
	// begin inline asm
	mov.b64 {%r406,%r407}, %rd186;
	// end inline asm
	shfl.sync.down.b32	%r409|%p215, %r407, 16, 31, -1;
	shfl.sync.down.b32	%r408|%p216, %r406, 16, 31, -1;
	// begin inline asm
	mov.b64 %rd129, {%r408,%r409};
	// end inline asm
	max.s64 	%rd130, %rd186, %rd129;
	// begin inline asm
	mov.b64 {%r410,%r411}, %rd130;
	// end inline asm
	shfl.sync.down.b32	%r413|%p217, %r411, 8, 31, -1;
	shfl.sync.down.b32	%r412|%p218, %r410, 8, 31, -1;
	// begin inline asm
	mov.b64 %rd131, {%r412,%r413};
	// end inline asm
	max.s64 	%rd132, %rd130, %rd131;
	// begin inline asm
	mov.b64 {%r414,%r415}, %rd132;
	// end inline asm
	shfl.sync.down.b32	%r417|%p219, %r415, 4, 31, -1;
	shfl.sync.down.b32	%r416|%p220, %r414, 4, 31, -1;
	// begin inline asm
	mov.b64 %rd133, {%r416,%r417};
	// end inline asm
	max.s64 	%rd134, %rd132, %rd133;
	// begin inline asm
	mov.b64 {%r418,%r419}, %rd134;
	// end inline asm
	shfl.sync.down.b32	%r421|%p221, %r419, 2, 31, -1;
	shfl.sync.down.b32	%r420|%p222, %r418, 2, 31, -1;
	// begin inline asm
	mov.b64 %rd135, {%r420,%r421};
	// end inline asm
	max.s64 	%rd136, %rd134, %rd135;
	// begin inline asm
	mov.b64 {%r422,%r423}, %rd136;
	// end inline asm
	shfl.sync.down.b32	%r425|%p223, %r423, 1, 31, -1;
	shfl.sync.down.b32	%r424|%p224, %r422, 1, 31, -1;
	// begin inline asm
	mov.b64 %rd137, {%r424,%r425};
	// end inline asm
	max.s64 	%rd37, %rd136, %rd137;
	@%p214 bra 	$L__BB1_98;
	st.shared.u64 	[%r40], %rd37;
$L__BB1_98:
	setp.ge.u32 	%p225, %r5, %r20;
	bar.sync 	0;
	mov.b64 	%rd192, -9223372036854775808;
	@%p225 bra 	$L__BB1_100;
	ld.shared.u64 	%rd192, [%r41];
$L__BB1_100:
	setp.gt.u32 	%p226, %r5, 31;
	@%p226 bra 	$L__BB1_102;
	// begin inline asm
	mov.b64 {%r426,%r427}, %rd192;
	// end inline asm
	shfl.sync.down.b32	%r429|%p227, %r427, 16, 31, -1;
	shfl.sync.down.b32	%r428|%p228, %r426, 16, 31, -1;
	// begin inline asm
	mov.b64 %rd140, {%r428,%r429};
	// end inline asm
	max.s64 	%rd141, %rd192, %rd140;
	// begin inline asm
	mov.b64 {%r430,%r431}, %rd141;
	// end inline asm
	shfl.sync.down.b32	%r433|%p229, %r431, 8, 31, -1;
	shfl.sync.down.b32	%r432|%p230, %r430, 8, 31, -1;
	// begin inline asm
	mov.b64 %rd142, {%r432,%r433};
	// end inline asm
	max.s64 	%rd143, %rd141, %rd142;
	// begin inline asm
	mov.b64 {%r434,%r435}, %rd143;
	// end inline asm
	shfl.sync.down.b32	%r437|%p231, %r435, 4, 31, -1;
	shfl.sync.down.b32	%r436|%p232, %r434, 4, 31, -1;
	// begin inline asm
	mov.b64 %rd144, {%r436,%r437};
	// end inline asm
	max.s64 	%rd145, %rd143, %rd144;
	// begin inline asm
	mov.b64 {%r438,%r439}, %rd145;
	// end inline asm
	shfl.sync.down.b32	%r441|%p233, %r439, 2, 31, -1;
	shfl.sync.down.b32	%r440|%p234, %r438, 2, 31, -1;
	// begin inline asm
	mov.b64 %rd146, {%r440,%r441};
	// end inline asm
	max.s64 	%rd147, %rd145, %rd146;
	// begin inline asm
	mov.b64 {%r442,%r443}, %rd147;
	// end inline asm
	shfl.sync.down.b32	%r445|%p235, %r443, 1, 31, -1;
	shfl.sync.down.b32	%r444|%p236, %r442, 1, 31, -1;
	// begin inline asm
	mov.b64 %rd148, {%r444,%r445};
	// end inline asm
	max.s64 	%rd192, %rd147, %rd148;
$L__BB1_102:
	setp.ne.s32 	%p237, %r5, 0;
	bar.sync 	0;
	@%p237 bra 	$L__BB1_104;
	ld.param.u64 	%rd177, [_Z29evaluateMergeMultiModelKernelIjEvPKT_PKiS4_PKfPfPiS8_S7_S8_ii_param_8];
	ld.param.u64 	%rd176, [_Z29evaluateMergeMultiModelKernelIjEvPKT_PKiS4_PKfPfPiS8_S7_S8_ii_param_7];
	ld.param.u64 	%rd175, [_Z29evaluateMergeMultiModelKernelIjEvPKT_PKiS4_PKfPfPiS8_S7_S8_ii_param_6];
	ld.param.u64 	%rd174, [_Z29evaluateMergeMultiModelKernelIjEvPKT_PKiS4_PKfPfPiS8_S7_S8_ii_param_5];
	ld.param.u64 	%rd173, [_Z29evaluateMergeMultiModelKernelIjEvPKT_PKiS4_PKfPfPiS8_S7_S8_ii_param_4];
	ld.param.u64 	%rd172, [_Z29evaluateMergeMultiModelKernelIjEvPKT_PKiS4_PKfPfPiS8_S7_S8_ii_param_3];
	setp.gt.s64 	%p238, %rd188, 0;
	clz.b64 	%r446, %rd188;
	sub.s32 	%r447, 65, %r446;
	selp.b32 	%r448, %r447, 0, %p238;
	setp.gt.s64 	%p239, %rd190, 0;
	clz.b64 	%r449, %rd190;
	sub.s32 	%r450, 65, %r449;
	selp.b32 	%r451, %r450, 0, %p239;
	setp.gt.s64 	%p240, %rd192, 0;
	clz.b64 	%r452, %rd192;
	sub.s32 	%r453, 65, %r452;
	selp.b32 	%r454, %r453, 0, %p240;
	ld.shared.u32 	%rd149, [_ZZ29evaluateMergeMultiModelKernelIjEvPKT_PKiS4_PKfPfPiS8_S7_S8_iiE12s_global_max];
	ld.shared.u32 	%rd150, [_ZZ29evaluateMergeMultiModelKernelIjEvPKT_PKiS4_PKfPfPiS8_S7_S8_iiE12s_global_min];
	sub.s64 	%rd151, %rd149, %rd150;
	clz.b64 	%r455, %rd151;
	sub.s32 	%r456, 64, %r455;
	cvt.rn.f32.s32 	%f1, %r4;
	cvt.rn.f32.u32 	%f2, %r456;
	mul.f32 	%f3, %f1, %f2;
	fma.rn.f32 	%f4, %f3, 0f3E000000, 0f40800000;
	cvt.rn.f32.u32 	%f5, %r448;
	mul.f32 	%f6, %f1, %f5;
	fma.rn.f32 	%f7, %f6, 0f3E000000, 0f41800000;
	cvt.rn.f32.u32 	%f8, %r451;
	mul.f32 	%f9, %f1, %f8;
	fma.rn.f32 	%f10, %f9, 0f3E000000, 0f41C00000;
	cvt.rn.f32.u32 	%f12, %r454;
	mul.f32 	%f13, %f1, %f12;
	fma.rn.f32 	%f14, %f13, 0f3E000000, 0f42000000;
	mul.f32 	%f16, %f4, 0f3F733333;
	setp.lt.f32 	%p241, %f7, %f16;
	selp.b32 	%r457, 1, 4, %p241;
	selp.f32 	%f17, %f7, %f4, %p241;
	selp.b32 	%r458, %r448, %r456, %p241;
	setp.gt.s32 	%p242, %r4, 9;
	mul.f32 	%f18, %f17, 0f3F733333;
	setp.lt.f32 	%p243, %f10, %f18;
	and.pred  	%p244, %p242, %p243;
	selp.b32 	%r459, 2, %r457, %p244;
	selp.f32 	%f20, %f10, %f17, %p244;
	selp.b32 	%r460, %r451, %r458, %p244;
	setp.gt.s32 	%p245, %r4, 19;
	mul.f32 	%f21, %f20, 0f3F733333;
	setp.lt.f32 	%p246, %f14, %f21;
	and.pred  	%p247, %p245, %p246;
	selp.b32 	%r461, 3, %r459, %p247;
	selp.f32 	%f23, %f14, %f20, %p247;
	selp.b32 	%r462, %r454, %r460, %p247;
	cvta.to.global.u64 	%rd152, %rd172;
	mul.wide.u32 	%rd153, %r1, 4;
	add.s64 	%rd154, %rd152, %rd153;
	ld.global.nc.f32 	%f24, [%rd154];
	ld.global.nc.f32 	%f25, [%rd154+4];
	add.f32 	%f26, %f24, %f25;
	sub.f32 	%f27, %f26, %f23;
	div.rn.f32 	%f28, %f27, %f26;
	cvta.to.global.u64 	%rd155, %rd173;
	add.s64 	%rd156, %rd155, %rd153;
	st.global.f32 	[%rd156], %f28;
	cvta.to.global.u64 	%rd157, %rd174;
	add.s64 	%rd158, %rd157, %rd153;
	st.global.u32 	[%rd158], %r461;
	cvta.to.global.u64 	%rd159, %rd175;
	add.s64 	%rd160, %rd159, %rd153;
	st.global.u32 	[%rd160], %r462;
	sub.f32 	%f29, %f26, %f7;
	div.rn.f32 	%f30, %f29, %f26;
	cvta.to.global.u64 	%rd161, %rd176;
	add.s64 	%rd162, %rd161, %rd153;
	st.global.f32 	[%rd162], %f30;
	cvta.to.global.u64 	%rd163, %rd177;
	add.s64 	%rd164, %rd163, %rd153;
	st.global.u32 	[%rd164], %r448;
$L__BB1_104:
	ret;

}


// ===== COMPILED SASS (sm_100) =====

	.target	sm_100

	.elftype	@"ET_EXEC"


//--------------------- .note.nv.tkinfo           --------------------------
	.section	.note.nv.tkinfo,"",@"SHT_NOTE"
	.sectionflags	@"SHF_NOTE_NV_TKINFO"
	.tkinfo
        /*0018*/ 	.word	0x00000002
        /*0030*/ 	.string	""
        /*0030*/ 	.string	"ptxas"
        /*0030*/ 	.string	"Cuda compilation tools, release 13.0, V13.0.88"
        /*0030*/ 	.string	"Build cuda_13.0.r13.0/compiler.36424714_0"
        /*0030*/ 	.string	"-arch sm_100 -m 64 "



//--------------------- .note.nv.cuinfo           --------------------------
	.section	.note.nv.cuinfo,"",@"SHT_NOTE"
	.sectionflags	@"SHF_NOTE_NV_CUINFO"
        /*0018*/ 	.short	0x0002
        /*001a*/ 	.short	0x0064
        /*001c*/ 	.short	0x0082
	.zero		2


//--------------------- .nv.info                  --------------------------
	.section	.nv.info,"",@"SHT_CUDA_INFO"
	.align	4


	//----- nvinfo : EIATTR_REGCOUNT
	.align		4
        /*0000*/ 	.byte	0x04, 0x2f
        /*0002*/ 	.short	(.L_1 - .L_0)
	.align		4
.L_0:
        /*0004*/ 	.word	index@(_Z27computePartitionCostsKernelIjEvPKT_PKiS4_PfPiS6_i)
        /*0008*/ 	.word	0x00000014


	//----- nvinfo : EIATTR_FRAME_SIZE
	.align		4
.L_1:
        /*000c*/ 	.byte	0x04, 0x11
        /*000e*/ 	.short	(.L_3 - .L_2)
	.align		4
.L_2:
        /*0010*/ 	.word	index@(_Z27computePartitionCostsKernelIjEvPKT_PKiS4_PfPiS6_i)
        /*0014*/ 	.word	0x00000000


	//----- nvinfo : EIATTR_REGCOUNT
	.align		4
.L_3:
        /*0018*/ 	.byte	0x04, 0x2f
        /*001a*/ 	.short	(.L_5 - .L_4)
	.align		4
.L_4:
        /*001c*/ 	.word	index@(_Z29evaluateMergeMultiModelKernelIjEvPKT_PKiS4_PKfPfPiS8_S7_S8_ii)
        /*0020*/ 	.word	0x0000004e


	//----- nvinfo : EIATTR_FRAME_SIZE
	.align		4
.L_5:
        /*0024*/ 	.byte	0x04, 0x11
        /*0026*/ 	.short	(.L_7 - .L_6)
	.align		4
.L_6:
        /*0028*/ 	.word	index@($__internal_1_$__cuda_sm3x_div_rn_noftz_f32_slowpath)
        /*002c*/ 	.word	0x000000a0


	//----- nvinfo : EIATTR_FRAME_SIZE
	.align		4
.L_7:
        /*0030*/ 	.byte	0x04, 0x11
        /*0032*/ 	.short	(.L_9 - .L_8)
	.align		4
.L_8:
        /*0034*/ 	.word	index@($__internal_0_$__cuda_sm20_div_rn_f64_full)
        /*0038*/ 	.word	0x000000a0


	//----- nvinfo : EIATTR_FRAME_SIZE
	.align		4
.L_9:
        /*003c*/ 	.byte	0x04, 0x11
        /*003e*/ 	.short	(.L_11 - .L_10)
	.align		4
.L_10:
        /*0040*/ 	.word	index@(_Z29evaluateMergeMultiModelKernelIjEvPKT_PKiS4_PKfPfPiS8_S7_S8_ii)
        /*0044*/ 	.word	0x000000a0


	//----- nvinfo : EIATTR_MIN_STACK_SIZE
	.align		4
.L_11:
        /*0048*/ 	.byte	0x04, 0x12
        /*004a*/ 	.short	(.L_13 - .L_12)
	.align		4
.L_12:
        /*004c*/ 	.word	index@(_Z29evaluateMergeMultiModelKernelIjEvPKT_PKiS4_PKfPfPiS8_S7_S8_ii)
        /*0050*/ 	.word	0x000000a0


	//----- nvinfo : EIATTR_MIN_STACK_SIZE
	.align		4
.L_13:
        /*0054*/ 	.byte	0x04, 0x12
        /*0056*/ 	.short	(.L_15 - .L_14)
	.align		4
.L_14:
        /*0058*/ 	.word	index@(_Z27computePartitionCostsKernelIjEvPKT_PKiS4_PfPiS6_i)
        /*005c*/ 	.word	0x00000000
.L_15:


//--------------------- .nv.compat                --------------------------
	.section	.nv.compat,"",@"SHT_CUDA_COMPAT_INFO"
	.align	4
        /*0000*/ 	.byte	0x02, 0x09, 0x00, 0x00, 0x02, 0x02, 0x01, 0x00, 0x02, 0x05, 0x05, 0x00, 0x03, 0x07, 0x01, 0x01
        /*0010*/ 	.byte	0x02, 0x03, 0x00, 0x00, 0x02, 0x06, 0x01, 0x00, 0x04, 0x0b, 0x08, 0x00, 0x01, 0x00, 0x00, 0x00
        /*0020*/ 	.byte	0x00, 0x00, 0x00, 0x00


//--------------------- .nv.info._Z29evaluateMergeMultiModelKernelIjEvPKT_PKiS4_PKfPfPiS8_S7_S8_ii --------------------------
	.section	.nv.info._Z29evaluateMergeMultiModelKernelIjEvPKT_PKiS4_PKfPfPiS8_S7_S8_ii,"",@"SHT_CUDA_INFO"
	.sectionflags	@""
	.align	4


	//----- nvinfo : EIATTR_CUDA_API_VERSION
	.align		4
        /*0000*/ 	.byte	0x04, 0x37
        /*0002*/ 	.short	(.L_17 - .L_16)
.L_16:
        /*0004*/ 	.word	0x00000082


	//----- nvinfo : EIATTR_KPARAM_INFO
	.align		4
.L_17:
        /*0008*/ 	.byte	0x04, 0x17
        /*000a*/ 	.short	(.L_19 - .L_18)
.L_18:
        /*000c*/ 	.word	0x00000000
        /*0010*/ 	.short	0x000a
        /*0012*/ 	.short	0x004c
        /*0014*/ 	.byte	0x00, 0xf0, 0x11, 0x00


	//----- nvinfo : EIATTR_KPARAM_INFO
	.align		4
.L_19:
        /*0018*/ 	.byte	0x04, 0x17
        /*001a*/ 	.short	(.L_21 - .L_20)
.L_20:
        /*001c*/ 	.word	0x00000000
        /*0020*/ 	.short	0x0009
        /*0022*/ 	.short	0x0048
        /*0024*/ 	.byte	0x00, 0xf0, 0x11, 0x00


	//----- nvinfo : EIATTR_KPARAM_INFO
	.align		4
.L_21:
        /*0028*/ 	.byte	0x04, 0x17
        /*002a*/ 	.short	(.L_23 - .L_22)
.L_22:
        /*002c*/ 	.word	0x00000000
        /*0030*/ 	.short	0x0008
        /*0032*/ 	.short	0x0040
        /*0034*/ 	.byte	0x00, 0xf5, 0x21, 0x00


	//----- nvinfo : EIATTR_KPARAM_INFO
	.align		4
.L_23:
        /*0038*/ 	.byte	0x04, 0x17
        /*003a*/ 	.short	(.L_25 - .L_24)
.L_24:
        /*003c*/ 	.word	0x00000000
        /*0040*/ 	.short	0x0007
        /*0042*/ 	.short	0x0038
        /*0044*/ 	.byte	0x00, 0xf5, 0x21, 0x00


	//----- nvinfo : EIATTR_KPARAM_INFO
	.align		4
.L_25:
        /*0048*/ 	.byte	0x04, 0x17
        /*004a*/ 	.short	(.L_27 - .L_26)
.L_26:
        /*004c*/ 	.word	0x00000000
        /*0050*/ 	.short	0x0006
        /*0052*/ 	.short	0x0030
        /*0054*/ 	.byte	0x00, 0xf5, 0x21, 0x00


	//----- nvinfo : EIATTR_KPARAM_INFO
	.align		4
.L_27:
        /*0058*/ 	.byte	0x04, 0x17
        /*005a*/ 	.short	(.L_29 - .L_28)
.L_28:
        /*005c*/ 	.word	0x00000000
        /*0060*/ 	.short	0x0005
        /*0062*/ 	.short	0x0028
        /*0064*/ 	.byte	0x00, 0xf5, 0x21, 0x00


	//----- nvinfo : EIATTR_KPARAM_INFO
	.align		4
.L_29:
        /*0068*/ 	.byte	0x04, 0x17
        /*006a*/ 	.short	(.L_31 - .L_30)
.L_30:
        /*006c*/ 	.word	0x00000000
        /*0070*/ 	.short	0x0004
        /*0072*/ 	.short	0x0020
        /*0074*/ 	.byte	0x00, 0xf5, 0x21, 0x00


	//----- nvinfo : EIATTR_KPARAM_INFO
	.align		4
.L_31:
        /*0078*/ 	.byte	0x04, 0x17
        /*007a*/ 	.short	(.L_33 - .L_32)
.L_32:
        /*007c*/ 	.word	0x00000000
        /*0080*/ 	.short	0x0003
        /*0082*/ 	.short	0x0018
        /*0084*/ 	.byte	0x00, 0xf5, 0x21, 0x00


	//----- nvinfo : EIATTR_KPARAM_INFO
	.align		4
.L_33:
        /*0088*/ 	.byte	0x04, 0x17
        /*008a*/ 	.short	(.L_35 - .L_34)
.L_34:
        /*008c*/ 	.word	0x00000000
        /*0090*/ 	.short	0x0002
        /*0092*/ 	.short	0x0010
        /*0094*/ 	.byte	0x00, 0xf5, 0x21, 0x00


	//----- nvinfo : EIATTR_KPARAM_INFO
	.align		4
.L_35:
        /*0098*/ 	.byte	0x04, 0x17
        /*009a*/ 	.short	(.L_37 - .L_36)
.L_36:
        /*009c*/ 	.word	0x00000000
        /*00a0*/ 	.short	0x0001
        /*00a2*/ 	.short	0x0008
        /*00a4*/ 	.byte	0x00, 0xf5, 0x21, 0x00


	//----- nvinfo : EIATTR_KPARAM_INFO
	.align		4
.L_37:
        /*00a8*/ 	.byte	0x04, 0x17
        /*00aa*/ 	.short	(.L_39 - .L_38)
.L_38:
        /*00ac*/ 	.word	0x00000000
        /*00b0*/ 	.short	0x0000
        /*00b2*/ 	.short	0x0000
        /*00b4*/ 	.byte	0x00, 0xf5, 0x21, 0x00


	//----- nvinfo : EIATTR_SPARSE_MMA_MASK
	.align		4
.L_39:
        /*00b8*/ 	.byte	0x03, 0x50
        /*00ba*/ 	.short	0x0000


	//----- nvinfo : EIATTR_MAXREG_COUNT
	.align		4
        /*00bc*/ 	.byte	0x03, 0x1b
        /*00be*/ 	.short	0x00ff


	//----- nvinfo : EIATTR_NUM_BARRIERS
	.align		4
        /*00c0*/ 	.byte	0x02, 0x4c
        /*00c2*/ 	.byte	0x01
	.zero		1


	//----- nvinfo : EIATTR_MERCURY_ISA_VERSION
	.align		4
        /*00c4*/ 	.byte	0x03, 0x5f
        /*00c6*/ 	.short	0x0101


	//----- nvinfo : EIATTR_COOP_GROUP_MASK_REGIDS
	.align		4
        /*00c8*/ 	.byte	0x04, 0x29
        /*00ca*/ 	.short	(.L_41 - .L_40)


	//   ....[0]....
.L_40:
        /*00cc*/ 	.word	0xffffffff


	//   ....[1]....
        /*00d0*/ 	.word	0xffffffff


	//   ....[2]....
        /*00d4*/ 	.word	0xffffffff


	//   ....[3]....
        /*00d8*/ 	.word	0xffffffff


	//   ....[4]....
        /*00dc*/ 	.word	0xffffffff


	//   ....[5]....
        /*00e0*/ 	.word	0xffffffff


	//   ....[6]....
        /*00e4*/ 	.word	0xffffffff


	//   ....[7]....
        /*00e8*/ 	.word	0xffffffff


	//   ....[8]....
        /*00ec*/ 	.word	0xffffffff


	//   ....[9]....
        /*00f0*/ 	.word	0xffffffff


	//   ....[10]....
        /*00f4*/ 	.word	0xffffffff


	//   ....[11]....
        /*00f8*/ 	.word	0xffffffff


	//   ....[12]....
        /*00fc*/ 	.word	0xffffffff


	//   ....[13]....
        /*0100*/ 	.word	0xffffffff


	//   ....[14]....
        /*0104*/ 	.word	0xffffffff


	//   ....[15]....
        /*0108*/ 	.word	0xffffffff


	//   ....[16]....
        /*010c*/ 	.word	0xffffffff


	//   ....[17]....
        /*0110*/ 	.word	0xffffffff


	//   ....[18]....
        /*0114*/ 	.word	0xffffffff


	//   ....[19]....
        /*0118*/ 	.word	0xffffffff


	//   ....[20]....
        /*011c*/ 	.word	0xffffffff


	//   ....[21]....
        /*0120*/ 	.word	0xffffffff


	//   ....[22]....
        /*0124*/ 	.word	0xffffffff


	//   ....[23]....
        /*0128*/ 	.word	0xffffffff


	//   ....[24]....
        /*012c*/ 	.word	0xffffffff


	//   ....[25]....
        /*0130*/ 	.word	0xffffffff


	//   ....[26]....
        /*0134*/ 	.word	0xffffffff


	//   ....[27]....
        /*0138*/ 	.word	0xffffffff


	//   ....[28]....
        /*013c*/ 	.word	0xffffffff


	//   ....[29]....
        /*0140*/ 	.word	0xffffffff


	//   ....[30]....
        /*0144*/ 	.word	0xffffffff


	//   ....[31]....
        /*0148*/ 	.word	0xffffffff


	//   ....[32]....
        /*014c*/ 	.word	0xffffffff


	//   ....[33]....
        /*0150*/ 	.word	0xffffffff


	//   ....[34]....
        /*0154*/ 	.word	0xffffffff


	//   ....[35]....
        /*0158*/ 	.word	0xffffffff


	//   ....[36]....
        /*015c*/ 	.word	0xffffffff


	//   ....[37]....
        /*0160*/ 	.word	0xffffffff


	//   ....[38]....
        /*0164*/ 	.word	0xffffffff


	//   ....[39]....
        /*0168*/ 	.word	0xffffffff


	//   ....[40]....
        /*016c*/ 	.word	0xffffffff


	//   ....[41]....
        /*0170*/ 	.word	0xffffffff


	//   ....[42]....
        /*0174*/ 	.word	0xffffffff


	//   ....[43]....
        /*0178*/ 	.word	0xffffffff


	//   ....[44]....
        /*017c*/ 	.word	0xffffffff


	//   ....[45]....
        /*0180*/ 	.word	0xffffffff


	//   ....[46]....
        /*0184*/ 	.word	0xffffffff


	//   ....[47]....
        /*0188*/ 	.word	0xffffffff


	//   ....[48]....
        /*018c*/ 	.word	0xffffffff


	//   ....[49]....
        /*0190*/ 	.word	0xffffffff


	//   ....[50]....
        /*0194*/ 	.word	0xffffffff


	//   ....[51]....
        /*0198*/ 	.word	0xffffffff


	//   ....[52]....
        /*019c*/ 	.word	0xffffffff


	//   ....[53]....
        /*01a0*/ 	.word	0xffffffff


	//   ....[54]....
        /*01a4*/ 	.word	0xffffffff


	//   ....[55]....
        /*01a8*/ 	.word	0xffffffff


	//   ....[56]....
        /*01ac*/ 	.word	0xffffffff


	//   ....[57]....
        /*01b0*/ 	.word	0xffffffff


	//   ....[58]....
        /*01b4*/ 	.word	0xffffffff


	//   ....[59]....
        /*01b8*/ 	.word	0xffffffff


	//   ....[60]....
        /*01bc*/ 	.word	0xffffffff


	//   ....[61]....
        /*01c0*/ 	.word	0xffffffff


	//   ....[62]....
        /*01c4*/ 	.word	0xffffffff


	//   ....[63]....
        /*01c8*/ 	.word	0xffffffff


	//   ....[64]....
        /*01cc*/ 	.word	0xffffffff


	//   ....[65]....
        /*01d0*/ 	.word	0xffffffff


	//   ....[66]....
        /*01d4*/ 	.word	0xffffffff


	//   ....[67]....
        /*01d8*/ 	.word	0xffffffff


	//   ....[68]....
        /*01dc*/ 	.word	0xffffffff


	//   ....[69]....
        /*01e0*/ 	.word	0xffffffff


	//   ....[70]....
        /*01e4*/ 	.word	0xffffffff


	//   ....[71]....
        /*01e8*/ 	.word	0xffffffff


	//   ....[72]....
        /*01ec*/ 	.word	0xffffffff


	//   ....[73]....
        /*01f0*/ 	.word	0xffffffff


	//   ....[74]....
        /*01f4*/ 	.word	0xffffffff


	//   ....[75]....
        /*01f8*/ 	.word	0xffffffff


	//   ....[76]....
        /*01fc*/ 	.word	0xffffffff


	//   ....[77]....
        /*0200*/ 	.word	0xffffffff


	//   ....[78]....
        /*0204*/ 	.word	0xffffffff


	//   ....[79]....
        /*0208*/ 	.word	0xffffffff


	//   ....[80]....
        /*020c*/ 	.word	0xffffffff


	//   ....[81]....
        /*0210*/ 	.word	0xffffffff


	//   ....[82]....
        /*0214*/ 	.word	0xffffffff


	//   ....[83]....
        /*0218*/ 	.word	0xffffffff


	//   ....[84]....
        /*021c*/ 	.word	0xffffffff


	//   ....[85]....
        /*0220*/ 	.word	0xffffffff


	//   ....[86]....
        /*0224*/ 	.word	0xffffffff


	//   ....[87]....
        /*0228*/ 	.word	0xffffffff


	//   ....[88]....
        /*022c*/ 	.word	0xffffffff


	//   ....[89]....
        /*0230*/ 	.word	0xffffffff


	//   ....[90]....
        /*0234*/ 	.word	0xffffffff


	//   ....[91]....
        /*0238*/ 	.word	0xffffffff


	//   ....[92]....
        /*023c*/ 	.word	0xffffffff


	//   ....[93]....
        /*0240*/ 	.word	0xffffffff


	//   ....[94]....
        /*0244*/ 	.word	0xffffffff


	//   ....[95]....
        /*0248*/ 	.word	0xffffffff


	//   ....[96]....
        /*024c*/ 	.word	0xffffffff


	//   ....[97]....
        /*0250*/ 	.word	0xffffffff


	//   ....[98]....
        /*0254*/ 	.word	0xffffffff


	//   ....[99]....
        /*0258*/ 	.word	0xffffffff


	//   ....[100]....
        /*025c*/ 	.word	0xffffffff


	//   ....[101]....
        /*0260*/ 	.word	0xffffffff


	//   ....[102]....
        /*0264*/ 	.word	0xffffffff


	//   ....[103]....
        /*0268*/ 	.word	0xffffffff


	//   ....[104]....
        /*026c*/ 	.word	0xffffffff


	//   ....[105]....
        /*0270*/ 	.word	0xffffffff


	//   ....[106]....
        /*0274*/ 	.word	0xffffffff


	//   ....[107]....
        /*0278*/ 	.word	0xffffffff


	//   ....[108]....
        /*027c*/ 	.word	0xffffffff


	//   ....[109]....
        /*0280*/ 	.word	0xffffffff


	//   ....[110]....
        /*0284*/ 	.word	0xffffffff


	//   ....[111]....
        /*0288*/ 	.word	0xffffffff


	//   ....[112]....
        /*028c*/ 	.word	0xffffffff


	//   ....[113]....
        /*0290*/ 	.word	0xffffffff


	//   ....[114]....
        /*0294*/ 	.word	0xffffffff


	//   ....[115]....
        /*0298*/ 	.word	0xffffffff


	//   ....[116]....
        /*029c*/ 	.word	0xffffffff


	//   ....[117]....
        /*02a0*/ 	.word	0xffffffff


	//   ....[118]....
        /*02a4*/ 	.word	0xffffffff


	//   ....[119]....
        /*02a8*/ 	.word	0xffffffff


	//   ....[120]....
        /*02ac*/ 	.word	0xffffffff


	//   ....[121]....
        /*02b0*/ 	.word	0xffffffff


	//   ....[122]....
        /*02b4*/ 	.word	0xffffffff


	//   ....[123]....
        /*02b8*/ 	.word	0xffffffff


	//   ....[124]....
        /*02bc*/ 	.word	0xffffffff


	//   ....[125]....
        /*02c0*/ 	.word	0xffffffff


	//   ....[126]....
        /*02c4*/ 	.word	0xffffffff


	//   ....[127]....
        /*02c8*/ 	.word	0xffffffff


	//   ....[128]....
        /*02cc*/ 	.word	0xffffffff


	//   ....[129]....
        /*02d0*/ 	.word	0xffffffff


	//   ....[130]....
        /*02d4*/ 	.word	0xffffffff


	//   ....[131]....
        /*02d8*/ 	.word	0xffffffff


	//   ....[132]....
        /*02dc*/ 	.word	0xffffffff


	//   ....[133]....
        /*02e0*/ 	.word	0xffffffff


	//   ....[134]....
        /*02e4*/ 	.word	0xffffffff


	//   ....[135]....
        /*02e8*/ 	.word	0xffffffff


	//   ....[136]....
        /*02ec*/ 	.word	0xffffffff


	//   ....[137]....
        /*02f0*/ 	.word	0xffffffff


	//   ....[138]....
        /*02f4*/ 	.word	0xffffffff


	//   ....[139]....
        /*02f8*/ 	.word	0xffffffff


	//   ....[140]....
        /*02fc*/ 	.word	0xffffffff


	//   ....[141]....
        /*0300*/ 	.word	0xffffffff


	//   ....[142]....
        /*0304*/ 	.word	0xffffffff


	//   ....[143]....
        /*0308*/ 	.word	0xffffffff


	//   ....[144]....
        /*030c*/ 	.word	0xffffffff


	//   ....[145]....
        /*0310*/ 	.word	0xffffffff


	//   ....[146]....
        /*0314*/ 	.word	0xffffffff


	//   ....[147]....
        /*0318*/ 	.word	0xffffffff


	//   ....[148]....
        /*031c*/ 	.word	0xffffffff


	//   ....[149]....
        /*0320*/ 	.word	0xffffffff


	//   ....[150]....
        /*0324*/ 	.word	0xffffffff


	//   ....[151]....
        /*0328*/ 	.word	0xffffffff


	//   ....[152]....
        /*032c*/ 	.word	0xffffffff


	//   ....[153]....
        /*0330*/ 	.word	0xffffffff


	//   ....[154]....
        /*0334*/ 	.word	0xffffffff


	//   ....[155]....
        /*0338*/ 	.word	0xffffffff


	//   ....[156]....
        /*033c*/ 	.word	0xffffffff


	//   ....[157]....
        /*0340*/ 	.word	0xffffffff


	//   ....[158]....
        /*0344*/ 	.word	0xffffffff


	//   ....[159]....
        /*0348*/ 	.word	0xffffffff


	//   ....[160]....
        /*034c*/ 	.word	0xffffffff


	//   ....[161]....
        /*0350*/ 	.word	0xffffffff


	//   ....[162]....
        /*0354*/ 	.word	0xffffffff


	//   ....[163]....
        /*0358*/ 	.word	0xffffffff


	//   ....[164]....
        /*035c*/ 	.word	0xffffffff


	//   ....[165]....
        /*0360*/ 	.word	0xffffffff


	//   ....[166]....
        /*0364*/ 	.word	0xffffffff


	//   ....[167]....
        /*0368*/ 	.word	0xffffffff


	//   ....[168]....
        /*036c*/ 	.word	0xffffffff


	//   ....[169]....
        /*0370*/ 	.word	0xffffffff


	//   ....[170]....
        /*0374*/ 	.word	0xffffffff


	//   ....[171]....
        /*0378*/ 	.word	0xffffffff


	//   ....[172]....
        /*037c*/ 	.word	0xffffffff


	//   ....[173]....
        /*0380*/ 	.word	0xffffffff


	//   ....[174]....
        /*0384*/ 	.word	0xffffffff


	//   ....[175]....
        /*0388*/ 	.word	0xffffffff


	//   ....[176]....
        /*038c*/ 	.word	0xffffffff


	//   ....[177]....
        /*0390*/ 	.word	0xffffffff


	//   ....[178]....
        /*0394*/ 	.word	0x05000018


	//   ....[179]....
        /*0398*/ 	.word	0x05000018


	//   ....[180]....
        /*039c*/ 	.word	0x05000018


	//   ....[181]....
        /*03a0*/ 	.word	0x05000018


	//   ....[182]....
        /*03a4*/ 	.word	0x05000018


	//   ....[183]....
        /*03a8*/ 	.word	0x05000018


	//   ....[184]....
        /*03ac*/ 	.word	0x05000018


	//   ....[185]....
        /*03b0*/ 	.word	0x05000018


	//   ....[186]....
        /*03b4*/ 	.word	0x05000018


	//   ....[187]....
        /*03b8*/ 	.word	0x05000018


	//   ....[188]....
        /*03bc*/ 	.word	0x05000018


	//   ....[189]....
        /*03c0*/ 	.word	0x05000018


	//   ....[190]....
        /*03c4*/ 	.word	0x05000018


	//   ....[191]....
        /*03c8*/ 	.word	0x05000018


	//   ....[192]....
        /*03cc*/ 	.word	0x05000018


	//   ....[193]....
        /*03d0*/ 	.word	0x05000018


	//   ....[194]....
        /*03d4*/ 	.word	0x05000018


	//   ....[195]....
        /*03d8*/ 	.word	0x05000018


	//   ....[196]....
        /*03dc*/ 	.word	0x05000018


	//   ....[197]....
        /*03e0*/ 	.word	0x05000018


	//   ....[198]....
        /*03e4*/ 	.word	0x05000018


	//   ....[199]....
        /*03e8*/ 	.word	0x05000018


	//   ....[200]....
        /*03ec*/ 	.word	0x05000018


	//   ....[201]....
        /*03f0*/ 	.word	0x05000018


	//   ....[202]....
        /*03f4*/ 	.word	0x05000018


	//   ....[203]....
        /*03f8*/ 	.word	0x05000018


	//   ....[204]....
        /*03fc*/ 	.word	0x05000018


	//   ....[205]....
        /*0400*/ 	.word	0x05000018


	//   ....[206]....
        /*0404*/ 	.word	0x05000018


	//   ....[207]....
        /*0408*/ 	.word	0x05000018


	//   ....[208]....
        /*040c*/ 	.word	0x05000018


	//   ....[209]....
        /*0410*/ 	.word	0x05000018


	//   ....[210]....
        /*0414*/ 	.word	0x05000018


	//   ....[211]....
        /*0418*/ 	.word	0x05000018


	//   ....[212]....
        /*041c*/ 	.word	0x05000018


	//   ....[213]....
        /*0420*/ 	.word	0x05000018


	//   ....[214]....
        /*0424*/ 	.word	0x05000018


	//   ....[215]....
        /*0428*/ 	.word	0x05000018


	//   ....[216]....
        /*042c*/ 	.word	0x05000018


	//   ....[217]....
        /*0430*/ 	.word	0x05000018


	//   ....[218]....
        /*0434*/ 	.word	0x05000018


	//   ....[219]....
        /*0438*/ 	.word	0x05000018


	//   ....[220]....
        /*043c*/ 	.word	0x05000018


	//   ....[221]....
        /*0440*/ 	.word	0x05000018


	//   ....[222]....
        /*0444*/ 	.word	0x05000018


	//   ....[223]....
        /*0448*/ 	.word	0x05000018


	//   ....[224]....
        /*044c*/ 	.word	0x05000018


	//   ....[225]....
        /*0450*/ 	.word	0x05000018


	//   ....[226]....
        /*0454*/ 	.word	0x05000018


	//   ....[227]....
        /*0458*/ 	.word	0x05000018


	//   ....[228]....
        /*045c*/ 	.word	0x05000018


	//   ....[229]....
        /*0460*/ 	.word	0x05000018


	//   ....[230]....
        /*0464*/ 	.word	0x05000018


	//   ....[231]....
        /*0468*/ 	.word	0x05000018


	//   ....[232]....
        /*046c*/ 	.word	0x05000018


	//   ....[233]....
        /*0470*/ 	.word	0x05000018


	//   ....[234]....
        /*0474*/ 	.word	0x05000018


	//   ....[235]....
        /*0478*/ 	.word	0x05000018


	//   ....[236]....
        /*047c*/ 	.word	0x05000018


	//   ....[237]....
        /*0480*/ 	.word	0x05000018


	//   ....[238]....
        /*0484*/ 	.word	0x05000018


	//   ....[239]....
        /*0488*/ 	.word	0x05000018


	//   ....[240]....
        /*048c*/ 	.word	0x05000018


	//   ....[241]....
        /*0490*/ 	.word	0x05000018


	//   ....[242]....
        /*0494*/ 	.word	0x05000018


	//   ....[243]....
        /*0498*/ 	.word	0x05000018


	//   ....[244]....
        /*049c*/ 	.word	0x05000018


	//   ....[245]....
        /*04a0*/ 	.word	0x05000018


	//   ....[246]....
        /*04a4*/ 	.word	0x05000018


	//   ....[247]....
        /*04a8*/ 	.word	0x05000018


	//   ....[248]....
        /*04ac*/ 	.word	0x05000018


	//   ....[249]....
        /*04b0*/ 	.word	0x05000018


	//   ....[250]....
        /*04b4*/ 	.word	0x05000018


	//   ....[251]....
        /*04b8*/ 	.word	0x05000018


	//   ....[252]....
        /*04bc*/ 	.word	0x05000018


	//   ....[253]....
        /*04c0*/ 	.word	0x05000018


	//   ....[254]....
        /*04c4*/ 	.word	0x05000018


	//   ....[255]....
        /*04c8*/ 	.word	0x05000018


	//   ....[0]....
        /*04cc*/ 	.word	0x05000018


	//   ....[1]....
        /*04d0*/ 	.word	0x05000018


	//   ....[2]....
        /*04d4*/ 	.word	0x05000018


	//   ....[3]....
        /*04d8*/ 	.word	0x05000018


	//   ....[4]....
        /*04dc*/ 	.word	0x05000018


	//   ....[5]....
        /*04e0*/ 	.word	0x05000018


	//   ....[6]....
        /*04e4*/ 	.word	0x05000018


	//   ....[7]....
        /*04e8*/ 	.word	0x05000018


	//   ....[8]....
        /*04ec*/ 	.word	0x05000018


	//   ....[9]....
        /*04f0*/ 	.word	0x05000018


	//   ....[10]....
        /*04f4*/ 	.word	0x05000018


	//   ....[11]....
        /*04f8*/ 	.word	0x05000018


	//----- nvinfo : EIATTR_COOP_GROUP_INSTR_OFFSETS
	.align		4
.L_41:
        /*04fc*/ 	.byte	0x04, 0x28
        /*04fe*/ 	.short	(.L_43 - .L_42)


	//   ....[0]....
.L_42:
        /*0500*/ 	.word	0x00000530


	//   ....[1]....
        /*0504*/ 	.word	0x00000570


	//   ....[2]....
        /*0508*/ 	.word	0x000005c0


	//   ....[3]....
        /*050c*/ 	.word	0x000005d0


	//   ....[4]....
        /*0510*/ 	.word	0x00000600


	//   ....[5]....
        /*0514*/ 	.word	0x00000610


	//   ....[6]....
        /*0518*/ 	.word	0x00000650


	//   ....[7]....
        /*051c*/ 	.word	0x00000660


	//   ....[8]....
        /*0520*/ 	.word	0x000006a0


	//   ....[9]....
        /*0524*/ 	.word	0x000006c0


	//   ....[10]....
        /*0528*/ 	.word	0x00000750


	//   ....[11]....
        /*052c*/ 	.word	0x00000760


	//   ....[12]....
        /*0530*/ 	.word	0x00000780


	//   ....[13]....
        /*0534*/ 	.word	0x00000790


	//   ....[14]....
        /*0538*/ 	.word	0x000007d0


	//   ....[15]....
        /*053c*/ 	.word	0x000007e0


	//   ....[16]....
        /*0540*/ 	.word	0x00000820


	//   ....[17]....
        /*0544*/ 	.word	0x00000830


	//   ....[18]....
        /*0548*/ 	.word	0x00000850


	//   ....[19]....
        /*054c*/ 	.word	0x00000860


	//   ....[20]....
        /*0550*/ 	.word	0x00000890


	//   ....[21]....
        /*0554*/ 	.word	0x000008c0


	//   ....[22]....
        /*0558*/ 	.word	0x000008e0


	//   ....[23]....
        /*055c*/ 	.word	0x000008f0


	//   ....[24]....
        /*0560*/ 	.word	0x00000910


	//   ....[25]....
        /*0564*/ 	.word	0x00000920


	//   ....[26]....
        /*0568*/ 	.word	0x00000940


	//   ....[27]....
        /*056c*/ 	.word	0x00000950


	//   ....[28]....
        /*0570*/ 	.word	0x00000980


	//   ....[29]....
        /*0574*/ 	.word	0x00000990


	//   ....[30]....
        /*0578*/ 	.word	0x00000a10


	//   ....[31]....
        /*057c*/ 	.word	0x00000a20


	//   ....[32]....
        /*0580*/ 	.word	0x00000a40


	//   ....[33]....
        /*0584*/ 	.word	0x00000a50


	//   ....[34]....
        /*0588*/ 	.word	0x00000a70


	//   ....[35]....
        /*058c*/ 	.word	0x00000a80


	//   ....[36]....
        /*0590*/ 	.word	0x00000ac0


	//   ....[37]....
        /*0594*/ 	.word	0x00000ad0


	//   ....[38]....
        /*0598*/ 	.word	0x00000b10


	//   ....[39]....
        /*059c*/ 	.word	0x00000b20


	//   ....[40]....
        /*05a0*/ 	.word	0x00000b50


	//   ....[41]....
        /*05a4*/ 	.word	0x00000b60


	//   ....[42]....
        /*05a8*/ 	.word	0x00000b90


	//   ....[43]....
        /*05ac*/ 	.word	0x00000ba0


	//   ....[44]....
        /*05b0*/ 	.word	0x00000bc0


	//   ....[45]....
        /*05b4*/ 	.word	0x00000bd0


	//   ....[46]....
        /*05b8*/ 	.word	0x00000bf0


	//   ....[47]....
        /*05bc*/ 	.word	0x00000c00


	//   ....[48]....
        /*05c0*/ 	.word	0x00000c30


	//   ....[49]....
        /*05c4*/ 	.word	0x00000c40


	//   ....[50]....
        /*05c8*/ 	.word	0x00000cc0


	//   ....[51]....
        /*05cc*/ 	.word	0x00000cd0


	//   ....[52]....
        /*05d0*/ 	.word	0x00000cf0


	//   ....[53]....
        /*05d4*/ 	.word	0x00000d00


	//   ....[54]....
        /*05d8*/ 	.word	0x00000d20


	//   ....[55]....
        /*05dc*/ 	.word	0x00000d30


	//   ....[56]....
        /*05e0*/ 	.word	0x00000d70


	//   ....[57]....
        /*05e4*/ 	.word	0x00000d80


	//   ....[58]....
        /*05e8*/ 	.word	0x00000dc0


	//   ....[59]....
        /*05ec*/ 	.word	0x00000dd0


	//   ....[60]....
        /*05f0*/ 	.word	0x00000e00


	//   ....[61]....
        /*05f4*/ 	.word	0x00000e10


	//   ....[62]....
        /*05f8*/ 	.word	0x00000e40


	//   ....[63]....
        /*05fc*/ 	.word	0x00000e50


	//   ....[64]....
        /*0600*/ 	.word	0x00000e70


	//   ....[65]....
        /*0604*/ 	.word	0x00000e80


	//   ....[66]....
        /*0608*/ 	.word	0x00000ea0


	//   ....[67]....
        /*060c*/ 	.word	0x00000eb0


	//   ....[68]....
        /*0610*/ 	.word	0x00000ee0


	//   ....[69]....
        /*0614*/ 	.word	0x00000ef0


	//   ....[70]....
        /*0618*/ 	.word	0x00000f70


	//   ....[71]....
        /*061c*/ 	.word	0x00000f80


	//   ....[72]....
        /*0620*/ 	.word	0x00000fa0


	//   ....[73]....
        /*0624*/ 	.word	0x00000fb0


	//   ....[74]....
        /*0628*/ 	.word	0x00000fd0


	//   ....[75]....
        /*062c*/ 	.word	0x00000fe0


	//   ....[76]....
        /*0630*/ 	.word	0x00001020


	//   ....[77]....
        /*0634*/ 	.word	0x00001030


	//   ....[78]....
        /*0638*/ 	.word	0x00001070


	//   ....[79]....
        /*063c*/ 	.word	0x00001080


	//   ....[80]....
        /*0640*/ 	.word	0x000010b0


	//   ....[81]....
        /*0644*/ 	.word	0x000010c0


	//   ....[82]....
        /*0648*/ 	.word	0x000010f0


	//   ....[83]....
        /*064c*/ 	.word	0x00001100


	//   ....[84]....
        /*0650*/ 	.word	0x00001120


	//   ....[85]....
        /*0654*/ 	.word	0x00001130


	//   ....[86]....
        /*0658*/ 	.word	0x00001150


	//   ....[87]....
        /*065c*/ 	.word	0x00001160


	//   ....[88]....
        /*0660*/ 	.word	0x00001180


	//   ....[89]....
        /*0664*/ 	.word	0x00001190


	//   ....[90]....
        /*0668*/ 	.word	0x00001220


	//   ....[91]....
        /*066c*/ 	.word	0x00001230


	//   ....[92]....
        /*0670*/ 	.word	0x00001250


	//   ....[93]....
        /*0674*/ 	.word	0x00001260


	//   ....[94]....
        /*0678*/ 	.word	0x000012a0


	//   ....[95]....
        /*067c*/ 	.word	0x000012b0


	//   ....[96]....
        /*0680*/ 	.word	0x000012f0


	//   ....[97]....
        /*0684*/ 	.word	0x00001300


	//   ....[98]....
        /*0688*/ 	.word	0x00001370


	//   ....[99]....
        /*068c*/ 	.word	0x000013f0


	//   ....[100]....
        /*0690*/ 	.word	0x00001420


	//   ....[101]....
        /*0694*/ 	.word	0x00001440


	//   ....[102]....
        /*0698*/ 	.word	0x00001470


	//   ....[103]....
        /*069c*/ 	.word	0x000014f0


	//   ....[104]....
        /*06a0*/ 	.word	0x00001510


	//   ....[105]....
        /*06a4*/ 	.word	0x00001530


	//   ....[106]....
        /*06a8*/ 	.word	0x00001550


	//   ....[107]....
        /*06ac*/ 	.word	0x00001570


	//   ....[108]....
        /*06b0*/ 	.word	0x000015a0


	//   ....[109]....
        /*06b4*/ 	.word	0x000015d0


	//   ....[110]....
        /*06b8*/ 	.word	0x000015f0


	//   ....[111]....
        /*06bc*/ 	.word	0x00001610


	//   ....[112]....
        /*06c0*/ 	.word	0x00001650


	//   ....[113]....
        /*06c4*/ 	.word	0x00001720


	//   ....[114]....
        /*06c8*/ 	.word	0x00001740


	//   ....[115]....
        /*06cc*/ 	.word	0x00001760


	//   ....[116]....
        /*06d0*/ 	.word	0x00001780


	//   ....[117]....
        /*06d4*/ 	.word	0x000017a0


	//   ....[118]....
        /*06d8*/ 	.word	0x000063c0


	//   ....[119]....
        /*06dc*/ 	.word	0x00006400


	//   ....[120]....
        /*06e0*/ 	.word	0x000064a0


	//   ....[121]....
        /*06e4*/ 	.word	0x000064b0


	//   ....[122]....
        /*06e8*/ 	.word	0x00006500


	//   ....[123]....
        /*06ec*/ 	.word	0x00006510


	//   ....[124]....
        /*06f0*/ 	.word	0x00006560


	//   ....[125]....
        /*06f4*/ 	.word	0x00006570


	//   ....[126]....
        /*06f8*/ 	.word	0x000065d0


	//   ....[127]....
        /*06fc*/ 	.word	0x000065e0


	//   ....[128]....
        /*0700*/ 	.word	0x000066b0


	//   ....[129]....
        /*0704*/ 	.word	0x000066c0


	//   ....[130]....
        /*0708*/ 	.word	0x00006710


	//   ....[131]....
        /*070c*/ 	.word	0x00006720


	//   ....[132]....
        /*0710*/ 	.word	0x00006770


	//   ....[133]....
        /*0714*/ 	.word	0x00006780


	//   ....[134]....
        /*0718*/ 	.word	0x000067d0


	//   ....[135]....
        /*071c*/ 	.word	0x000067e0


	//   ....[136]....
        /*0720*/ 	.word	0x00006830


	//   ....[137]....
        /*0724*/ 	.word	0x00006840


	//   ....[138]....
        /*0728*/ 	.word	0x000068a0


	//   ....[139]....
        /*072c*/ 	.word	0x000068b0


	//   ....[140]....
        /*0730*/ 	.word	0x00006910


	//   ....[141]....
        /*0734*/ 	.word	0x00006920


	//   ....[142]....
        /*0738*/ 	.word	0x00006970


	//   ....[143]....
        /*073c*/ 	.word	0x00006980


	//   ....[144]....
        /*0740*/ 	.word	0x000069d0


	//   ....[145]....
        /*0744*/ 	.word	0x000069e0


	//   ....[146]....
        /*0748*/ 	.word	0x00006a40


	//   ....[147]....
        /*074c*/ 	.word	0x00006a50


	//   ....[148]....
        /*0750*/ 	.word	0x00006b10


	//   ....[149]....
        /*0754*/ 	.word	0x00006b20


	//   ....[150]....
        /*0758*/ 	.word	0x00006b70


	//   ....[151]....
        /*075c*/ 	.word	0x00006b80


	//   ....[152]....
        /*0760*/ 	.word	0x00006bd0


	//   ....[153]....
        /*0764*/ 	.word	0x00006be0


	//   ....[154]....
        /*0768*/ 	.word	0x00006c30


	//   ....[155]....
        /*076c*/ 	.word	0x00006c40


	//   ....[156]....
        /*0770*/ 	.word	0x00006c90


	//   ....[157]....
        /*0774*/ 	.word	0x00006ca0


	//   ....[158]....
        /*0778*/ 	.word	0x00006d00


	//   ....[159]....
        /*077c*/ 	.word	0x00006d10


	//   ....[160]....
        /*0780*/ 	.word	0x00006d70


	//   ....[161]....
        /*0784*/ 	.word	0x00006d80


	//   ....[162]....
        /*0788*/ 	.word	0x00006dd0


	//   ....[163]....
        /*078c*/ 	.word	0x00006de0


	//   ....[164]....
        /*0790*/ 	.word	0x00006e30


	//   ....[165]....
        /*0794*/ 	.word	0x00006e40


	//   ....[166]....
        /*0798*/ 	.word	0x00006ea0


	//   ....[167]....
        /*079c*/ 	.word	0x00006eb0


	//   ....[168]....
        /*07a0*/ 	.word	0x00006f70


	//   ....[169]....
        /*07a4*/ 	.word	0x00006f80


	//   ....[170]....
        /*07a8*/ 	.word	0x00006fd0


	//   ....[171]....
        /*07ac*/ 	.word	0x00006fe0


	//   ....[172]....
        /*07b0*/ 	.word	0x00007030


	//   ....[173]....
        /*07b4*/ 	.word	0x00007040


	//   ....[174]....
        /*07b8*/ 	.word	0x00007090


	//   ....[175]....
        /*07bc*/ 	.word	0x000070a0


	//   ....[176]....
        /*07c0*/ 	.word	0x000070f0


	//   ....[177]....
        /*07c4*/ 	.word	0x00007100


	//   ....[178]....
        /*07c8*/ 	.word	0x00007970


	//   ....[179]....
        /*07cc*/ 	.word	0x000079c0


	//   ....[180]....
        /*07d0*/ 	.word	0x00007a30


	//   ....[181]....
        /*07d4*/ 	.word	0x00007a80


	//   ....[182]....
        /*07d8*/ 	.word	0x00007af0


	//   ....[183]....
        /*07dc*/ 	.word	0x00007b40


	//   ....[184]....
        /*07e0*/ 	.word	0x00007bb0


	//   ....[185]....
        /*07e4*/ 	.word	0x00007c00


	//   ....[186]....
        /*07e8*/ 	.word	0x00007c70


	//   ....[187]....
        /*07ec*/ 	.word	0x00007cc0


	//   ....[188]....
        /*07f0*/ 	.word	0x00007d50


	//   ....[189]....
        /*07f4*/ 	.word	0x00007da0


	//   ....[190]....
        /*07f8*/ 	.word	0x00007e10


	//   ....[191]....
        /*07fc*/ 	.word	0x00007e60


	//   ....[192]....
        /*0800*/ 	.word	0x00007ed0


	//   ....[193]....
        /*0804*/ 	.word	0x00007f20


	//   ....[194]....
        /*0808*/ 	.word	0x00007f90


	//   ....[195]....
        /*080c*/ 	.word	0x00007fe0


	//   ....[196]....
        /*0810*/ 	.word	0x00008050


	//   ....[197]....
        /*0814*/ 	.word	0x000080a0


	//   ....[198]....
        /*0818*/ 	.word	0x00008130


	//   ....[199]....
        /*081c*/ 	.word	0x00008180


	//   ....[200]....
        /*0820*/ 	.word	0x000081f0


	//   ....[201]....
        /*0824*/ 	.word	0x00008240


	//   ....[202]....
        /*0828*/ 	.word	0x000082b0


	//   ....[203]....
        /*082c*/ 	.word	0x00008300


	//   ....[204]....
        /*0830*/ 	.word	0x00008370


	//   ....[205]....
        /*0834*/ 	.word	0x000083c0


	//   ....[206]....
        /*0838*/ 	.word	0x00008430


	//   ....[207]....
        /*083c*/ 	.word	0x00008480


	//   ....[208]....
        /*0840*/ 	.word	0x00008510


	//   ....[209]....
        /*0844*/ 	.word	0x00008560


	//   ....[210]....
        /*0848*/ 	.word	0x000085d0


	//   ....[211]....
        /*084c*/ 	.word	0x00008620


	//   ....[212]....
        /*0850*/ 	.word	0x00008690


	//   ....[213]....
        /*0854*/ 	.word	0x000086e0


	//   ....[214]....
        /*0858*/ 	.word	0x00008750


	//   ....[215]....
        /*085c*/ 	.word	0x000087a0


	//   ....[216]....
        /*0860*/ 	.word	0x00008810


	//   ....[217]....
        /*0864*/ 	.word	0x00008860


	//   ....[218]....
        /*0868*/ 	.word	0x000088f0


	//   ....[219]....
        /*086c*/ 	.word	0x00008940


	//   ....[220]....
        /*0870*/ 	.word	0x000089b0


	//   ....[221]....
        /*0874*/ 	.word	0x00008a00


	//   ....[222]....
        /*0878*/ 	.word	0x00008a70


	//   ....[223]....
        /*087c*/ 	.word	0x00008ac0


	//   ....[224]....
        /*0880*/ 	.word	0x00008b30


	//   ....[225]....
        /*0884*/ 	.word	0x00008b80


	//   ....[226]....
        /*0888*/ 	.word	0x00008c20


	//   ....[227]....
        /*088c*/ 	.word	0x00008cc0


	//   ....[228]....
        /*0890*/ 	.word	0x00008d50


	//   ....[229]....
        /*0894*/ 	.word	0x00008db0


	//   ....[230]....
        /*0898*/ 	.word	0x00008e10


	//   ....[231]....
        /*089c*/ 	.word	0x00008e70


	//   ....[232]....
        /*08a0*/ 	.word	0x00008ed0


	//   ....[233]....
        /*08a4*/ 	.word	0x00008f50


	//   ....[234]....
        /*08a8*/ 	.word	0x00008fb0


	//   ....[235]....
        /*08ac*/ 	.word	0x00009010


	//   ....[236]....
        /*08b0*/ 	.word	0x00009070


	//   ....[237]....
        /*08b4*/ 	.word	0x000090d0


	//   ....[238]....
        /*08b8*/ 	.word	0x00009150


	//   ....[239]....
        /*08bc*/ 	.word	0x000091a0


	//   ....[240]....
        /*08c0*/ 	.word	0x00009230


	//   ....[241]....
        /*08c4*/ 	.word	0x00009280


	//   ....[242]....
        /*08c8*/ 	.word	0x00009310


	//   ....[243]....
        /*08cc*/ 	.word	0x00009360


	//   ....[244]....
        /*08d0*/ 	.word	0x000093f0


	//   ....[245]....
        /*08d4*/ 	.word	0x00009440


	//   ....[246]....
        /*08d8*/ 	.word	0x000094d0


	//   ....[247]....
        /*08dc*/ 	.word	0x00009520


	//   ....[248]....
        /*08e0*/ 	.word	0x000095a0


	//   ....[249]....
        /*08e4*/ 	.word	0x000095f0


	//   ....[250]....
        /*08e8*/ 	.word	0x00009680


	//   ....[251]....
        /*08ec*/ 	.word	0x000096d0


	//   ....[252]....
        /*08f0*/ 	.word	0x00009760


	//   ....[253]....
        /*08f4*/ 	.word	0x000097b0


	//   ....[254]....
        /*08f8*/ 	.word	0x00009840


	//   ....[255]....
        /*08fc*/ 	.word	0x00009890


	//   ....[0]....
        /*0900*/ 	.word	0x00009920


	//   ....[1]....
        /*0904*/ 	.word	0x00009970


	//   ....[2]....
        /*0908*/ 	.word	0x000099f0


	//   ....[3]....
        /*090c*/ 	.word	0x00009a40


	//   ....[4]....
        /*0910*/ 	.word	0x00009ad0


	//   ....[5]....
        /*0914*/ 	.word	0x00009b20


	//   ....[6]....
        /*0918*/ 	.word	0x00009bb0


	//   ....[7]....
        /*091c*/ 	.word	0x00009c00


	//   ....[8]....
        /*0920*/ 	.word	0x00009c90


	//   ....[9]....
        /*0924*/ 	.word	0x00009ce0


	//   ....[10]....
        /*0928*/ 	.word	0x00009d70


	//   ....[11]....
        /*092c*/ 	.word	0x00009dc0


	//----- nvinfo : EIATTR_VRC_CTA_INIT_COUNT
	.align		4
.L_43:
        /*0930*/ 	.byte	0x02, 0x4a
	.zero		1
	.zero		1


	//----- nvinfo : EIATTR_EXIT_INSTR_OFFSETS
	.align		4
        /*0934*/ 	.byte	0x04, 0x1c
        /*0936*/ 	.short	(.L_45 - .L_44)


	//   ....[0]....
.L_44:
        /*0938*/ 	.word	0x00000060


	//   ....[1]....
        /*093c*/ 	.word	0x00000170


	//   ....[2]....
        /*0940*/ 	.word	0x00000290


	//   ....[3]....
        /*0944*/ 	.word	0x00007180


	//   ....[4]....
        /*0948*/ 	.word	0x00007910


	//----- nvinfo : EIATTR_CRS_STACK_SIZE
	.align		4
.L_45:
        /*094c*/ 	.byte	0x04, 0x1e
        /*094e*/ 	.short	(.L_47 - .L_46)
.L_46:
        /*0950*/ 	.word	0x00000000


	//----- nvinfo : EIATTR_CBANK_PARAM_SIZE
	.align		4
.L_47:
        /*0954*/ 	.byte	0x03, 0x19
        /*0956*/ 	.short	0x0050


	//----- nvinfo : EIATTR_PARAM_CBANK
	.align		4
        /*0958*/ 	.byte	0x04, 0x0a
        /*095a*/ 	.short	(.L_49 - .L_48)
	.align		4
.L_48:
        /*095c*/ 	.word	index@(.nv.constant0._Z29evaluateMergeMultiModelKernelIjEvPKT_PKiS4_PKfPfPiS8_S7_S8_ii)
        /*0960*/ 	.short	0x0380
        /*0962*/ 	.short	0x0050


	//----- nvinfo : EIATTR_SW_WAR
	.align		4
.L_49:
        /*0964*/ 	.byte	0x04, 0x36
        /*0966*/ 	.short	(.L_51 - .L_50)
.L_50:
        /*0968*/ 	.word	0x00000008
.L_51:


//--------------------- .nv.info._Z27computePartitionCostsKernelIjEvPKT_PKiS4_PfPiS6_i --------------------------
	.section	.nv.info._Z27computePartitionCostsKernelIjEvPKT_PKiS4_PfPiS6_i,"",@"SHT_CUDA_INFO"
	.sectionflags	@""
	.align	4


	//----- nvinfo : EIATTR_CUDA_API_VERSION
	.align		4
        /*0000*/ 	.byte	0x04, 0x37
        /*0002*/ 	.short	(.L_53 - .L_52)
.L_52:
        /*0004*/ 	.word	0x00000082


	//----- nvinfo : EIATTR_KPARAM_INFO
	.align		4
.L_53:
        /*0008*/ 	.byte	0x04, 0x17
        /*000a*/ 	.short	(.L_55 - .L_54)
.L_54:
        /*000c*/ 	.word	0x00000000
        /*0010*/ 	.short	0x0006
        /*0012*/ 	.short	0x0030
        /*0014*/ 	.byte	0x00, 0xf0, 0x11, 0x00


	//----- nvinfo : EIATTR_KPARAM_INFO
	.align		4
.L_55:
        /*0018*/ 	.byte	0x04, 0x17
        /*001a*/ 	.short	(.L_57 - .L_56)
.L_56:
        /*001c*/ 	.word	0x00000000
        /*0020*/ 	.short	0x0005
        /*0022*/ 	.short	0x0028
        /*0024*/ 	.byte	0x00, 0xf5, 0x21, 0x00


	//----- nvinfo : EIATTR_KPARAM_INFO
	.align		4
.L_57:
        /*0028*/ 	.byte	0x04, 0x17
        /*002a*/ 	.short	(.L_59 - .L_58)
.L_58:
        /*002c*/ 	.word	0x00000000
        /*0030*/ 	.short	0x0004
        /*0032*/ 	.short	0x0020
        /*0034*/ 	.byte	0x00, 0xf5, 0x21, 0x00


	//----- nvinfo : EIATTR_KPARAM_INFO
	.align		4
.L_59:
        /*0038*/ 	.byte	0x04, 0x17
        /*003a*/ 	.short	(.L_61 - .L_60)
.L_60:
        /*003c*/ 	.word	0x00000000
        /*0040*/ 	.short	0x0003
        /*0042*/ 	.short	0x0018
        /*0044*/ 	.byte	0x00, 0xf5, 0x21, 0x00


	//----- nvinfo : EIATTR_KPARAM_INFO
	.align		4
.L_61:
        /*0048*/ 	.byte	0x04, 0x17
        /*004a*/ 	.short	(.L_63 - .L_62)
.L_62:
        /*004c*/ 	.word	0x00000000
        /*0050*/ 	.short	0x0002
        /*0052*/ 	.short	0x0010
        /*0054*/ 	.byte	0x00, 0xf5, 0x21, 0x00


	//----- nvinfo : EIATTR_KPARAM_INFO
	.align		4
.L_63:
        /*0058*/ 	.byte	0x04, 0x17
        /*005a*/ 	.short	(.L_65 - .L_64)
.L_64:
        /*005c*/ 	.word	0x00000000
        /*0060*/ 	.short	0x0001
        /*0062*/ 	.short	0x0008
        /*0064*/ 	.byte	0x00, 0xf5, 0x21, 0x00


	//----- nvinfo : EIATTR_KPARAM_INFO
	.align		4
.L_65:
        /*0068*/ 	.byte	0x04, 0x17
        /*006a*/ 	.short	(.L_67 - .L_66)
.L_66:
        /*006c*/ 	.word	0x00000000
        /*0070*/ 	.short	0x0000
        /*0072*/ 	.short	0x0000
        /*0074*/ 	.byte	0x00, 0xf5, 0x21, 0x00


	//----- nvinfo : EIATTR_SPARSE_MMA_MASK
	.align		4
.L_67:
        /*0078*/ 	.byte	0x03, 0x50
        /*007a*/ 	.short	0x0000


	//----- nvinfo : EIATTR_MAXREG_COUNT
	.align		4
        /*007c*/ 	.byte	0x03, 0x1b
        /*007e*/ 	.short	0x00ff


	//----- nvinfo : EIATTR_NUM_BARRIERS
	.align		4
        /*0080*/ 	.byte	0x02, 0x4c
        /*0082*/ 	.byte	0x01
	.zero		1


	//----- nvinfo : EIATTR_MERCURY_ISA_VERSION
	.align		4
        /*0084*/ 	.byte	0x03, 0x5f
        /*0086*/ 	.short	0x0101


	//----- nvinfo : EIATTR_COOP_GROUP_MASK_REGIDS
	.align		4
        /*0088*/ 	.byte	0x04, 0x29
        /*008a*/ 	.short	(.L_69 - .L_68)


	//   ....[0]....
.L_68:
        /*008c*/ 	.word	0xffffffff


	//   ....[1]....
        /*0090*/ 	.word	0xffffffff


	//   ....[2]....
        /*0094*/ 	.word	0xffffffff


	//   ....[3]....
        /*0098*/ 	.word	0xffffffff


	//   ....[4]....
        /*009c*/ 	.word	0xffffffff


	//   ....[5]....
        /*00a0*/ 	.word	0xffffffff


	//   ....[6]....
        /*00a4*/ 	.word	0xffffffff


	//   ....[7]....
        /*00a8*/ 	.word	0xffffffff


	//   ....[8]....
        /*00ac*/ 	.word	0xffffffff


	//   ....[9]....
        /*00b0*/ 	.word	0xffffffff


	//   ....[10]....
        /*00b4*/ 	.word	0xffffffff


	//   ....[11]....
        /*00b8*/ 	.word	0xffffffff


	//   ....[12]....
        /*00bc*/ 	.word	0xffffffff


	//   ....[13]....
        /*00c0*/ 	.word	0xffffffff


	//   ....[14]....
        /*00c4*/ 	.word	0xffffffff


	//   ....[15]....
        /*00c8*/ 	.word	0xffffffff


	//   ....[16]....
        /*00cc*/ 	.word	0xffffffff


	//   ....[17]....
        /*00d0*/ 	.word	0xffffffff


	//   ....[18]....
        /*00d4*/ 	.word	0xffffffff


	//   ....[19]....
        /*00d8*/ 	.word	0xffffffff


	//   ....[20]....
        /*00dc*/ 	.word	0x0500000e


	//   ....[21]....
        /*00e0*/ 	.word	0x0500000e


	//   ....[22]....
        /*00e4*/ 	.word	0x0500000e


	//   ....[23]....
        /*00e8*/ 	.word	0x0500000e


	//   ....[24]....
        /*00ec*/ 	.word	0x0500000e


	//   ....[25]....
        /*00f0*/ 	.word	0x0500000e


	//   ....[26]....
        /*00f4*/ 	.word	0x0500000e


	//   ....[27]....
        /*00f8*/ 	.word	0x0500000e


	//   ....[28]....
        /*00fc*/ 	.word	0x0500000e


	//   ....[29]....
        /*0100*/ 	.word	0x0500000e


	//----- nvinfo : EIATTR_COOP_GROUP_INSTR_OFFSETS
	.align		4
.L_69:
        /*0104*/ 	.byte	0x04, 0x28
        /*0106*/ 	.short	(.L_71 - .L_70)


	//   ....[0]....
.L_70:
        /*0108*/ 	.word	0x000001f0


	//   ....[1]....
        /*010c*/ 	.word	0x00000240


	//   ....[2]....
        /*0110*/ 	.word	0x00000280


	//   ....[3]....
        /*0114*/ 	.word	0x000002c0


	//   ....[4]....
        /*0118*/ 	.word	0x00000340


	//   ....[5]....
        /*011c*/ 	.word	0x000003e0


	//   ....[6]....
        /*0120*/ 	.word	0x00000400


	//   ....[7]....
        /*0124*/ 	.word	0x00000420


	//   ....[8]....
        /*0128*/ 	.word	0x00000440


	//   ....[9]....
        /*012c*/ 	.word	0x00000460


	//   ....[10]....
        /*0130*/ 	.word	0x00000490


	//   ....[11]....
        /*0134*/ 	.word	0x00000500


	//   ....[12]....
        /*0138*/ 	.word	0x00000570


	//   ....[13]....
        /*013c*/ 	.word	0x000005c0


	//   ....[14]....
        /*0140*/ 	.word	0x000005e0


	//   ....[15]....
        /*0144*/ 	.word	0x00000660


	//   ....[16]....
        /*0148*/ 	.word	0x00000680


	//   ....[17]....
        /*014c*/ 	.word	0x000006a0


	//   ....[18]....
        /*0150*/ 	.word	0x000006c0


	//   ....[19]....
        /*0154*/ 	.word	0x000006e0


	//   ....[20]....
        /*0158*/ 	.word	0x00000930


	//   ....[21]....
        /*015c*/ 	.word	0x000009a0


	//   ....[22]....
        /*0160*/ 	.word	0x00000a10


	//   ....[23]....
        /*0164*/ 	.word	0x00000a80


	//   ....[24]....
        /*0168*/ 	.word	0x00000af0


	//   ....[25]....
        /*016c*/ 	.word	0x00000b70


	//   ....[26]....
        /*0170*/ 	.word	0x00000be0


	//   ....[27]....
        /*0174*/ 	.word	0x00000c50


	//   ....[28]....
        /*0178*/ 	.word	0x00000cc0


	//   ....[29]....
        /*017c*/ 	.word	0x00000d30


	//----- nvinfo : EIATTR_VRC_CTA_INIT_COUNT
	.align		4
.L_71:
        /*0180*/ 	.byte	0x02, 0x4a
	.zero		1
	.zero		1


	//----- nvinfo : EIATTR_EXIT_INSTR_OFFSETS
	.align		4
        /*0184*/ 	.byte	0x04, 0x1c
        /*0186*/ 	.short	(.L_73 - .L_72)


	//   ....[0]....
.L_72:
        /*0188*/ 	.word	0x00000040


	//   ....[1]....
        /*018c*/ 	.word	0x00000730


	//   ....[2]....
        /*0190*/ 	.word	0x000008d0


	//----- nvinfo : EIATTR_CRS_STACK_SIZE
	.align		4
.L_73:
        /*0194*/ 	.byte	0x04, 0x1e
        /*0196*/ 	.short	(.L_75 - .L_74)
.L_74:
        /*0198*/ 	.word	0x00000000


	//----- nvinfo : EIATTR_CBANK_PARAM_SIZE
	.align		4
.L_75:
        /*019c*/ 	.byte	0x03, 0x19
        /*019e*/ 	.short	0x0034


	//----- nvinfo : EIATTR_PARAM_CBANK
	.align		4
        /*01a0*/ 	.byte	0x04, 0x0a
        /*01a2*/ 	.short	(.L_77 - .L_76)
	.align		4
.L_76:
        /*01a4*/ 	.word	index@(.nv.constant0._Z27computePartitionCostsKernelIjEvPKT_PKiS4_PfPiS6_i)
        /*01a8*/ 	.short	0x0380
        /*01aa*/ 	.short	0x0034


	//----- nvinfo : EIATTR_SW_WAR
	.align		4
.L_77:
        /*01ac*/ 	.byte	0x04, 0x36
        /*01ae*/ 	.short	(.L_79 - .L_78)
.L_78:
        /*01b0*/ 	.word	0x00000008
.L_79:


//--------------------- .nv.callgraph             --------------------------
	.section	.nv.callgraph,"",@"SHT_CUDA_CALLGRAPH"
	.align	4
	.sectionentsize	8
	.align		4
        /*0000*/ 	.word	0x00000000
	.align		4
        /*0004*/ 	.word	0xffffffff
	.align		4
        /*0008*/ 	.word	0x00000000
	.align		4
        /*000c*/ 	.word	0xfffffffe
	.align		4
        /*0010*/ 	.word	0x00000000
	.align		4
        /*0014*/ 	.word	0xfffffffd
	.align		4
        /*0018*/ 	.word	0x00000000
	.align		4
        /*001c*/ 	.word	0xfffffffc


//--------------------- .text._Z29evaluateMergeMultiModelKernelIjEvPKT_PKiS4_PKfPfPiS8_S7_S8_ii --------------------------
	.section	.text._Z29evaluateMergeMultiModelKernelIjEvPKT_PKiS4_PKfPfPiS8_S7_S8_ii,"ax",@progbits
	.align	128
        .global         _Z29evaluateMergeMultiModelKernelIjEvPKT_PKiS4_PKfPfPiS8_S7_S8_ii
        .type           _Z29evaluateMergeMultiModelKernelIjEvPKT_PKiS4_PKfPfPiS8_S7_S8_ii,@function
        .size           _Z29evaluateMergeMultiModelKernelIjEvPKT_PKiS4_PKfPfPiS8_S7_S8_ii,(.L_x_248 - _Z29evaluateMergeMultiModelKernelIjEvPKT_PKiS4_PKfPfPiS8_S7_S8_ii)
        .other          _Z29evaluateMergeMultiModelKernelIjEvPKT_PKiS4_PKfPfPiS8_S7_S8_ii,@"STO_CUDA_ENTRY STV_DEFAULT"
_Z29evaluateMergeMultiModelKernelIjEvPKT_PKiS4_PKfPfPiS8_S7_S8_ii:
.text._Z29evaluateMergeMultiModelKernelIjEvPKT_PKiS4_PKfPfPiS8_S7_S8_ii:
[----:B------:R-:W0:Y:S01]  /*0000*/  LDC R1, c[0x0][0x37c] ;  /* 0x0000df00ff017b82 */ /* 0x000e220000000800 */
[----:B------:R-:W1:Y:S01]  /*0010*/  S2R R57, SR_CTAID.X ;  /* 0x0000000000397919 */ /* 0x000e620000002500 */
[----:B------:R-:W2:Y:S01]  /*0020*/  LDCU UR4, c[0x0][0x3c8] ;  /* 0x00007900ff0477ac */ /* 0x000ea20008000800 */
[----:B0-----:R-:W-:Y:S01]  /*0030*/  VIADD R1, R1, 0xffffff60 ;  /* 0xffffff6001017836 */ /* 0x001fe20000000000 */
[----:B--2---:R-:W-:-:S06]  /*0040*/  UIADD3 UR4, UPT, UPT, UR4, -0x1, URZ ;  /* 0xffffffff04047890 */ /* 0x004fcc000fffe0ff */
[----:B-1----:R-:W-:-:S13]  /*0050*/  ISETP.GE.AND P0, PT, R57, UR4, PT ;  /* 0x0000000439007c0c */ /* 0x002fda000bf06270 */
[----:B------:R-:W-:Y:S05]  /*0060*/  @P0 EXIT ;  /* 0x000000000000094d */ /* 0x000fea0003800000 */
[----:B------:R-:W0:Y:S01]  /*0070*/  LDC.64 R2, c[0x0][0x388] ;  /* 0x0000e200ff027b82 */ /* 0x000e220000000a00 */
[----:B------:R-:W1:Y:S01]  /*0080*/  LDCU.64 UR8, c[0x0][0x358] ;  /* 0x00006b00ff0877ac */ /* 0x000e620008000a00 */
[----:B------:R-:W2:Y:S06]  /*0090*/  LDCU UR4, c[0x0][0x3cc] ;  /* 0x00007980ff0477ac */ /* 0x000eac0008000800 */
[----:B------:R-:W3:Y:S01]  /*00a0*/  LDC.64 R4, c[0x0][0x390] ;  /* 0x0000e400ff047b82 */ /* 0x000ee20000000a00 */
[----:B0-----:R-:W-:-:S05]  /*00b0*/  IMAD.WIDE.U32 R2, R57, 0x4, R2 ;  /* 0x0000000439027825 */ /* 0x001fca00078e0002 */
[----:B-1----:R-:W4:Y:S01]  /*00c0*/  LDG.E.CONSTANT R60, desc[UR8][R2.64] ;  /* 0x00000008023c7981 */ /* 0x002f22000c1e9900 */
[----:B---3--:R-:W-:-:S03]  /*00d0*/  IMAD.WIDE.U32 R4, R57, 0x4, R4 ;  /* 0x0000000439047825 */ /* 0x008fc600078e0004 */
[----:B------:R-:W3:Y:S04]  /*00e0*/  LDG.E.CONSTANT R58, desc[UR8][R2.64+0x4] ;  /* 0x00000408023a7981 */ /* 0x000ee8000c1e9900 */
[----:B------:R-:W4:Y:S04]  /*00f0*/  LDG.E.CONSTANT R7, desc[UR8][R4.64] ;  /* 0x0000000804077981 */ /* 0x000f28000c1e9900 */
[----:B------:R-:W3:Y:S01]  /*0100*/  LDG.E.CONSTANT R59, desc[UR8][R4.64+0x4] ;  /* 0x00000408043b7981 */ /* 0x000ee2000c1e9900 */
[----:B----4-:R-:W-:-:S05]  /*0110*/  IMAD.IADD R7, R7, 0x1, -R60 ;  /* 0x0000000107077824 */ /* 0x010fca00078e0a3c */
[----:B---3--:R-:W-:-:S04]  /*0120*/  IADD3 R58, PT, PT, R7, R59, -R58 ;  /* 0x0000003b073a7210 */ /* 0x008fc80007ffe83a */
[----:B--2---:R-:W-:-:S13]  /*0130*/  ISETP.GT.AND P0, PT, R58, UR4, PT ;  /* 0x000000043a007c0c */ /* 0x004fda000bf04270 */
[----:B------:R-:W-:Y:S05]  /*0140*/  @!P0 BRA `(.L_x_0) ;  /* 0x0000000000548947 */ /* 0x000fea0003800000 */
[----:B------:R-:W0:Y:S02]  /*0150*/  S2R R0, SR_TID.X ;  /* 0x0000000000007919 */ /* 0x000e240000002100 */
[----:B0-----:R-:W-:-:S13]  /*0160*/  ISETP.NE.AND P0, PT, R0, RZ, PT ;  /* 0x000000ff0000720c */ /* 0x001fda0003f05270 */
[----:B------:R-:W-:Y:S05]  /*0170*/  @P0 EXIT ;  /* 0x000000000000094d */ /* 0x000fea0003800000 */
[----:B------:R-:W0:Y:S01]  /*0180*/  LDC.64 R2, c[0x0][0x3a0] ;  /* 0x0000e800ff027b82 */ /* 0x000e220000000a00 */
[----:B------:R-:W-:Y:S02]  /*0190*/  IMAD.MOV.U32 R13, RZ, RZ, -0x40800000 ;  /* 0xbf800000ff0d7424 */ /* 0x000fe400078e00ff */
[----:B------:R-:W-:-:S05]  /*01a0*/  IMAD.MOV.U32 R15, RZ, RZ, 0x4 ;  /* 0x00000004ff0f7424 */ /* 0x000fca00078e00ff */
[----:B------:R-:W1:Y:S08]  /*01b0*/  LDC.64 R4, c[0x0][0x3b8] ;  /* 0x0000ee00ff047b82 */ /* 0x000e700000000a00 */
[----:B------:R-:W2:Y:S08]  /*01c0*/  LDC.64 R6, c[0x0][0x3a8] ;  /* 0x0000ea00ff067b82 */ /* 0x000eb00000000a00 */
[----:B------:R-:W3:Y:S01]  /*01d0*/  LDC.64 R8, c[0x0][0x3b0] ;  /* 0x0000ec00ff087b82 */ /* 0x000ee20000000a00 */
[----:B0-----:R-:W-:-:S05]  /*01e0*/  IMAD.WIDE.U32 R2, R57, 0x4, R2 ;  /* 0x0000000439027825 */ /* 0x001fca00078e0002 */
[----:B------:R-:W-:Y:S02]  /*01f0*/  STG.E desc[UR8][R2.64], R13 ;  /* 0x0000000d02007986 */ /* 0x000fe4000c101908 */
[----:B------:R-:W0:Y:S01]  /*0200*/  LDC.64 R10, c[0x0][0x3c0] ;  /* 0x0000f000ff0a7b82 */ /* 0x000e220000000a00 */
[----:B-1----:R-:W-:-:S05]  /*0210*/  IMAD.WIDE.U32 R4, R57, 0x4, R4 ;  /* 0x0000000439047825 */ /* 0x002fca00078e0004 */
[----:B------:R-:W-:Y:S01]  /*0220*/  STG.E desc[UR8][R4.64], R13 ;  /* 0x0000000d04007986 */ /* 0x000fe2000c101908 */
[----:B--2---:R-:W-:-:S05]  /*0230*/  IMAD.WIDE.U32 R6, R57, 0x4, R6 ;  /* 0x0000000439067825 */ /* 0x004fca00078e0006 */
[----:B------:R-:W-:Y:S01]  /*0240*/  STG.E desc[UR8][R6.64], R15 ;  /* 0x0000000f06007986 */ /* 0x000fe2000c101908 */
[----:B---3--:R-:W-:-:S05]  /*0250*/  IMAD.WIDE.U32 R8, R57, 0x4, R8 ;  /* 0x0000000439087825 */ /* 0x008fca00078e0008 */
[----:B------:R-:W-:Y:S01]  /*0260*/  STG.E desc[UR8][R8.64], RZ ;  /* 0x000000ff08007986 */ /* 0x000fe2000c101908 */
[----:B0-----:R-:W-:-:S05]  /*0270*/  IMAD.WIDE.U32 R10, R57, 0x4, R10 ;  /* 0x00000004390a7825 */ /* 0x001fca00078e000a */
[----:B------:R-:W-:Y:S01]  /*0280*/  STG.E desc[UR8][R10.64], RZ ;  /* 0x000000ff0a007986 */ /* 0x000fe2000c101908 */
[----:B------:R-:W-:Y:S05]  /*0290*/  EXIT ;  /* 0x000000000000794d */ /* 0x000fea0003800000 */
.L_x_0:
[----:B------:R-:W0:Y:S01]  /*02a0*/  S2R R56, SR_TID.X ;  /* 0x0000000000387919 */ /* 0x000e220000002100 */
[----:B------:R-:W-:Y:S01]  /*02b0*/  BSSY.RECONVERGENT B0, `(.L_x_1) ;  /* 0x0000027000007945 */ /* 0x000fe20003800200 */
[----:B------:R-:W-:Y:S01]  /*02c0*/  IMAD.MOV.U32 R16, RZ, RZ, -0x80000000 ;  /* 0x80000000ff107424 */ /* 0x000fe200078e00ff */
[----:B------:R-:W-:Y:S02]  /*02d0*/  MOV R17, 0x7fffffff ;  /* 0x7fffffff00117802 */ /* 0x000fe40000000f00 */
[----:B------:R-:W-:Y:S02]  /*02e0*/  CS2R R4, SRZ ;  /* 0x0000000000047805 */ /* 0x000fe4000001ff00 */
[----:B------:R-:W-:Y:S02]  /*02f0*/  CS2R R14, SRZ ;  /* 0x00000000000e7805 */ /* 0x000fe4000001ff00 */
[----:B------:R-:W-:Y:S02]  /*0300*/  CS2R R10, SRZ ;  /* 0x00000000000a7805 */ /* 0x000fe4000001ff00 */
[----:B------:R-:W-:-:S02]  /*0310*/  CS2R R8, SRZ ;  /* 0x0000000000087805 */ /* 0x000fc4000001ff00 */
[----:B------:R-:W-:Y:S01]  /*0320*/  CS2R R6, SRZ ;  /* 0x0000000000067805 */ /* 0x000fe2000001ff00 */
[----:B0-----:R-:W-:-:S05]  /*0330*/  IMAD.IADD R3, R60, 0x1, R56 ;  /* 0x000000013c037824 */ /* 0x001fca00078e0238 */
[----:B------:R-:W-:-:S13]  /*0340*/  ISETP.GE.AND P0, PT, R3, R59, PT ;  /* 0x0000003b0300720c */ /* 0x000fda0003f06270 */
[----:B------:R-:W-:Y:S05]  /*0350*/  @P0 BRA `(.L_x_2) ;  /* 0x0000000000700947 */ /* 0x000fea0003800000 */
[----:B------:R-:W0:Y:S01]  /*0360*/  LDC R0, c[0x0][0x360] ;  /* 0x0000d800ff007b82 */ /* 0x000e220000000800 */
[----:B------:R-:W-:Y:S01]  /*0370*/  IMAD.MOV.U32 R17, RZ, RZ, 0x7fffffff ;  /* 0x7fffffffff117424 */ /* 0x000fe200078e00ff */
[----:B------:R-:W-:Y:S01]  /*0380*/  CS2R R6, SRZ ;  /* 0x0000000000067805 */ /* 0x000fe2000001ff00 */
[----:B------:R-:W-:Y:S01]  /*0390*/  IMAD.MOV.U32 R16, RZ, RZ, -0x80000000 ;  /* 0x80000000ff107424 */ /* 0x000fe200078e00ff */
[----:B------:R-:W-:Y:S01]  /*03a0*/  CS2R R8, SRZ ;  /* 0x0000000000087805 */ /* 0x000fe2000001ff00 */
[----:B------:R-:W-:Y:S01]  /*03b0*/  IMAD.MOV.U32 R29, RZ, RZ, R3 ;  /* 0x000000ffff1d7224 */ /* 0x000fe200078e0003 */
[----:B------:R-:W-:Y:S02]  /*03c0*/  CS2R R10, SRZ ;  /* 0x00000000000a7805 */ /* 0x000fe4000001ff00 */
[----:B------:R-:W-:Y:S02]  /*03d0*/  CS2R R14, SRZ ;  /* 0x00000000000e7805 */ /* 0x000fe4000001ff00 */
[----:B------:R-:W-:-:S07]  /*03e0*/  CS2R R4, SRZ ;  /* 0x0000000000047805 */ /* 0x000fce000001ff00 */
.L_x_3:
[----:B------:R-:W1:Y:S02]  /*03f0*/  LDC.64 R22, c[0x0][0x380] ;  /* 0x0000e000ff167b82 */ /* 0x000e640000000a00 */
[----:B-1----:R-:W-:-:S06]  /*0400*/  IMAD.WIDE R22, R29, 0x4, R22 ;  /* 0x000000041d167825 */ /* 0x002fcc00078e0216 */
[----:B------:R-:W2:Y:S01]  /*0410*/  LDG.E.CONSTANT R22, desc[UR8][R22.64] ;  /* 0x0000000816167981 */ /* 0x000ea2000c1e9900 */
[----:B------:R-:W-:Y:S02]  /*0420*/  IMAD.IADD R12, R29, 0x1, -R60 ;  /* 0x000000011d0c7824 */ /* 0x000fe400078e0a3c */
[----:B0-----:R-:W-:-:S04]  /*0430*/  IMAD.IADD R29, R0, 0x1, R29 ;  /* 0x00000001001d7824 */ /* 0x001fc800078e021d */
[----:B------:R-:W0:Y:S01]  /*0440*/  I2F.F64 R12, R12 ;  /* 0x0000000c000c7312 */ /* 0x000e220000201c00 */
[----:B------:R-:W-:Y:S01]  /*0450*/  ISETP.GE.AND P0, PT, R29, R59, PT ;  /* 0x0000003b1d00720c */ /* 0x000fe20003f06270 */
[----:B0-----:R-:W-:-:S08]  /*0460*/  DMUL R18, R12, R12 ;  /* 0x0000000c0c127228 */ /* 0x001fd00000000000 */
[-C--:B------:R-:W-:Y:S02]  /*0470*/  DMUL R20, R12, R18.reuse ;  /* 0x000000120c147228 */ /* 0x080fe40000000000 */
[----:B------:R-:W-:Y:S01]  /*0480*/  DMUL R26, R18, R18 ;  /* 0x00000012121a7228 */ /* 0x000fe20000000000 */
[----:B--2---:R-:W0:Y:S01]  /*0490*/  I2F.F64.U32 R24, R22 ;  /* 0x0000001600187312 */ /* 0x004e220000201800 */
[C---:B------:R-:W-:Y:S02]  /*04a0*/  VIMNMX.U32 R17, PT, PT, R22.reuse, R17, PT ;  /* 0x0000001116117248 */ /* 0x040fe40003fe0000 */
[----:B------:R-:W-:Y:S01]  /*04b0*/  VIMNMX.U32 R16, PT, PT, R22, R16, !PT ;  /* 0x0000001016107248 */ /* 0x000fe20007fe0000 */
[-C--:B0-----:R-:W-:Y:S02]  /*04c0*/  DFMA R14, R12, R24.reuse, R14 ;  /* 0x000000180c0e722b */ /* 0x081fe4000000000e */
[-C--:B------:R-:W-:Y:S02]  /*04d0*/  DFMA R8, R20, R24.reuse, R8 ;  /* 0x000000181408722b */ /* 0x080fe40000000008 */
[----:B------:R-:W-:-:S02]  /*04e0*/  DFMA R10, R18, R24, R10 ;  /* 0x00000018120a722b */ /* 0x000fc4000000000a */
[C---:B------:R-:W-:Y:S02]  /*04f0*/  DFMA R6, R24.reuse, R26, R6 ;  /* 0x0000001a1806722b */ /* 0x040fe40000000006 */
[----:B------:R-:W-:Y:S01]  /*0500*/  DADD R4, R24, R4 ;  /* 0x0000000018047229 */ /* 0x000fe20000000004 */
[----:B------:R-:W-:Y:S10]  /*0510*/  @!P0 BRA `(.L_x_3) ;  /* 0xfffffffc00b48947 */ /* 0x000ff4000383ffff */
.L_x_2:
[----:B------:R-:W-:Y:S05]  /*0520*/  BSYNC.RECONVERGENT B0 ;  /* 0x0000000000007941 */ /* 0x000fea0003800200 */
.L_x_1:
[----:B------:R-:W-:Y:S01]  /*0530*/  SHFL.DOWN PT, R13, R5, 0x10, 0x1f ;  /* 0x0a001f00050d7f89 */ /* 0x000fe200000e0000 */
[C---:B------:R-:W-:Y:S01]  /*0540*/  LOP3.LUT P0, R2, R56.reuse, 0x1f, RZ, 0xc0, !PT ;  /* 0x0000001f38027812 */ /* 0x040fe2000780c0ff */
[----:B------:R-:W0:Y:S01]  /*0550*/  LDCU UR6, c[0x0][0x360] ;  /* 0x00006c00ff0677ac */ /* 0x000e220008000800 */
[----:B------:R-:W-:Y:S01]  /*0560*/  SHF.R.U32.HI R0, RZ, 0x5, R56 ;  /* 0x00000005ff007819 */ /* 0x000fe20000011638 */
[----:B------:R-:W1:Y:S01]  /*0570*/  SHFL.DOWN PT, R12, R4, 0x10, 0x1f ;  /* 0x0a001f00040c7f89 */ /* 0x000e6200000e0000 */
[----:B------:R-:W-:Y:S01]  /*0580*/  ISETP.GT.U32.AND P2, PT, R56, 0x1f, PT ;  /* 0x0000001f3800780c */ /* 0x000fe20003f44070 */
[----:B0-----:R-:W-:-:S06]  /*0590*/  USHF.R.U32.HI UR7, URZ, 0x5, UR6 ;  /* 0x00000005ff077899 */ /* 0x001fcc0008011606 */
[----:B------:R-:W-:Y:S01]  /*05a0*/  ISETP.GE.U32.AND P1, PT, R56, UR7, PT ;  /* 0x0000000738007c0c */ /* 0x000fe2000bf26070 */
[----:B-1----:R-:W-:-:S07]  /*05b0*/  DADD R12, R12, R4 ;  /* 0x000000000c0c7229 */ /* 0x002fce0000000004 */
[----:B------:R-:W-:Y:S04]  /*05c0*/  SHFL.DOWN PT, R19, R13, 0x8, 0x1f ;  /* 0x09001f000d137f89 */ /* 0x000fe800000e0000 */
[----:B------:R-:W0:Y:S02]  /*05d0*/  SHFL.DOWN PT, R18, R12, 0x8, 0x1f ;  /* 0x09001f000c127f89 */ /* 0x000e2400000e0000 */
[----:B0-----:R-:W-:Y:S01]  /*05e0*/  DADD R20, R12, R18 ;  /* 0x000000000c147229 */ /* 0x001fe20000000012 */
[----:B------:R-:W-:-:S06]  /*05f0*/  CS2R R12, SRZ ;  /* 0x00000000000c7805 */ /* 0x000fcc000001ff00 */
[----:B------:R-:W-:Y:S04]  /*0600*/  SHFL.DOWN PT, R19, R21, 0x4, 0x1f ;  /* 0x08801f0015137f89 */ /* 0x000fe800000e0000 */
[----:B------:R-:W0:Y:S02]  /*0610*/  SHFL.DOWN PT, R18, R20, 0x4, 0x1f ;  /* 0x08801f0014127f89 */ /* 0x000e2400000e0000 */
[----:B0-----:R-:W-:Y:S01]  /*0620*/  DADD R22, R20, R18 ;  /* 0x0000000014167229 */ /* 0x001fe20000000012 */
[----:B------:R-:W0:Y:S01]  /*0630*/  S2R R18, SR_CgaCtaId ;  /* 0x0000000000127919 */ /* 0x000e220000008800 */
[----:B------:R-:W-:-:S05]  /*0640*/  MOV R19, 0x400 ;  /* 0x0000040000137802 */ /* 0x000fca0000000f00 */
[----:B------:R-:W-:Y:S04]  /*0650*/  SHFL.DOWN PT, R25, R23, 0x2, 0x1f ;  /* 0x08401f0017197f89 */ /* 0x000fe800000e0000 */
[----:B------:R-:W1:Y:S02]  /*0660*/  SHFL.DOWN PT, R24, R22, 0x2, 0x1f ;  /* 0x08401f0016187f89 */ /* 0x000e6400000e0000 */
[----:B-1----:R-:W-:Y:S01]  /*0670*/  DADD R4, R22, R24 ;  /* 0x0000000016047229 */ /* 0x002fe20000000018 */
[----:B0-----:R-:W-:-:S04]  /*0680*/  LEA R25, R18, R19, 0x18 ;  /* 0x0000001312197211 */ /* 0x001fc800078ec0ff */
[----:B------:R-:W-:Y:S02]  /*0690*/  LEA R22, R0, R25, 0x3 ;  /* 0x0000001900167211 */ /* 0x000fe400078e18ff */
[----:B------:R-:W-:Y:S01]  /*06a0*/  SHFL.DOWN PT, R27, R5, 0x1, 0x1f ;  /* 0x08201f00051b7f89 */ /* 0x000fe200000e0000 */
[----:B------:R-:W-:-:S03]  /*06b0*/  IMAD R23, R2, 0x8, R25 ;  /* 0x0000000802177824 */ /* 0x000fc600078e0219 */
[----:B------:R-:W0:Y:S02]  /*06c0*/  SHFL.DOWN PT, R26, R4, 0x1, 0x1f ;  /* 0x08201f00041a7f89 */ /* 0x000e2400000e0000 */
[----:B0-----:R-:W-:Y:S01]  /*06d0*/  DADD R26, R4, R26 ;  /* 0x00000000041a7229 */ /* 0x001fe2000000001a */
[----:B------:R0:W1:Y:S06]  /*06e0*/  I2F.F64 R4, R58 ;  /* 0x0000003a00047312 */ /* 0x00006c0000201c00 */
[----:B------:R0:W-:Y:S01]  /*06f0*/  @!P0 STS.64 [R22], R26 ;  /* 0x0000001a16008388 */ /* 0x0001e20000000a00 */
[----:B------:R-:W-:Y:S06]  /*0700*/  BAR.SYNC.DEFER_BLOCKING 0x0 ;  /* 0x0000000000007b1d */ /* 0x000fec0000010000 */
[----:B------:R0:W2:Y:S01]  /*0710*/  @!P1 LDS.64 R12, [R23] ;  /* 0x00000000170c9984 */ /* 0x0000a20000000a00 */
[----:B------:R-:W-:Y:S05]  /*0720*/  @P2 BRA `(.L_x_4) ;  /* 0x0000000000542947 */ /* 0x000fea0003800000 */
[----:B------:R-:W-:-:S03]  /*0730*/  UMOV UR4, 0xffffffff ;  /* 0xffffffff00047882 */ /* 0x000fc60000000000 */
[----:B------:R-:W-:Y:S05]  /*0740*/  BRA.DIV UR4, `(.L_x_5) ;  /* 0x0000007204747947 */ /* 0x000fea000b800000 */
[----:B--2---:R-:W-:Y:S04]  /*0750*/  SHFL.DOWN PT, R21, R13, 0x10, 0x1f ;  /* 0x0a001f000d157f89 */ /* 0x004fe800000e0000 */
[----:B------:R-:W2:Y:S02]  /*0760*/  SHFL.DOWN PT, R20, R12, 0x10, 0x1f ;  /* 0x0a001f000c147f89 */ /* 0x000ea400000e0000 */
[----:B--2---:R-:W-:-:S07]  /*0770*/  DADD R20, R12, R20 ;  /* 0x000000000c147229 */ /* 0x004fce0000000014 */
[----:B------:R-:W2:Y:S04]  /*0780*/  SHFL.DOWN PT, R29, R21, 0x8, 0x1f ;  /* 0x09001f00151d7f89 */ /* 0x000ea800000e0000 */
[----:B------:R-:W3:Y:S01]  /*0790*/  SHFL.DOWN PT, R28, R20, 0x8, 0x1f ;  /* 0x09001f00141c7f89 */ /* 0x000ee200000e0000 */
[----:B--2---:R-:W-:Y:S02]  /*07a0*/  IMAD.MOV.U32 R13, RZ, RZ, R29 ;  /* 0x000000ffff0d7224 */ /* 0x004fe400078e001d */
[----:B---3--:R-:W-:-:S06]  /*07b0*/  IMAD.MOV.U32 R12, RZ, RZ, R28 ;  /* 0x000000ffff0c7224 */ /* 0x008fcc00078e001c */
[----:B------:R-:W-:-:S07]  /*07c0*/  DADD R28, R20, R12 ;  /* 0x00000000141c7229 */ /* 0x000fce000000000c */
[----:B------:R-:W2:Y:S04]  /*07d0*/  SHFL.DOWN PT, R31, R29, 0x4, 0x1f ;  /* 0x08801f001d1f7f89 */ /* 0x000ea800000e0000 */
[----:B------:R-:W3:Y:S01]  /*07e0*/  SHFL.DOWN PT, R30, R28, 0x4, 0x1f ;  /* 0x08801f001c1e7f89 */ /* 0x000ee200000e0000 */
[----:B--2---:R-:W-:Y:S02]  /*07f0*/  IMAD.MOV.U32 R13, RZ, RZ, R31 ;  /* 0x000000ffff0d7224 */ /* 0x004fe400078e001f */
[----:B---3--:R-:W-:-:S06]  /*0800*/  IMAD.MOV.U32 R12, RZ, RZ, R30 ;  /* 0x000000ffff0c7224 */ /* 0x008fcc00078e001e */
[----:B------:R-:W-:-:S07]  /*0810*/  DADD R30, R28, R12 ;  /* 0x000000001c1e7229 */ /* 0x000fce000000000c */
[----:B------:R-:W-:Y:S04]  /*0820*/  SHFL.DOWN PT, R13, R31, 0x2, 0x1f ;  /* 0x08401f001f0d7f89 */ /* 0x000fe800000e0000 */
[----:B------:R-:W2:Y:S02]  /*0830*/  SHFL.DOWN PT, R12, R30, 0x2, 0x1f ;  /* 0x08401f001e0c7f89 */ /* 0x000ea400000e0000 */
[----:B--2---:R-:W-:-:S07]  /*0840*/  DADD R12, R30, R12 ;  /* 0x000000001e0c7229 */ /* 0x004fce000000000c */
[----:B------:R2:W3:Y:S04]  /*0850*/  SHFL.DOWN PT, R21, R13, 0x1, 0x1f ;  /* 0x08201f000d157f89 */ /* 0x0004e800000e0000 */
[----:B------:R2:W4:Y:S02]  /*0860*/  SHFL.DOWN PT, R20, R12, 0x1, 0x1f ;  /* 0x08201f000c147f89 */ /* 0x00052400000e0000 */
.L_x_117:
[----:B--234-:R-:W-:-:S11]  /*0870*/  DADD R12, R12, R20 ;  /* 0x000000000c0c7229 */ /* 0x01cfd60000000014 */
.L_x_4:
[----:B------:R-:W-:Y:S05]  /*0880*/  WARPSYNC.ALL ;  /* 0x0000000000007948 */ /* 0x000fea0003800000 */
[----:B------:R-:W-:Y:S01]  /*0890*/  SHFL.DOWN PT, R21, R15, 0x10, 0x1f ;  /* 0x0a001f000f157f89 */ /* 0x000fe200000e0000 */
[----:B------:R-:W-:Y:S01]  /*08a0*/  BAR.SYNC.DEFER_BLOCKING 0x0 ;  /* 0x0000000000007b1d */ /* 0x000fe20000010000 */
[----:B------:R-:W-:-:S05]  /*08b0*/  ISETP.NE.AND P3, PT, R2, RZ, PT ;  /* 0x000000ff0200720c */ /* 0x000fca0003f65270 */
[----:B------:R-:W3:Y:S02]  /*08c0*/  SHFL.DOWN PT, R20, R14, 0x10, 0x1f ;  /* 0x0a001f000e147f89 */ /* 0x000ee400000e0000 */
[----:B---3--:R-:W-:-:S07]  /*08d0*/  DADD R20, R20, R14 ;  /* 0x0000000014147229 */ /* 0x008fce000000000e */
[----:B0-----:R-:W-:Y:S04]  /*08e0*/  SHFL.DOWN PT, R27, R21, 0x8, 0x1f ;  /* 0x09001f00151b7f89 */ /* 0x001fe800000e0000 */
[----:B------:R-:W0:Y:S02]  /*08f0*/  SHFL.DOWN PT, R26, R20, 0x8, 0x1f ;  /* 0x09001f00141a7f89 */ /* 0x000e2400000e0000 */
[----:B0-----:R-:W-:-:S07]  /*0900*/  DADD R26, R20, R26 ;  /* 0x00000000141a7229 */ /* 0x001fce000000001a */
[----:B------:R-:W-:Y:S04]  /*0910*/  SHFL.DOWN PT, R29, R27, 0x4, 0x1f ;  /* 0x08801f001b1d7f89 */ /* 0x000fe800000e0000 */
[----:B------:R-:W0:Y:S02]  /*0920*/  SHFL.DOWN PT, R28, R26, 0x4, 0x1f ;  /* 0x08801f001a1c7f89 */ /* 0x000e2400000e0000 */
[----:B0-----:R-:W-:-:S07]  /*0930*/  DADD R30, R26, R28 ;  /* 0x000000001a1e7229 */ /* 0x001fce000000001c */
[----:B------:R-:W-:Y:S04]  /*0940*/  SHFL.DOWN PT, R29, R31, 0x2, 0x1f ;  /* 0x08401f001f1d7f89 */ /* 0x000fe800000e0000 */
[----:B------:R-:W0:Y:S02]  /*0950*/  SHFL.DOWN PT, R28, R30, 0x2, 0x1f ;  /* 0x08401f001e1c7f89 */ /* 0x000e2400000e0000 */
[----:B0-----:R-:W-:Y:S01]  /*0960*/  DADD R32, R30, R28 ;  /* 0x000000001e207229 */ /* 0x001fe2000000001c */
[----:B------:R-:W-:-:S06]  /*0970*/  CS2R R28, SRZ ;  /* 0x00000000001c7805 */ /* 0x000fcc000001ff00 */
[----:B------:R-:W-:Y:S04]  /*0980*/  SHFL.DOWN PT, R15, R33, 0x1, 0x1f ;  /* 0x08201f00210f7f89 */ /* 0x000fe800000e0000 */
[----:B------:R-:W0:Y:S02]  /*0990*/  SHFL.DOWN PT, R14, R32, 0x1, 0x1f ;  /* 0x08201f00200e7f89 */ /* 0x000e2400000e0000 */
[----:B0-----:R-:W-:-:S07]  /*09a0*/  DADD R14, R32, R14 ;  /* 0x00000000200e7229 */ /* 0x001fce000000000e */
[----:B------:R0:W-:Y:S01]  /*09b0*/  @!P3 STS.64 [R22], R14 ;  /* 0x0000000e1600b388 */ /* 0x0001e20000000a00 */
[----:B------:R-:W-:Y:S06]  /*09c0*/  BAR.SYNC.DEFER_BLOCKING 0x0 ;  /* 0x0000000000007b1d */ /* 0x000fec0000010000 */
[----:B------:R0:W3:Y:S01]  /*09d0*/  @!P1 LDS.64 R28, [R23] ;  /* 0x00000000171c9984 */ /* 0x0000e20000000a00 */
[----:B------:R-:W-:Y:S05]  /*09e0*/  @P2 BRA `(.L_x_6) ;  /* 0x0000000000542947 */ /* 0x000fea0003800000 */
[----:B------:R-:W-:-:S03]  /*09f0*/  UMOV UR4, 0xffffffff ;  /* 0xffffffff00047882 */ /* 0x000fc60000000000 */
[----:B------:R-:W-:Y:S05]  /*0a00*/  BRA.DIV UR4, `(.L_x_7) ;  /* 0x0000007204bc7947 */ /* 0x000fea000b800000 */
[----:B0--3--:R-:W-:Y:S04]  /*0a10*/  SHFL.DOWN PT, R15, R29, 0x10, 0x1f ;  /* 0x0a001f001d0f7f89 */ /* 0x009fe800000e0000 */
[----:B------:R-:W0:Y:S02]  /*0a20*/  SHFL.DOWN PT, R14, R28, 0x10, 0x1f ;  /* 0x0a001f001c0e7f89 */ /* 0x000e2400000e0000 */
[----:B0-----:R-:W-:-:S07]  /*0a30*/  DADD R14, R28, R14 ;  /* 0x000000001c0e7229 */ /* 0x001fce000000000e */
[----:B------:R-:W-:Y:S04]  /*0a40*/  SHFL.DOWN PT, R21, R15, 0x8, 0x1f ;  /* 0x09001f000f157f89 */ /* 0x000fe800000e0000 */
[----:B------:R-:W0:Y:S02]  /*0a50*/  SHFL.DOWN PT, R20, R14, 0x8, 0x1f ;  /* 0x09001f000e147f89 */ /* 0x000e2400000e0000 */
[----:B0-----:R-:W-:-:S07]  /*0a60*/  DADD R20, R14, R20 ;  /* 0x000000000e147229 */ /* 0x001fce0000000014 */
[----:B------:R-:W0:Y:S04]  /*0a70*/  SHFL.DOWN PT, R31, R21, 0x4, 0x1f ;  /* 0x08801f00151f7f89 */ /* 0x000e2800000e0000 */
[----:B------:R-:W3:Y:S01]  /*0a80*/  SHFL.DOWN PT, R30, R20, 0x4, 0x1f ;  /* 0x08801f00141e7f89 */ /* 0x000ee200000e0000 */
[----:B0-----:R-:W-:Y:S01]  /*0a90*/  IMAD.MOV.U32 R15, RZ, RZ, R31 ;  /* 0x000000ffff0f7224 */ /* 0x001fe200078e001f */
[----:B---3--:R-:W-:-:S06]  /*0aa0*/  MOV R14, R30 ;  /* 0x0000001e000e7202 */ /* 0x008fcc0000000f00 */
[----:B------:R-:W-:-:S07]  /*0ab0*/  DADD R30, R20, R14 ;  /* 0x00000000141e7229 */ /* 0x000fce000000000e */
[----:B------:R-:W0:Y:S04]  /*0ac0*/  SHFL.DOWN PT, R29, R31, 0x2, 0x1f ;  /* 0x08401f001f1d7f89 */ /* 0x000e2800000e0000 */
[----:B------:R-:W3:Y:S01]  /*0ad0*/  SHFL.DOWN PT, R28, R30, 0x2, 0x1f ;  /* 0x08401f001e1c7f89 */ /* 0x000ee200000e0000 */
[----:B0-----:R-:W-:Y:S02]  /*0ae0*/  IMAD.MOV.U32 R15, RZ, RZ, R29 ;  /* 0x000000ffff0f7224 */ /* 0x001fe400078e001d */
[----:B---3--:R-:W-:-:S06]  /*0af0*/  IMAD.MOV.U32 R14, RZ, RZ, R28 ;  /* 0x000000ffff0e7224 */ /* 0x008fcc00078e001c */
[----:B------:R-:W-:-:S07]  /*0b00*/  DADD R28, R30, R14 ;  /* 0x000000001e1c7229 */ /* 0x000fce000000000e */
[----:B------:R0:W3:Y:S04]  /*0b10*/  SHFL.DOWN PT, R15, R29, 0x1, 0x1f ;  /* 0x08201f001d0f7f89 */ /* 0x0000e800000e0000 */
[----:B------:R0:W4:Y:S02]  /*0b20*/  SHFL.DOWN PT, R14, R28, 0x1, 0x1f ;  /* 0x08201f001c0e7f89 */ /* 0x00012400000e0000 */
.L_x_128:
[----:B0--34-:R-:W-:-:S11]  /*0b30*/  DADD R28, R28, R14 ;  /* 0x000000001c1c7229 */ /* 0x019fd6000000000e */
.L_x_6:
[----:B------:R-:W-:Y:S05]  /*0b40*/  WARPSYNC.ALL ;  /* 0x0000000000007948 */ /* 0x000fea0003800000 */
[----:B0-----:R-:W-:Y:S04]  /*0b50*/  SHFL.DOWN PT, R15, R11, 0x10, 0x1f ;  /* 0x0a001f000b0f7f89 */ /* 0x001fe800000e0000 */
[----:B------:R-:W0:Y:S01]  /*0b60*/  SHFL.DOWN PT, R14, R10, 0x10, 0x1f ;  /* 0x0a001f000a0e7f89 */ /* 0x000e2200000e0000 */
[----:B------:R-:W-:Y:S06]  /*0b70*/  BAR.SYNC.DEFER_BLOCKING 0x0 ;  /* 0x0000000000007b1d */ /* 0x000fec0000010000 */
[----:B0-----:R-:W-:-:S07]  /*0b80*/  DADD R14, R14, R10 ;  /* 0x000000000e0e7229 */ /* 0x001fce000000000a */
[----:B------:R-:W-:Y:S04]  /*0b90*/  SHFL.DOWN PT, R21, R15, 0x8, 0x1f ;  /* 0x09001f000f157f89 */ /* 0x000fe800000e0000 */
        /* <DEDUP_REMOVED lines=14> */
[----:B------:R0:W4:Y:S01]  /*0c80*/  @!P1 LDS.64 R30, [R23] ;  /* 0x00000000171e9984 */ /* 0x0001220000000a00 */
[----:B------:R-:W-:Y:S05]  /*0c90*/  @P2 BRA `(.L_x_8) ;  /* 0x0000000000542947 */ /* 0x000fea0003800000 */
[----:B------:R-:W-:-:S03]  /*0ca0*/  UMOV UR4, 0xffffffff ;  /* 0xffffffff00047882 */ /* 0x000fc60000000000 */
[----:B------:R-:W-:Y:S05]  /*0cb0*/  BRA.DIV UR4, `(.L_x_9) ;  /* 0x0000007604087947 */ /* 0x000fea000b800000 */
[----:B0---4-:R-:W-:Y:S04]  /*0cc0*/  SHFL.DOWN PT, R11, R31, 0x10, 0x1f ;  /* 0x0a001f001f0b7f89 */ /* 0x011fe800000e0000 */
[----:B------:R-:W0:Y:S02]  /*0cd0*/  SHFL.DOWN PT, R10, R30, 0x10, 0x1f ;  /* 0x0a001f001e0a7f89 */ /* 0x000e2400000e0000 */
[----:B0-----:R-:W-:-:S07]  /*0ce0*/  DADD R10, R30, R10 ;  /* 0x000000001e0a7229 */ /* 0x001fce000000000a */
[----:B------:R-:W-:Y:S04]  /*0cf0*/  SHFL.DOWN PT, R15, R11, 0x8, 0x1f ;  /* 0x09001f000b0f7f89 */ /* 0x000fe800000e0000 */
[----:B------:R-:W0:Y:S02]  /*0d00*/  SHFL.DOWN PT, R14, R10, 0x8, 0x1f ;  /* 0x09001f000a0e7f89 */ /* 0x000e2400000e0000 */
[----:B0-----:R-:W-:-:S07]  /*0d10*/  DADD R14, R10, R14 ;  /* 0x000000000a0e7229 */ /* 0x001fce000000000e */
[----:B------:R-:W0:Y:S04]  /*0d20*/  SHFL.DOWN PT, R21, R15, 0x4, 0x1f ;  /* 0x08801f000f157f89 */ /* 0x000e2800000e0000 */
[----:B------:R-:W4:Y:S01]  /*0d30*/  SHFL.DOWN PT, R20, R14, 0x4, 0x1f ;  /* 0x08801f000e147f89 */ /* 0x000f2200000e0000 */
[----:B0-----:R-:W-:Y:S02]  /*0d40*/  IMAD.MOV.U32 R11, RZ, RZ, R21 ;  /* 0x000000ffff0b7224 */ /* 0x001fe400078e0015 */
[----:B----4-:R-:W-:-:S06]  /*0d50*/  IMAD.MOV.U32 R10, RZ, RZ, R20 ;  /* 0x000000ffff0a7224 */ /* 0x010fcc00078e0014 */
[----:B------:R-:W-:-:S07]  /*0d60*/  DADD R20, R14, R10 ;  /* 0x000000000e147229 */ /* 0x000fce000000000a */
[----:B------:R-:W0:Y:S04]  /*0d70*/  SHFL.DOWN PT, R31, R21, 0x2, 0x1f ;  /* 0x08401f00151f7f89 */ /* 0x000e2800000e0000 */
[----:B------:R-:W4:Y:S01]  /*0d80*/  SHFL.DOWN PT, R30, R20, 0x2, 0x1f ;  /* 0x08401f00141e7f89 */ /* 0x000f2200000e0000 */
[----:B0-----:R-:W-:Y:S01]  /*0d90*/  IMAD.MOV.U32 R11, RZ, RZ, R31 ;  /* 0x000000ffff0b7224 */ /* 0x001fe200078e001f */
[----:B----4-:R-:W-:-:S06]  /*0da0*/  MOV R10, R30 ;  /* 0x0000001e000a7202 */ /* 0x010fcc0000000f00 */
[----:B------:R-:W-:-:S07]  /*0db0*/  DADD R30, R20, R10 ;  /* 0x00000000141e7229 */ /* 0x000fce000000000a */
[----:B------:R0:W4:Y:S04]  /*0dc0*/  SHFL.DOWN PT, R11, R31, 0x1, 0x1f ;  /* 0x08201f001f0b7f89 */ /* 0x00012800000e0000 */
[----:B------:R0:W0:Y:S02]  /*0dd0*/  SHFL.DOWN PT, R10, R30, 0x1, 0x1f ;  /* 0x08201f001e0a7f89 */ /* 0x00002400000e0000 */
.L_x_139:
[----:B0---4-:R-:W-:-:S11]  /*0de0*/  DADD R30, R30, R10 ;  /* 0x000000001e1e7229 */ /* 0x011fd6000000000a */
.L_x_8:
        /* <DEDUP_REMOVED lines=20> */
[----:B------:R0:W0:Y:S01]  /*0f30*/  @!P1 LDS.64 R20, [R23] ;  /* 0x0000000017149984 */ /* 0x0000220000000a00 */
[----:B------:R-:W-:Y:S05]  /*0f40*/  @P2 BRA `(.L_x_10) ;  /* 0x0000000000542947 */ /* 0x000fea0003800000 */
[----:B------:R-:W-:-:S03]  /*0f50*/  UMOV UR4, 0xffffffff ;  /* 0xffffffff00047882 */ /* 0x000fc60000000000 */
[----:B------:R-:W-:Y:S05]  /*0f60*/  BRA.DIV UR4, `(.L_x_11) ;  /* 0x0000007604547947 */ /* 0x000fea000b800000 */
[----:B0-----:R-:W-:Y:S04]  /*0f70*/  SHFL.DOWN PT, R9, R21, 0x10, 0x1f ;  /* 0x0a001f0015097f89 */ /* 0x001fe800000e0000 */
[----:B------:R-:W0:Y:S02]  /*0f80*/  SHFL.DOWN PT, R8, R20, 0x10, 0x1f ;  /* 0x0a001f0014087f89 */ /* 0x000e2400000e0000 */
[----:B0-----:R-:W-:-:S07]  /*0f90*/  DADD R8, R20, R8 ;  /* 0x0000000014087229 */ /* 0x001fce0000000008 */
[----:B------:R-:W-:Y:S04]  /*0fa0*/  SHFL.DOWN PT, R11, R9, 0x8, 0x1f ;  /* 0x09001f00090b7f89 */ /* 0x000fe800000e0000 */
[----:B------:R-:W0:Y:S02]  /*0fb0*/  SHFL.DOWN PT, R10, R8, 0x8, 0x1f ;  /* 0x09001f00080a7f89 */ /* 0x000e2400000e0000 */
[----:B0-----:R-:W-:-:S07]  /*0fc0*/  DADD R10, R8, R10 ;  /* 0x00000000080a7229 */ /* 0x001fce000000000a */
[----:B------:R-:W0:Y:S04]  /*0fd0*/  SHFL.DOWN PT, R15, R11, 0x4, 0x1f ;  /* 0x08801f000b0f7f89 */ /* 0x000e2800000e0000 */
[----:B------:R-:W5:Y:S01]  /*0fe0*/  SHFL.DOWN PT, R14, R10, 0x4, 0x1f ;  /* 0x08801f000a0e7f89 */ /* 0x000f6200000e0000 */
[----:B0-----:R-:W-:Y:S02]  /*0ff0*/  IMAD.MOV.U32 R9, RZ, RZ, R15 ;  /* 0x000000ffff097224 */ /* 0x001fe400078e000f */
[----:B-----5:R-:W-:-:S06]  /*1000*/  IMAD.MOV.U32 R8, RZ, RZ, R14 ;  /* 0x000000ffff087224 */ /* 0x020fcc00078e000e */
[----:B------:R-:W-:-:S07]  /*1010*/  DADD R14, R10, R8 ;  /* 0x000000000a0e7229 */ /* 0x000fce0000000008 */
[----:B------:R-:W0:Y:S04]  /*1020*/  SHFL.DOWN PT, R21, R15, 0x2, 0x1f ;  /* 0x08401f000f157f89 */ /* 0x000e2800000e0000 */
[----:B------:R-:W5:Y:S01]  /*1030*/  SHFL.DOWN PT, R20, R14, 0x2, 0x1f ;  /* 0x08401f000e147f89 */ /* 0x000f6200000e0000 */
[----:B0-----:R-:W-:Y:S02]  /*1040*/  IMAD.MOV.U32 R9, RZ, RZ, R21 ;  /* 0x000000ffff097224 */ /* 0x001fe400078e0015 */
[----:B-----5:R-:W-:-:S06]  /*1050*/  IMAD.MOV.U32 R8, RZ, RZ, R20 ;  /* 0x000000ffff087224 */ /* 0x020fcc00078e0014 */
[----:B------:R-:W-:-:S07]  /*1060*/  DADD R20, R14, R8 ;  /* 0x000000000e147229 */ /* 0x000fce0000000008 */
[----:B------:R0:W0:Y:S04]  /*1070*/  SHFL.DOWN PT, R9, R21, 0x1, 0x1f ;  /* 0x08201f0015097f89 */ /* 0x00002800000e0000 */
[----:B------:R0:W0:Y:S02]  /*1080*/  SHFL.DOWN PT, R8, R20, 0x1, 0x1f ;  /* 0x08201f0014087f89 */ /* 0x00002400000e0000 */
.L_x_150:
[----:B0-----:R-:W-:-:S11]  /*1090*/  DADD R20, R20, R8 ;  /* 0x0000000014147229 */ /* 0x001fd60000000008 */
.L_x_10:
        /* <DEDUP_REMOVED lines=27> */
[----:B------:R-:W0:Y:S04]  /*1250*/  SHFL.DOWN PT, R11, R9, 0x8, 0x1f ;  /* 0x09001f00090b7f89 */ /* 0x000e2800000e0000 */
[----:B------:R-:W5:Y:S01]  /*1260*/  SHFL.DOWN PT, R10, R8, 0x8, 0x1f ;  /* 0x09001f00080a7f89 */ /* 0x000f6200000e0000 */
[----:B0-----:R-:W-:Y:S01]  /*1270*/  IMAD.MOV.U32 R7, RZ, RZ, R11 ;  /* 0x000000ffff077224 */ /* 0x001fe200078e000b */
[----:B-----5:R-:W-:-:S06]  /*1280*/  MOV R6, R10 ;  /* 0x0000000a00067202 */ /* 0x020fcc0000000f00 */
        /* <DEDUP_REMOVED lines=8> */
.L_x_159:
[----:B------:R-:W-:Y:S01]  /*1310*/  UMOV UR4, 0xffffffff ;  /* 0xffffffff00047882 */ /* 0x000fe20000000000 */
[----:B0-----:R-:W-:Y:S02]  /*1320*/  DADD R6, R14, R6 ;  /* 0x000000000e067229 */ /* 0x001fe40000000006 */
[----:B------:R-:W-:Y:S09]  /*1330*/  BRA.DIV UR4, `(.L_x_14) ;  /* 0x0000007a04207947 */ /* 0x000ff2000b800000 */
.L_x_162:
[----:B------:R-:W-:-:S03]  /*1340*/  UMOV UR4, 0xffffffff ;  /* 0xffffffff00047882 */ /* 0x000fc60000000000 */
[----:B------:R-:W-:Y:S05]  /*1350*/  BRA.DIV UR4, `(.L_x_15) ;  /* 0x0000007a04407947 */ /* 0x000fea000b800000 */
.L_x_12:
[----:B------:R-:W-:Y:S05]  /*1360*/  WARPSYNC.ALL ;  /* 0x0000000000007948 */ /* 0x000fea0003800000 */
[----:B0-----:R-:W0:Y:S01]  /*1370*/  SHFL.DOWN PT, R6, R17, 0x10, 0x1f ;  /* 0x0a001f0011067f89 */ /* 0x001e2200000e0000 */
[C---:B------:R-:W-:Y:S02]  /*1380*/  @!P3 VIADD R15, R19.reuse, 0x250 ;  /* 0x00000250130fb836 */ /* 0x040fe40000000000 */
[----:B------:R-:W-:Y:S01]  /*1390*/  @!P1 VIADD R23, R19, 0x250 ;  /* 0x0000025013179836 */ /* 0x000fe20000000000 */
[----:B------:R-:W-:Y:S02]  /*13a0*/  BAR.SYNC.DEFER_BLOCKING 0x0 ;  /* 0x0000000000007b1d */ /* 0x000fe40000010000 */
[----:B------:R-:W-:-:S02]  /*13b0*/  @!P3 LEA R15, R18, R15, 0x18 ;  /* 0x0000000f120fb211 */ /* 0x000fc400078ec0ff */
[----:B------:R-:W-:Y:S02]  /*13c0*/  @!P1 LEA R23, R18, R23, 0x18 ;  /* 0x0000001712179211 */ /* 0x000fe400078ec0ff */
[----:B------:R-:W-:Y:S02]  /*13d0*/  @!P3 LEA R15, R0, R15, 0x2 ;  /* 0x0000000f000fb211 */ /* 0x000fe400078e10ff */
[----:B0-----:R-:W-:-:S05]  /*13e0*/  VIMNMX.U32 R6, PT, PT, R6, R17, PT ;  /* 0x0000001106067248 */ /* 0x001fca0003fe0000 */
[----:B------:R-:W0:Y:S02]  /*13f0*/  SHFL.DOWN PT, R7, R6, 0x8, 0x1f ;  /* 0x09001f0006077f89 */ /* 0x000e2400000e0000 */
[----:B0-----:R-:W-:Y:S01]  /*1400*/  VIMNMX.U32 R7, PT, PT, R6, R7, PT ;  /* 0x0000000706077248 */ /* 0x001fe20003fe0000 */
[----:B------:R-:W-:-:S04]  /*1410*/  @!P1 IMAD R6, R2, 0x4, R23 ;  /* 0x0000000402069824 */ /* 0x000fc800078e0217 */
[----:B------:R-:W0:Y:S02]  /*1420*/  SHFL.DOWN PT, R8, R7, 0x4, 0x1f ;  /* 0x08801f0007087f89 */ /* 0x000e2400000e0000 */
[----:B0-----:R-:W-:-:S05]  /*1430*/  VIMNMX.U32 R9, PT, PT, R7, R8, PT ;  /* 0x0000000807097248 */ /* 0x001fca0003fe0000 */
[----:B------:R-:W0:Y:S02]  /*1440*/  SHFL.DOWN PT, R8, R9, 0x2, 0x1f ;  /* 0x08401f0009087f89 */ /* 0x000e2400000e0000 */
[----:B0-----:R-:W-:Y:S01]  /*1450*/  VIMNMX.U32 R10, PT, PT, R9, R8, PT ;  /* 0x00000008090a7248 */ /* 0x001fe20003fe0000 */
[----:B------:R-:W-:-:S04]  /*1460*/  IMAD.MOV.U32 R8, RZ, RZ, 0x7fffffff ;  /* 0x7fffffffff087424 */ /* 0x000fc800078e00ff */
[----:B------:R-:W0:Y:S02]  /*1470*/  SHFL.DOWN PT, R11, R10, 0x1, 0x1f ;  /* 0x08201f000a0b7f89 */ /* 0x000e2400000e0000 */
[----:B0-----:R-:W-:-:S05]  /*1480*/  VIMNMX.U32 R14, PT, PT, R10, R11, PT ;  /* 0x0000000b0a0e7248 */ /* 0x001fca0003fe0000 */
[----:B------:R0:W-:Y:S01]  /*1490*/  @!P3 STS [R15], R14 ;  /* 0x0000000e0f00b388 */ /* 0x0001e20000000800 */
[----:B------:R-:W-:Y:S06]  /*14a0*/  BAR.SYNC.DEFER_BLOCKING 0x0 ;  /* 0x0000000000007b1d */ /* 0x000fec0000010000 */
[----:B------:R0:W0:Y:S01]  /*14b0*/  @!P1 LDS R8, [R6] ;  /* 0x0000000006089984 */ /* 0x0000220000000800 */
[----:B------:R-:W-:Y:S05]  /*14c0*/  @P2 BRA `(.L_x_16) ;  /* 0x0000000000302947 */ /* 0x000fea0003800000 */
[----:B------:R-:W-:-:S03]  /*14d0*/  UMOV UR4, 0xffffffff ;  /* 0xffffffff00047882 */ /* 0x000fc60000000000 */
[----:B------:R-:W-:Y:S05]  /*14e0*/  BRA.DIV UR4, `(.L_x_17) ;  /* 0x0000007a04047947 */ /* 0x000fea000b800000 */
[----:B0-----:R-:W0:Y:S02]  /*14f0*/  SHFL.DOWN PT, R32, R8, 0x10, 0x1f ;  /* 0x0a001f0008207f89 */ /* 0x001e2400000e0000 */
[----:B0-----:R-:W-:-:S05]  /*1500*/  VIMNMX.U32 R6, PT, PT, R8, R32, PT ;  /* 0x0000002008067248 */ /* 0x001fca0003fe0000 */
[----:B------:R-:W0:Y:S02]  /*1510*/  SHFL.DOWN PT, R32, R6, 0x8, 0x1f ;  /* 0x09001f0006207f89 */ /* 0x000e2400000e0000 */
[----:B0-----:R-:W-:-:S05]  /*1520*/  VIMNMX.U32 R7, PT, PT, R6, R32, PT ;  /* 0x0000002006077248 */ /* 0x001fca0003fe0000 */
[----:B------:R-:W0:Y:S02]  /*1530*/  SHFL.DOWN PT, R32, R7, 0x4, 0x1f ;  /* 0x08801f0007207f89 */ /* 0x000e2400000e0000 */
[----:B0-----:R-:W-:-:S05]  /*1540*/  VIMNMX.U32 R9, PT, PT, R7, R32, PT ;  /* 0x0000002007097248 */ /* 0x001fca0003fe0000 */
[----:B------:R-:W0:Y:S02]  /*1550*/  SHFL.DOWN PT, R32, R9, 0x2, 0x1f ;  /* 0x08401f0009207f89 */ /* 0x000e2400000e0000 */
[----:B0-----:R-:W-:-:S05]  /*1560*/  VIMNMX.U32 R10, PT, PT, R9, R32, PT ;  /* 0x00000020090a7248 */ /* 0x001fca0003fe0000 */
[----:B------:R0:W0:Y:S02]  /*1570*/  SHFL.DOWN PT, R32, R10, 0x1, 0x1f ;  /* 0x08201f000a207f89 */ /* 0x00002400000e0000 */
.L_x_170:
[----:B0-----:R-:W-:-:S07]  /*1580*/  VIMNMX.U32 R8, PT, PT, R10, R32, PT ;  /* 0x000000200a087248 */ /* 0x001fce0003fe0000 */
.L_x_16:
[----:B------:R-:W-:Y:S05]  /*1590*/  WARPSYNC.ALL ;  /* 0x0000000000007948 */ /* 0x000fea0003800000 */
[----:B------:R-:W5:Y:S01]  /*15a0*/  SHFL.DOWN PT, R7, R16, 0x10, 0x1f ;  /* 0x0a001f0010077f89 */ /* 0x000f6200000e0000 */
[----:B------:R-:W-:Y:S01]  /*15b0*/  BAR.SYNC.DEFER_BLOCKING 0x0 ;  /* 0x0000000000007b1d */ /* 0x000fe20000010000 */
[----:B-----5:R-:W-:-:S05]  /*15c0*/  VIMNMX.U32 R7, PT, PT, R7, R16, !PT ;  /* 0x0000001007077248 */ /* 0x020fca0007fe0000 */
[----:B0-----:R-:W0:Y:S02]  /*15d0*/  SHFL.DOWN PT, R6, R7, 0x8, 0x1f ;  /* 0x09001f0007067f89 */ /* 0x001e2400000e0000 */
[----:B0-----:R-:W-:-:S05]  /*15e0*/  VIMNMX.U32 R6, PT, PT, R7, R6, !PT ;  /* 0x0000000607067248 */ /* 0x001fca0007fe0000 */
[----:B------:R-:W0:Y:S02]  /*15f0*/  SHFL.DOWN PT, R9, R6, 0x4, 0x1f ;  /* 0x08801f0006097f89 */ /* 0x000e2400000e0000 */
[----:B0-----:R-:W-:-:S05]  /*1600*/  VIMNMX.U32 R10, PT, PT, R6, R9, !PT ;  /* 0x00000009060a7248 */ /* 0x001fca0007fe0000 */
[----:B------:R-:W0:Y:S02]  /*1610*/  SHFL.DOWN PT, R9, R10, 0x2, 0x1f ;  /* 0x08401f000a097f89 */ /* 0x000e2400000e0000 */
[----:B0-----:R-:W-:Y:S01]  /*1620*/  VIMNMX.U32 R11, PT, PT, R10, R9, !PT ;  /* 0x000000090a0b7248 */ /* 0x001fe20007fe0000 */
[C---:B------:R-:W-:Y:S02]  /*1630*/  @!P3 VIADD R9, R19.reuse, 0x2d0 ;  /* 0x000002d01309b836 */ /* 0x040fe40000000000 */
[----:B------:R-:W-:Y:S02]  /*1640*/  @!P1 VIADD R19, R19, 0x2d0 ;  /* 0x000002d013139836 */ /* 0x000fe40000000000 */
[----:B------:R-:W0:Y:S01]  /*1650*/  SHFL.DOWN PT, R14, R11, 0x1, 0x1f ;  /* 0x08201f000b0e7f89 */ /* 0x000e2200000e0000 */
[C---:B------:R-:W-:Y:S02]  /*1660*/  @!P3 LEA R9, R18.reuse, R9, 0x18 ;  /* 0x000000091209b211 */ /* 0x040fe400078ec0ff */
[----:B------:R-:W-:-:S03]  /*1670*/  @!P1 LEA R19, R18, R19, 0x18 ;  /* 0x0000001312139211 */ /* 0x000fc600078ec0ff */
[----:B------:R-:W-:Y:S02]  /*1680*/  @!P3 IMAD R7, R0, 0x4, R9 ;  /* 0x000000040007b824 */ /* 0x000fe400078e0209 */
[----:B------:R-:W-:Y:S02]  /*1690*/  HFMA2 R9, -RZ, RZ, -0.0 , 0 ;  /* 0x80000000ff097431 */ /* 0x000fe400000001ff */
[----:B------:R-:W-:Y:S01]  /*16a0*/  @!P1 IMAD R6, R2, 0x4, R19 ;  /* 0x0000000402069824 */ /* 0x000fe200078e0213 */
[----:B0-----:R-:W-:-:S05]  /*16b0*/  VIMNMX.U32 R14, PT, PT, R11, R14, !PT ;  /* 0x0000000e0b0e7248 */ /* 0x001fca0007fe0000 */
[----:B------:R0:W-:Y:S01]  /*16c0*/  @!P3 STS [R7], R14 ;  /* 0x0000000e0700b388 */ /* 0x0001e20000000800 */
[----:B------:R-:W-:Y:S06]  /*16d0*/  BAR.SYNC.DEFER_BLOCKING 0x0 ;  /* 0x0000000000007b1d */ /* 0x000fec0000010000 */
[----:B------:R0:W0:Y:S01]  /*16e0*/  @!P1 LDS R9, [R6] ;  /* 0x0000000006099984 */ /* 0x0000220000000800 */
[----:B------:R-:W-:Y:S05]  /*16f0*/  @P2 BRA `(.L_x_18) ;  /* 0x0000000000302947 */ /* 0x000fea0003800000 */
[----:B------:R-:W-:-:S03]  /*1700*/  UMOV UR4, 0xffffffff ;  /* 0xffffffff00047882 */ /* 0x000fc60000000000 */
[----:B------:R-:W-:Y:S05]  /*1710*/  BRA.DIV UR4, `(.L_x_19) ;  /* 0x0000007604f87947 */ /* 0x000fea000b800000 */
[----:B0-----:R-:W0:Y:S02]  /*1720*/  SHFL.DOWN PT, R32, R9, 0x10, 0x1f ;  /* 0x0a001f0009207f89 */ /* 0x001e2400000e0000 */
[----:B0-----:R-:W-:-:S05]  /*1730*/  VIMNMX.U32 R6, PT, PT, R9, R32, !PT ;  /* 0x0000002009067248 */ /* 0x001fca0007fe0000 */
[----:B------:R-:W0:Y:S02]  /*1740*/  SHFL.DOWN PT, R32, R6, 0x8, 0x1f ;  /* 0x09001f0006207f89 */ /* 0x000e2400000e0000 */
[----:B0-----:R-:W-:-:S05]  /*1750*/  VIMNMX.U32 R7, PT, PT, R6, R32, !PT ;  /* 0x0000002006077248 */ /* 0x001fca0007fe0000 */
[----:B------:R-:W0:Y:S02]  /*1760*/  SHFL.DOWN PT, R32, R7, 0x4, 0x1f ;  /* 0x08801f0007207f89 */ /* 0x000e2400000e0000 */
[----:B0-----:R-:W-:-:S05]  /*1770*/  VIMNMX.U32 R10, PT, PT, R7, R32, !PT ;  /* 0x00000020070a7248 */ /* 0x001fca0007fe0000 */
[----:B------:R-:W0:Y:S02]  /*1780*/  SHFL.DOWN PT, R32, R10, 0x2, 0x1f ;  /* 0x08401f000a207f89 */ /* 0x000e2400000e0000 */
[----:B0-----:R-:W-:-:S05]  /*1790*/  VIMNMX.U32 R11, PT, PT, R10, R32, !PT ;  /* 0x000000200a0b7248 */ /* 0x001fca0007fe0000 */
[----:B------:R0:W0:Y:S02]  /*17a0*/  SHFL.DOWN PT, R32, R11, 0x1, 0x1f ;  /* 0x08201f000b207f89 */ /* 0x00002400000e0000 */
.L_x_176:
[----:B0-----:R-:W-:-:S07]  /*17b0*/  VIMNMX.U32 R9, PT, PT, R11, R32, !PT ;  /* 0x000000200b097248 */ /* 0x001fce0007fe0000 */
.L_x_18:
[----:B------:R-:W-:Y:S01]  /*17c0*/  ISETP.NE.AND P0, PT, R56, RZ, PT ;  /* 0x000000ff3800720c */ /* 0x000fe20003f05270 */
[----:B------:R-:W-:Y:S05]  /*17d0*/  WARPSYNC.ALL ;  /* 0x0000000000007948 */ /* 0x000fea0003800000 */
[----:B------:R-:W-:Y:S06]  /*17e0*/  BAR.SYNC.DEFER_BLOCKING 0x0 ;  /* 0x0000000000007b1d */ /* 0x000fec0000010000 */
[----:B------:R-:W-:Y:S04]  /*17f0*/  BSSY.RECONVERGENT B0, `(.L_x_20) ;  /* 0x000046b000007945 */ /* 0x000fe80003800200 */
[----:B------:R-:W-:Y:S05]  /*1800*/  @P0 BRA `(.L_x_21) ;  /* 0x0000004400a40947 */ /* 0x000fea0003800000 */
[----:B------:R-:W5:Y:S01]  /*1810*/  MUFU.RCP64H R11, 6 ;  /* 0x40180000000b7908 */ /* 0x000f620000001800 */
[----:B------:R-:W-:Y:S01]  /*1820*/  IMAD.MOV.U32 R18, RZ, RZ, 0x0 ;  /* 0x00000000ff127424 */ /* 0x000fe200078e00ff */
[----:B-1----:R-:W-:Y:S01]  /*1830*/  DADD R26, R4, R4 ;  /* 0x00000000041a7229 */ /* 0x002fe20000000004 */
[----:B------:R-:W-:Y:S01]  /*1840*/  IMAD.MOV.U32 R19, RZ, RZ, 0x40180000 ;  /* 0x40180000ff137424 */ /* 0x000fe200078e00ff */
[----:B0-----:R0:W-:Y:S01]  /*1850*/  STS.64 [R25+0x248], R8 ;  /* 0x0002480819007388 */ /* 0x0011e20000000a00 */
[----:B------:R-:W-:-:S06]  /*1860*/  IMAD.MOV.U32 R10, RZ, RZ, 0x1 ;  /* 0x00000001ff0a7424 */ /* 0x000fcc00078e00ff */
[----:B-----5:R-:W-:-:S08]  /*1870*/  DFMA R6, R10, -R18, 1 ;  /* 0x3ff000000a06742b */ /* 0x020fd00000000812 */
[----:B------:R-:W-:Y:S02]  /*1880*/  DFMA R14, R6, R6, R6 ;  /* 0x00000006060e722b */ /* 0x000fe40000000006 */
[----:B------:R-:W-:-:S06]  /*1890*/  DADD R6, R4, -1 ;  /* 0xbff0000004067429 */ /* 0x000fcc0000000000 */
[----:B------:R-:W-:Y:S02]  /*18a0*/  DFMA R14, R10, R14, R10 ;  /* 0x0000000e0a0e722b */ /* 0x000fe4000000000a */
[----:B------:R-:W-:Y:S02]  /*18b0*/  DMUL R16, R4, R6 ;  /* 0x0000000604107228 */ /* 0x000fe40000000000 */
[----:B------:R-:W-:-:S04]  /*18c0*/  DADD R10, R26, -1 ;  /* 0xbff000001a0a7429 */ /* 0x000fc80000000000 */
[----:B------:R-:W-:-:S04]  /*18d0*/  DFMA R18, R14, -R18, 1 ;  /* 0x3ff000000e12742b */ /* 0x000fc80000000812 */
[C---:B------:R-:W-:Y:S02]  /*18e0*/  DMUL R6, R16.reuse, R10 ;  /* 0x0000000a10067228 */ /* 0x040fe40000000000 */
[----:B------:R-:W-:Y:S02]  /*18f0*/  DMUL R16, R16, 0.5 ;  /* 0x3fe0000010107828 */ /* 0x000fe40000000000 */
[----:B------:R-:W-:-:S06]  /*1900*/  DFMA R18, R14, R18, R14 ;  /* 0x000000120e12722b */ /* 0x000fcc000000000e */
[----:B------:R-:W-:Y:S02]  /*1910*/  FSETP.GEU.AND P1, PT, |R7|, 6.5827683646048100446e-37, PT ;  /* 0x036000000700780b */ /* 0x000fe40003f2e200 */
[----:B------:R-:W-:-:S08]  /*1920*/  DMUL R22, R6, R18 ;  /* 0x0000001206167228 */ /* 0x000fd00000000000 */
[----:B------:R-:W-:-:S08]  /*1930*/  DFMA R14, R22, -6, R6 ;  /* 0xc0180000160e782b */ /* 0x000fd00000000006 */
[----:B------:R-:W-:-:S10]  /*1940*/  DFMA R22, R18, R14, R22 ;  /* 0x0000000e1216722b */ /* 0x000fd40000000016 */
[----:B------:R-:W-:-:S05]  /*1950*/  FFMA R14, RZ, 2.375, R23 ;  /* 0x40180000ff0e7823 */ /* 0x000fca0000000017 */
[----:B------:R-:W-:-:S13]  /*1960*/  FSETP.GT.AND P0, PT, |R14|, 1.469367938527859385e-39, PT ;  /* 0x001000000e00780b */ /* 0x000fda0003f04200 */
[----:B0-----:R-:W-:Y:S05]  /*1970*/  @P0 BRA P1, `(.L_x_22) ;  /* 0x0000000000200947 */ /* 0x001fea0000800000 */
[----:B------:R-:W-:Y:S01]  /*1980*/  IMAD.MOV.U32 R43, RZ, RZ, R6 ;  /* 0x000000ffff2b7224 */ /* 0x000fe200078e0006 */
[----:B------:R-:W-:Y:S01]  /*1990*/  MOV R41, R7 ;  /* 0x0000000700297202 */ /* 0x000fe20000000f00 */
[----:B------:R-:W-:Y:S01]  /*19a0*/  IMAD.MOV.U32 R42, RZ, RZ, RZ ;  /* 0x000000ffff2a7224 */ /* 0x000fe200078e00ff */
[----:B------:R-:W-:Y:S01]  /*19b0*/  MOV R44, 0x19e0 ;  /* 0x000019e0002c7802 */ /* 0x000fe20000000f00 */
[----:B------:R-:W-:-:S07]  /*19c0*/  IMAD.MOV.U32 R45, RZ, RZ, 0x40180000 ;  /* 0x40180000ff2d7424 */ /* 0x000fce00078e00ff */
[----:B--234-:R-:W-:Y:S05]  /*19d0*/  CALL.REL.NOINC `($__internal_0_$__cuda_sm20_div_rn_f64_full) ;  /* 0x0000008400047944 */ /* 0x01cfea0003c00000 */
[----:B------:R-:W-:Y:S02]  /*19e0*/  IMAD.MOV.U32 R22, RZ, RZ, R42 ;  /* 0x000000ffff167224 */ /* 0x000fe400078e002a */
[----:B------:R-:W-:-:S07]  /*19f0*/  IMAD.MOV.U32 R23, RZ, RZ, R41 ;  /* 0x000000ffff177224 */ /* 0x000fce00078e0029 */
.L_x_22:
[----:B------:R-:W0:Y:S01]  /*1a00*/  MUFU.RCP64H R15, 30 ;  /* 0x403e0000000f7908 */ /* 0x000e220000001800 */
[----:B------:R-:W-:Y:S01]  /*1a10*/  IMAD.MOV.U32 R32, RZ, RZ, 0x0 ;  /* 0x00000000ff207424 */ /* 0x000fe200078e00ff */
[----:B------:R-:W-:Y:S01]  /*1a20*/  MOV R33, 0x403e0000 ;  /* 0x403e000000217802 */ /* 0x000fe20000000f00 */
[----:B------:R-:W-:Y:S01]  /*1a30*/  IMAD.MOV.U32 R14, RZ, RZ, 0x1 ;  /* 0x00000001ff0e7424 */ /* 0x000fe200078e00ff */
[----:B------:R-:W-:-:S05]  /*1a40*/  DMUL R8, R4, 3 ;  /* 0x4008000004087828 */ /* 0x000fca0000000000 */
[----:B0-----:R-:W-:-:S08]  /*1a50*/  DFMA R18, R14, -R32, 1 ;  /* 0x3ff000000e12742b */ /* 0x001fd00000000820 */
[----:B------:R-:W-:Y:S02]  /*1a60*/  DFMA R24, R18, R18, R18 ;  /* 0x000000121218722b */ /* 0x000fe40000000012 */
[----:B------:R-:W-:-:S06]  /*1a70*/  DFMA R18, R4, R8, -R8 ;  /* 0x000000080412722b */ /* 0x000fcc0000000808 */
[----:B------:R-:W-:Y:S02]  /*1a80*/  DFMA R24, R14, R24, R14 ;  /* 0x000000180e18722b */ /* 0x000fe4000000000e */
[----:B------:R-:W-:-:S06]  /*1a90*/  DADD R18, R18, -1 ;  /* 0xbff0000012127429 */ /* 0x000fcc0000000000 */
[----:B------:R-:W-:Y:S02]  /*1aa0*/  DFMA R8, R24, -R32, 1 ;  /* 0x3ff000001808742b */ /* 0x000fe40000000820 */
[----:B------:R-:W-:Y:S02]  /*1ab0*/  DMUL R40, R6, R18 ;  /* 0x0000001206287228 */ /* 0x000fe40000000000 */
[----:B------:R-:W-:-:S04]  /*1ac0*/  DMUL R32, R16, R16 ;  /* 0x0000001010207228 */ /* 0x000fc80000000000 */
[----:B------:R-:W-:-:S04]  /*1ad0*/  DFMA R8, R24, R8, R24 ;  /* 0x000000081808722b */ /* 0x000fc80000000018 */
[----:B------:R-:W-:-:S04]  /*1ae0*/  FSETP.GEU.AND P1, PT, |R41|, 6.5827683646048100446e-37, PT ;  /* 0x036000002900780b */ /* 0x000fc80003f2e200 */
[----:B------:R-:W-:-:S08]  /*1af0*/  DMUL R34, R40, R8 ;  /* 0x0000000828227228 */ /* 0x000fd00000000000 */
[----:B------:R-:W-:-:S08]  /*1b00*/  DFMA R6, R34, -30, R40 ;  /* 0xc03e00002206782b */ /* 0x000fd00000000028 */
[----:B------:R-:W-:-:S10]  /*1b10*/  DFMA R34, R8, R6, R34 ;  /* 0x000000060822722b */ /* 0x000fd40000000022 */
[----:B------:R-:W-:-:S05]  /*1b20*/  FFMA R6, RZ, 2.96875, R35 ;  /* 0x403e0000ff067823 */ /* 0x000fca0000000023 */
[----:B------:R-:W-:-:S13]  /*1b30*/  FSETP.GT.AND P0, PT, |R6|, 1.469367938527859385e-39, PT ;  /* 0x001000000600780b */ /* 0x000fda0003f04200 */
[----:B------:R-:W-:Y:S05]  /*1b40*/  @P0 BRA P1, `(.L_x_23) ;  /* 0x00000000001c0947 */ /* 0x000fea0000800000 */
[----:B------:R-:W-:Y:S01]  /*1b50*/  IMAD.MOV.U32 R43, RZ, RZ, R40 ;  /* 0x000000ffff2b7224 */ /* 0x000fe200078e0028 */
[----:B------:R-:W-:Y:S01]  /*1b60*/  MOV R44, 0x1ba0 ;  /* 0x00001ba0002c7802 */ /* 0x000fe20000000f00 */
[----:B------:R-:W-:Y:S02]  /*1b70*/  IMAD.MOV.U32 R42, RZ, RZ, RZ ;  /* 0x000000ffff2a7224 */ /* 0x000fe400078e00ff */
[----:B------:R-:W-:-:S07]  /*1b80*/  IMAD.MOV.U32 R45, RZ, RZ, 0x403e0000 ;  /* 0x403e0000ff2d7424 */ /* 0x000fce00078e00ff */
[----:B--234-:R-:W-:Y:S05]  /*1b90*/  CALL.REL.NOINC `($__internal_0_$__cuda_sm20_div_rn_f64_full) ;  /* 0x0000008000947944 */ /* 0x01cfea0003c00000 */
[----:B------:R-:W-:Y:S01]  /*1ba0*/  IMAD.MOV.U32 R34, RZ, RZ, R42 ;  /* 0x000000ffff227224 */ /* 0x000fe200078e002a */
[----:B------:R-:W-:-:S07]  /*1bb0*/  MOV R35, R41 ;  /* 0x0000002900237202 */ /* 0x000fce0000000f00 */
.L_x_23:
[----:B------:R-:W-:Y:S01]  /*1bc0*/  DFMA R44, R4, R22, -R32 ;  /* 0x00000016042c722b */ /* 0x000fe20000000820 */
[----:B------:R-:W-:Y:S01]  /*1bd0*/  UMOV UR4, 0xd9d7bdbb ;  /* 0xd9d7bdbb00047882 */ /* 0x000fe20000000000 */
[----:B------:R-:W-:Y:S01]  /*1be0*/  UMOV UR5, 0x3ddb7cdf ;  /* 0x3ddb7cdf00057882 */ /* 0x000fe20000000000 */
[----:B------:R-:W-:Y:S05]  /*1bf0*/  BSSY.RECONVERGENT B2, `(.L_x_24) ;  /* 0x000002a000027945 */ /* 0x000fea0003800200 */
[----:B------:R-:W-:-:S14]  /*1c00*/  DSETP.GT.AND P0, PT, |R44|, UR4, PT ;  /* 0x000000042c007e2a */ /* 0x000fdc000bf04200 */
[----:B------:R-:W-:Y:S05]  /*1c10*/  @!P0 BRA `(.L_x_25) ;  /* 0x0000000000808947 */ /* 0x000fea0003800000 */
[----:B------:R-:W0:Y:S01]  /*1c20*/  MUFU.RCP64H R7, R45 ;  /* 0x0000002d00077308 */ /* 0x000e220000001800 */
[----:B------:R-:W-:Y:S01]  /*1c30*/  IMAD.MOV.U32 R6, RZ, RZ, 0x1 ;  /* 0x00000001ff067424 */ /* 0x000fe200078e00ff */
[----:B------:R-:W-:Y:S05]  /*1c40*/  BSSY.RECONVERGENT B3, `(.L_x_26) ;  /* 0x0000015000037945 */ /* 0x000fea0003800200 */
[----:B0-----:R-:W-:-:S08]  /*1c50*/  DFMA R8, -R44, R6, 1 ;  /* 0x3ff000002c08742b */ /* 0x001fd00000000106 */
[----:B------:R-:W-:-:S08]  /*1c60*/  DFMA R8, R8, R8, R8 ;  /* 0x000000080808722b */ /* 0x000fd00000000008 */
[----:B------:R-:W-:Y:S02]  /*1c70*/  DFMA R8, R6, R8, R6 ;  /* 0x000000080608722b */ /* 0x000fe40000000006 */
[----:B--2---:R-:W-:-:S06]  /*1c80*/  DMUL R6, R12, R16 ;  /* 0x000000100c067228 */ /* 0x004fcc0000000000 */
[----:B------:R-:W-:Y:S02]  /*1c90*/  DFMA R14, -R44, R8, 1 ;  /* 0x3ff000002c0e742b */ /* 0x000fe40000000108 */
[----:B---3--:R-:W-:-:S06]  /*1ca0*/  DFMA R24, R4, R28, -R6 ;  /* 0x0000001c0418722b */ /* 0x008fcc0000000806 */
[----:B------:R-:W-:-:S04]  /*1cb0*/  DFMA R14, R8, R14, R8 ;  /* 0x0000000e080e722b */ /* 0x000fc80000000008 */
[----:B------:R-:W-:-:S04]  /*1cc0*/  FSETP.GEU.AND P1, PT, |R25|, 6.5827683646048100446e-37, PT ;  /* 0x036000001900780b */ /* 0x000fc80003f2e200 */
[----:B------:R-:W-:-:S08]  /*1cd0*/  DMUL R40, R24, R14 ;  /* 0x0000000e18287228 */ /* 0x000fd00000000000 */
[----:B------:R-:W-:-:S08]  /*1ce0*/  DFMA R6, -R44, R40, R24 ;  /* 0x000000282c06722b */ /* 0x000fd00000000118 */
[----:B------:R-:W-:-:S10]  /*1cf0*/  DFMA R40, R14, R6, R40 ;  /* 0x000000060e28722b */ /* 0x000fd40000000028 */
[----:B------:R-:W-:-:S05]  /*1d00*/  FFMA R6, RZ, R45, R41 ;  /* 0x0000002dff067223 */ /* 0x000fca0000000029 */
[----:B------:R-:W-:-:S13]  /*1d10*/  FSETP.GT.AND P0, PT, |R6|, 1.469367938527859385e-39, PT ;  /* 0x001000000600780b */ /* 0x000fda0003f04200 */
[----:B------:R-:W-:Y:S05]  /*1d20*/  @P0 BRA P1, `(.L_x_27) ;  /* 0x0000000000180947 */ /* 0x000fea0000800000 */
[----:B------:R-:W-:Y:S01]  /*1d30*/  IMAD.MOV.U32 R42, RZ, RZ, R44 ;  /* 0x000000ffff2a7224 */ /* 0x000fe200078e002c */
[----:B------:R-:W-:Y:S01]  /*1d40*/  MOV R44, 0x1d80 ;  /* 0x00001d80002c7802 */ /* 0x000fe20000000f00 */
[----:B------:R-:W-:Y:S02]  /*1d50*/  IMAD.MOV.U32 R43, RZ, RZ, R24 ;  /* 0x000000ffff2b7224 */ /* 0x000fe400078e0018 */
[----:B------:R-:W-:-:S07]  /*1d60*/  IMAD.MOV.U32 R41, RZ, RZ, R25 ;  /* 0x000000ffff297224 */ /* 0x000fce00078e0019 */
[----:B----4-:R-:W-:Y:S05]  /*1d70*/  CALL.REL.NOINC `($__internal_0_$__cuda_sm20_div_rn_f64_full) ;  /* 0x00000080001c7944 */ /* 0x010fea0003c00000 */
[----:B------:R-:W-:-:S07]  /*1d80*/  IMAD.MOV.U32 R40, RZ, RZ, R42 ;  /* 0x000000ffff287224 */ /* 0x000fce00078e002a */
.L_x_27:
[----:B------:R-:W-:Y:S05]  /*1d90*/  BSYNC.RECONVERGENT B3 ;  /* 0x0000000000037941 */ /* 0x000fea0003800200 */
.L_x_26:
[----:B------:R-:W0:Y:S01]  /*1da0*/  S2UR UR5, SR_CgaCtaId ;  /* 0x00000000000579c3 */ /* 0x000e220000008800 */
[----:B------:R-:W-:Y:S01]  /*1db0*/  UMOV UR4, 0x400 ;  /* 0x0000040000047882 */ /* 0x000fe20000000000 */
[----:B------:R-:W-:Y:S01]  /*1dc0*/  DFMA R6, -R16, R40, R12 ;  /* 0x000000281006722b */ /* 0x000fe2000000010c */
[----:B------:R-:W-:Y:S01]  /*1dd0*/  MOV R50, R40 ;  /* 0x0000002800327202 */ /* 0x000fe20000000f00 */
[----:B------:R-:W-:Y:S01]  /*1de0*/  IMAD.MOV.U32 R51, RZ, RZ, R41 ;  /* 0x000000ffff337224 */ /* 0x000fe200078e0029 */
[----:B0-----:R-:W-:-:S09]  /*1df0*/  ULEA UR4, UR5, UR4, 0x18 ;  /* 0x0000000405047291 */ /* 0x001fd2000f8ec0ff */
[----:B------:R0:W-:Y:S01]  /*1e00*/  STS.64 [UR4+0x208], R40 ;  /* 0x00020828ff007988 */ /* 0x0001e20008000a04 */
[----:B------:R-:W-:Y:S05]  /*1e10*/  BRA `(.L_x_28) ;  /* 0x00000000001c7947 */ /* 0x000fea0003800000 */
.L_x_25:
[----:B------:R-:W0:Y:S01]  /*1e20*/  S2UR UR5, SR_CgaCtaId ;  /* 0x00000000000579c3 */ /* 0x000e220000008800 */
[----:B------:R-:W-:Y:S01]  /*1e30*/  UMOV UR4, 0x400 ;  /* 0x0000040000047882 */ /* 0x000fe20000000000 */
[----:B--2---:R-:W-:Y:S01]  /*1e40*/  IMAD.MOV.U32 R6, RZ, RZ, R12 ;  /* 0x000000ffff067224 */ /* 0x004fe200078e000c */
[----:B------:R-:W-:Y:S01]  /*1e50*/  CS2R R50, SRZ ;  /* 0x0000000000327805 */ /* 0x000fe2000001ff00 */
[----:B------:R-:W-:Y:S01]  /*1e60*/  IMAD.MOV.U32 R7, RZ, RZ, R13 ;  /* 0x000000ffff077224 */ /* 0x000fe200078e000d */
[----:B0-----:R-:W-:-:S09]  /*1e70*/  ULEA UR4, UR5, UR4, 0x18 ;  /* 0x0000000405047291 */ /* 0x001fd2000f8ec0ff */
[----:B------:R-:W-:Y:S03]  /*1e80*/  STS.64 [UR4+0x208], RZ ;  /* 0x000208ffff007988 */ /* 0x000fe60008000a04 */
.L_x_28:
[----:B------:R-:W-:Y:S05]  /*1e90*/  BSYNC.RECONVERGENT B2 ;  /* 0x0000000000027941 */ /* 0x000fea0003800200 */
.L_x_24:
[----:B------:R-:W1:Y:S01]  /*1ea0*/  MUFU.RCP64H R9, R5 ;  /* 0x0000000500097308 */ /* 0x000e620000001800 */
[----:B------:R-:W-:Y:S01]  /*1eb0*/  IMAD.MOV.U32 R8, RZ, RZ, 0x1 ;  /* 0x00000001ff087424 */ /* 0x000fe200078e00ff */
[----:B------:R-:W-:Y:S01]  /*1ec0*/  FSETP.GEU.AND P1, PT, |R7|, 6.5827683646048100446e-37, PT ;  /* 0x036000000700780b */ /* 0x000fe20003f2e200 */
[----:B------:R-:W-:Y:S04]  /*1ed0*/  BSSY.RECONVERGENT B2, `(.L_x_29) ;  /* 0x0000013000027945 */ /* 0x000fe80003800200 */
[----:B-1----:R-:W-:-:S08]  /*1ee0*/  DFMA R14, -R4, R8, 1 ;  /* 0x3ff00000040e742b */ /* 0x002fd00000000108 */
[----:B------:R-:W-:-:S08]  /*1ef0*/  DFMA R14, R14, R14, R14 ;  /* 0x0000000e0e0e722b */ /* 0x000fd0000000000e */
[----:B------:R-:W-:-:S08]  /*1f00*/  DFMA R14, R8, R14, R8 ;  /* 0x0000000e080e722b */ /* 0x000fd00000000008 */
[----:B------:R-:W-:-:S08]  /*1f10*/  DFMA R8, -R4, R14, 1 ;  /* 0x3ff000000408742b */ /* 0x000fd0000000010e */
[----:B------:R-:W-:-:S08]  /*1f20*/  DFMA R8, R14, R8, R14 ;  /* 0x000000080e08722b */ /* 0x000fd0000000000e */
[----:B0-----:R-:W-:-:S08]  /*1f30*/  DMUL R40, R8, R6 ;  /* 0x0000000608287228 */ /* 0x001fd00000000000 */
[----:B------:R-:W-:-:S08]  /*1f40*/  DFMA R14, -R4, R40, R6 ;  /* 0x00000028040e722b */ /* 0x000fd00000000106 */
[----:B------:R-:W-:-:S10]  /*1f50*/  DFMA R40, R8, R14, R40 ;  /* 0x0000000e0828722b */ /* 0x000fd40000000028 */
[----:B------:R-:W-:-:S05]  /*1f60*/  FFMA R8, RZ, R5, R41 ;  /* 0x00000005ff087223 */ /* 0x000fca0000000029 */
[----:B------:R-:W-:-:S13]  /*1f70*/  FSETP.GT.AND P0, PT, |R8|, 1.469367938527859385e-39, PT ;  /* 0x001000000800780b */ /* 0x000fda0003f04200 */
[----:B------:R-:W-:Y:S05]  /*1f80*/  @P0 BRA P1, `(.L_x_30) ;  /* 0x00000000001c0947 */ /* 0x000fea0000800000 */
[----:B------:R-:W-:Y:S01]  /*1f90*/  IMAD.MOV.U32 R43, RZ, RZ, R6 ;  /* 0x000000ffff2b7224 */ /* 0x000fe200078e0006 */
[----:B------:R-:W-:Y:S01]  /*1fa0*/  MOV R41, R7 ;  /* 0x0000000700297202 */ /* 0x000fe20000000f00 */
[----:B------:R-:W-:Y:S01]  /*1fb0*/  IMAD.MOV.U32 R42, RZ, RZ, R4 ;  /* 0x000000ffff2a7224 */ /* 0x000fe200078e0004 */
[----:B------:R-:W-:Y:S01]  /*1fc0*/  MOV R44, 0x1ff0 ;  /* 0x00001ff0002c7802 */ /* 0x000fe20000000f00 */
[----:B------:R-:W-:-:S07]  /*1fd0*/  IMAD.MOV.U32 R45, RZ, RZ, R5 ;  /* 0x000000ffff2d7224 */ /* 0x000fce00078e0005 */
[----:B---34-:R-:W-:Y:S05]  /*1fe0*/  CALL.REL.NOINC `($__internal_0_$__cuda_sm20_div_rn_f64_full) ;  /* 0x0000007c00807944 */ /* 0x018fea0003c00000 */
[----:B------:R-:W-:-:S07]  /*1ff0*/  IMAD.MOV.U32 R40, RZ, RZ, R42 ;  /* 0x000000ffff287224 */ /* 0x000fce00078e002a */
.L_x_30:
[----:B------:R-:W-:Y:S05]  /*2000*/  BSYNC.RECONVERGENT B2 ;  /* 0x0000000000027941 */ /* 0x000fea0003800200 */
.L_x_29:
[----:B------:R-:W0:Y:S01]  /*2010*/  S2UR UR5, SR_CgaCtaId ;  /* 0x00000000000579c3 */ /* 0x000e220000008800 */
[----:B------:R-:W-:Y:S01]  /*2020*/  UMOV UR4, 0x400 ;  /* 0x0000040000047882 */ /* 0x000fe20000000000 */
[----:B------:R-:W-:Y:S01]  /*2030*/  ISETP.GE.AND P0, PT, R58, 0xa, PT ;  /* 0x0000000a3a00780c */ /* 0x000fe20003f06270 */
[----:B------:R-:W-:Y:S01]  /*2040*/  IMAD.MOV.U32 R48, RZ, RZ, R40 ;  /* 0x000000ffff307224 */ /* 0x000fe200078e0028 */
[----:B------:R-:W-:Y:S01]  /*2050*/  MOV R49, R41 ;  /* 0x0000002900317202 */ /* 0x000fe20000000f00 */
[----:B0-----:R-:W-:-:S06]  /*2060*/  ULEA UR4, UR5, UR4, 0x18 ;  /* 0x0000000405047291 */ /* 0x001fcc000f8ec0ff */
[----:B------:R-:W-:-:S05]  /*2070*/  IMAD.U32 R25, RZ, RZ, UR4 ;  /* 0x00000004ff197e24 */ /* 0x000fca000f8e00ff */
[----:B------:R0:W-:Y:S01]  /*2080*/  STS.64 [R25+0x200], R40 ;  /* 0x0002002819007388 */ /* 0x0001e20000000a00 */
[----:B------:R-:W-:Y:S05]  /*2090*/  @!P0 BRA `(.L_x_31) ;  /* 0x0000003c00608947 */ /* 0x000fea0003800000 */
[C---:B------:R-:W-:Y:S01]  /*20a0*/  DMUL R14, R32.reuse, R22 ;  /* 0x00000016200e7228 */ /* 0x040fe20000000000 */
[----:B------:R-:W-:Y:S01]  /*20b0*/  UMOV UR4, 0xd9d7bdbb ;  /* 0xd9d7bdbb00047882 */ /* 0x000fe20000000000 */
[----:B------:R-:W-:Y:S01]  /*20c0*/  DMUL R36, R32, R32 ;  /* 0x0000002020247228 */ /* 0x000fe20000000000 */
[----:B------:R-:W-:Y:S01]  /*20d0*/  UMOV UR5, 0x3ddb7cdf ;  /* 0x3ddb7cdf00057882 */ /* 0x000fe20000000000 */
[----:B------:R-:W-:Y:S01]  /*20e0*/  DMUL R8, R22, R22 ;  /* 0x0000001616087228 */ /* 0x000fe20000000000 */
[----:B------:R-:W-:Y:S03]  /*20f0*/  BSSY.RECONVERGENT B2, `(.L_x_32) ;  /* 0x000006e000027945 */ /* 0x000fe60003800200 */
[----:B------:R-:W-:Y:S02]  /*2100*/  DFMA R14, R16, R34, -R14 ;  /* 0x00000022100e722b */ /* 0x000fe4000000080e */
[----:B------:R-:W-:-:S02]  /*2110*/  DFMA R36, R34, R22, -R36 ;  /* 0x000000162224722b */ /* 0x000fc40000000824 */
[----:B------:R-:W-:-:S04]  /*2120*/  DFMA R8, R16, R32, -R8 ;  /* 0x000000201008722b */ /* 0x000fc80000000808 */
[----:B------:R-:W-:-:S08]  /*2130*/  DMUL R6, R16, R14 ;  /* 0x0000000e10067228 */ /* 0x000fd00000000000 */
[----:B------:R-:W-:-:S08]  /*2140*/  DFMA R6, R4, R36, -R6 ;  /* 0x000000240406722b */ /* 0x000fd00000000806 */
[----:B------:R-:W-:-:S08]  /*2150*/  DFMA R6, R8, R22, R6 ;  /* 0x000000160806722b */ /* 0x000fd00000000006 */
[----:B------:R-:W-:-:S14]  /*2160*/  DSETP.GT.AND P0, PT, |R6|, UR4, PT ;  /* 0x0000000406007e2a */ /* 0x000fdc000bf04200 */
[----:B------:R-:W-:Y:S05]  /*2170*/  @!P0 BRA `(.L_x_33) ;  /* 0x00000004008c8947 */ /* 0x000fea0003800000 */
[----:B0-----:R-:W0:Y:S01]  /*2180*/  MUFU.RCP64H R41, R7 ;  /* 0x0000000700297308 */ /* 0x001e220000001800 */
[----:B------:R-:W-:Y:S01]  /*2190*/  IMAD.MOV.U32 R40, RZ, RZ, 0x1 ;  /* 0x00000001ff287424 */ /* 0x000fe200078e00ff */
[C---:B----4-:R-:W-:Y:S01]  /*21a0*/  DMUL R24, R32.reuse, R30 ;  /* 0x0000001e20187228 */ /* 0x050fe20000000000 */
[----:B------:R-:W-:Y:S01]  /*21b0*/  BSSY.RECONVERGENT B3, `(.L_x_34) ;  /* 0x000001b000037945 */ /* 0x000fe20003800200 */
[----:B---3--:R-:W-:-:S06]  /*21c0*/  DMUL R32, R32, R28 ;  /* 0x0000001c20207228 */ /* 0x008fcc0000000000 */
[----:B------:R-:W-:Y:S02]  /*21d0*/  DFMA R34, R34, R28, -R24 ;  /* 0x0000001c2222722b */ /* 0x000fe40000000818 */
[----:B------:R-:W-:Y:S02]  /*21e0*/  DMUL R24, R22, R30 ;  /* 0x0000001e16187228 */ /* 0x000fe40000000000 */
[----:B0-----:R-:W-:-:S08]  /*21f0*/  DFMA R38, -R6, R40, 1 ;  /* 0x3ff000000626742b */ /* 0x001fd00000000128 */
[----:B------:R-:W-:Y:S02]  /*2200*/  DFMA R42, R38, R38, R38 ;  /* 0x00000026262a722b */ /* 0x000fe40000000026 */
[----:B------:R-:W-:-:S06]  /*2210*/  DMUL R38, R16, R34 ;  /* 0x0000002210267228 */ /* 0x000fcc0000000000 */
[----:B------:R-:W-:Y:S02]  /*2220*/  DFMA R42, R40, R42, R40 ;  /* 0x0000002a282a722b */ /* 0x000fe40000000028 */
[----:B------:R-:W-:Y:S02]  /*2230*/  DFMA R38, R12, R36, -R38 ;  /* 0x000000240c26722b */ /* 0x000fe40000000826 */
[----:B------:R-:W-:-:S04]  /*2240*/  DADD R40, R32, -R24 ;  /* 0x0000000020287229 */ /* 0x000fc80000000818 */
[----:B------:R-:W-:-:S04]  /*2250*/  DFMA R36, -R6, R42, 1 ;  /* 0x3ff000000624742b */ /* 0x000fc8000000012a */
[----:B------:R-:W-:-:S04]  /*2260*/  DFMA R44, R40, R22, R38 ;  /* 0x00000016282c722b */ /* 0x000fc80000000026 */
[----:B------:R-:W-:-:S06]  /*2270*/  DFMA R36, R42, R36, R42 ;  /* 0x000000242a24722b */ /* 0x000fcc000000002a */
[----:B------:R-:W-:Y:S02]  /*2280*/  FSETP.GEU.AND P1, PT, |R45|, 6.5827683646048100446e-37, PT ;  /* 0x036000002d00780b */ /* 0x000fe40003f2e200 */
        /* <DEDUP_REMOVED lines=9> */
[----:B------:R-:W-:Y:S02]  /*2320*/  IMAD.MOV.U32 R42, RZ, RZ, R6 ;  /* 0x000000ffff2a7224 */ /* 0x000fe400078e0006 */
[----:B------:R-:W-:-:S07]  /*2330*/  IMAD.MOV.U32 R45, RZ, RZ, R7 ;  /* 0x000000ffff2d7224 */ /* 0x000fce00078e0007 */
[----:B------:R-:W-:Y:S05]  /*2340*/  CALL.REL.NOINC `($__internal_0_$__cuda_sm20_div_rn_f64_full) ;  /* 0x0000007800a87944 */ /* 0x000fea0003c00000 */
[----:B------:R-:W-:-:S07]  /*2350*/  MOV R40, R42 ;  /* 0x0000002a00287202 */ /* 0x000fce0000000f00 */
.L_x_35:
[----:B------:R-:W-:Y:S05]  /*2360*/  BSYNC.RECONVERGENT B3 ;  /* 0x0000000000037941 */ /* 0x000fea0003800200 */
.L_x_34:
[----:B------:R-:W0:Y:S01]  /*2370*/  MUFU.RCP64H R39, R7 ;  /* 0x0000000700277308 */ /* 0x000e220000001800 */
[----:B------:R-:W-:Y:S01]  /*2380*/  IMAD.MOV.U32 R38, RZ, RZ, 0x1 ;  /* 0x00000001ff267424 */ /* 0x000fe200078e00ff */
[----:B------:R-:W-:Y:S01]  /*2390*/  DMUL R14, R12, R14 ;  /* 0x0000000e0c0e7228 */ /* 0x000fe20000000000 */
[----:B------:R-:W1:Y:S01]  /*23a0*/  S2UR UR5, SR_CgaCtaId ;  /* 0x00000000000579c3 */ /* 0x000e620000008800 */
[----:B------:R-:W-:Y:S01]  /*23b0*/  UMOV UR4, 0x400 ;  /* 0x0000040000047882 */ /* 0x000fe20000000000 */
[----:B------:R-:W-:Y:S01]  /*23c0*/  BSSY.RECONVERGENT B3, `(.L_x_36) ;  /* 0x000001c000037945 */ /* 0x000fe20003800200 */
[----:B------:R-:W-:Y:S02]  /*23d0*/  IMAD.MOV.U32 R48, RZ, RZ, R40 ;  /* 0x000000ffff307224 */ /* 0x000fe400078e0028 */
[----:B------:R-:W-:Y:S02]  /*23e0*/  IMAD.MOV.U32 R49, RZ, RZ, R41 ;  /* 0x000000ffff317224 */ /* 0x000fe400078e0029 */
[----:B------:R-:W-:-:S02]  /*23f0*/  DFMA R34, R4, R34, -R14 ;  /* 0x000000220422722b */ /* 0x000fc4000000080e */
[----:B0-----:R-:W-:-:S08]  /*2400*/  DFMA R36, -R6, R38, 1 ;  /* 0x3ff000000624742b */ /* 0x001fd00000000126 */
[----:B------:R-:W-:Y:S02]  /*2410*/  DFMA R42, R36, R36, R36 ;  /* 0x00000024242a722b */ /* 0x000fe40000000024 */
[----:B------:R-:W-:Y:S01]  /*2420*/  DMUL R36, R22, R28 ;  /* 0x0000001c16247228 */ /* 0x000fe20000000000 */
[----:B-1----:R-:W-:-:S05]  /*2430*/  ULEA UR4, UR5, UR4, 0x18 ;  /* 0x0000000405047291 */ /* 0x002fca000f8ec0ff */
[----:B------:R-:W-:Y:S02]  /*2440*/  DFMA R42, R38, R42, R38 ;  /* 0x0000002a262a722b */ /* 0x000fe40000000026 */
[----:B------:R-:W-:Y:S02]  /*2450*/  DFMA R14, R16, R30, -R36 ;  /* 0x0000001e100e722b */ /* 0x000fe40000000824 */
[----:B------:R0:W-:Y:S04]  /*2460*/  STS.64 [UR4+0x210], R40 ;  /* 0x00021028ff007988 */ /* 0x0001e80008000a04 */
[----:B------:R-:W-:Y:S02]  /*2470*/  DFMA R36, -R6, R42, 1 ;  /* 0x3ff000000624742b */ /* 0x000fe4000000012a */
[----:B------:R-:W-:-:S06]  /*2480*/  DFMA R34, R14, R22, R34 ;  /* 0x000000160e22722b */ /* 0x000fcc0000000022 */
[----:B------:R-:W-:-:S04]  /*2490*/  DFMA R36, R42, R36, R42 ;  /* 0x000000242a24722b */ /* 0x000fc8000000002a */
[----:B------:R-:W-:-:S04]  /*24a0*/  FSETP.GEU.AND P1, PT, |R35|, 6.5827683646048100446e-37, PT ;  /* 0x036000002300780b */ /* 0x000fc80003f2e200 */
[----:B------:R-:W-:-:S08]  /*24b0*/  DMUL R42, R36, R34 ;  /* 0x00000022242a7228 */ /* 0x000fd00000000000 */
[----:B------:R-:W-:-:S08]  /*24c0*/  DFMA R22, -R6, R42, R34 ;  /* 0x0000002a0616722b */ /* 0x000fd00000000122 */
[----:B------:R-:W-:-:S10]  /*24d0*/  DFMA R42, R36, R22, R42 ;  /* 0x00000016242a722b */ /* 0x000fd4000000002a */
[----:B------:R-:W-:-:S05]  /*24e0*/  FFMA R22, RZ, R7, R43 ;  /* 0x00000007ff167223 */ /* 0x000fca000000002b */
[----:B------:R-:W-:-:S13]  /*24f0*/  FSETP.GT.AND P0, PT, |R22|, 1.469367938527859385e-39, PT ;  /* 0x001000001600780b */ /* 0x000fda0003f04200 */
[----:B0-----:R-:W-:Y:S05]  /*2500*/  @P0 BRA P1, `(.L_x_37) ;  /* 0x00000000001c0947 */ /* 0x001fea0000800000 */
[----:B------:R-:W-:Y:S01]  /*2510*/  IMAD.MOV.U32 R43, RZ, RZ, R34 ;  /* 0x000000ffff2b7224 */ /* 0x000fe200078e0022 */
[----:B------:R-:W-:Y:S01]  /*2520*/  MOV R42, R6 ;  /* 0x00000006002a7202 */ /* 0x000fe20000000f00 */
[----:B------:R-:W-:Y:S01]  /*2530*/  IMAD.MOV.U32 R41, RZ, RZ, R35 ;  /* 0x000000ffff297224 */ /* 0x000fe200078e0023 */
[----:B------:R-:W-:Y:S01]  /*2540*/  MOV R44, 0x2570 ;  /* 0x00002570002c7802 */ /* 0x000fe20000000f00 */
[----:B------:R-:W-:-:S07]  /*2550*/  IMAD.MOV.U32 R45, RZ, RZ, R7 ;  /* 0x000000ffff2d7224 */ /* 0x000fce00078e0007 */
[----:B------:R-:W-:Y:S05]  /*2560*/  CALL.REL.NOINC `($__internal_0_$__cuda_sm20_div_rn_f64_full) ;  /* 0x0000007800207944 */ /* 0x000fea0003c00000 */
[----:B------:R-:W-:-:S07]  /*2570*/  IMAD.MOV.U32 R43, RZ, RZ, R41 ;  /* 0x000000ffff2b7224 */ /* 0x000fce00078e0029 */
.L_x_37:
[----:B------:R-:W-:Y:S05]  /*2580*/  BSYNC.RECONVERGENT B3 ;  /* 0x0000000000037941 */ /* 0x000fea0003800200 */
.L_x_36:
[----:B------:R-:W0:Y:S01]  /*2590*/  MUFU.RCP64H R23, R7 ;  /* 0x0000000700177308 */ /* 0x000e220000001800 */
[----:B------:R-:W-:Y:S01]  /*25a0*/  IMAD.MOV.U32 R22, RZ, RZ, 0x1 ;  /* 0x00000001ff167424 */ /* 0x000fe200078e00ff */
[----:B------:R-:W-:Y:S01]  /*25b0*/  DADD R24, -R32, R24 ;  /* 0x0000000020187229 */ /* 0x000fe20000000118 */
[----:B------:R-:W1:Y:S01]  /*25c0*/  S2UR UR5, SR_CgaCtaId ;  /* 0x00000000000579c3 */ /* 0x000e620000008800 */
[----:B------:R-:W-:Y:S01]  /*25d0*/  DMUL R14, R16, R14 ;  /* 0x0000000e100e7228 */ /* 0x000fe20000000000 */
[----:B------:R-:W-:Y:S01]  /*25e0*/  UMOV UR4, 0x400 ;  /* 0x0000040000047882 */ /* 0x000fe20000000000 */
[----:B------:R-:W-:Y:S01]  /*25f0*/  BSSY.RECONVERGENT B3, `(.L_x_38) ;  /* 0x000001a000037945 */ /* 0x000fe20003800200 */
[----:B------:R-:W-:Y:S02]  /*2600*/  IMAD.MOV.U32 R50, RZ, RZ, R42 ;  /* 0x000000ffff327224 */ /* 0x000fe400078e002a */
[----:B------:R-:W-:-:S03]  /*2610*/  IMAD.MOV.U32 R51, RZ, RZ, R43 ;  /* 0x000000ffff337224 */ /* 0x000fc600078e002b */
[----:B------:R-:W-:Y:S02]  /*2620*/  DFMA R14, R4, R24, -R14 ;  /* 0x00000018040e722b */ /* 0x000fe4000000080e */
[----:B0-----:R-:W-:-:S06]  /*2630*/  DFMA R34, -R6, R22, 1 ;  /* 0x3ff000000622742b */ /* 0x001fcc0000000116 */
[----:B------:R-:W-:Y:S02]  /*2640*/  DFMA R40, R12, R8, R14 ;  /* 0x000000080c28722b */ /* 0x000fe4000000000e */
[----:B------:R-:W-:Y:S01]  /*2650*/  DFMA R34, R34, R34, R34 ;  /* 0x000000222222722b */ /* 0x000fe20000000022 */
[----:B-1----:R-:W-:-:S07]  /*2660*/  ULEA UR4, UR5, UR4, 0x18 ;  /* 0x0000000405047291 */ /* 0x002fce000f8ec0ff */
[----:B------:R-:W-:Y:S01]  /*2670*/  FSETP.GEU.AND P1, PT, |R41|, 6.5827683646048100446e-37, PT ;  /* 0x036000002900780b */ /* 0x000fe20003f2e200 */
[----:B------:R-:W-:Y:S01]  /*2680*/  DFMA R34, R22, R34, R22 ;  /* 0x000000221622722b */ /* 0x000fe20000000016 */
[----:B------:R0:W-:Y:S07]  /*2690*/  STS.64 [UR4+0x218], R42 ;  /* 0x0002182aff007988 */ /* 0x0001ee0008000a04 */
[----:B------:R-:W-:-:S08]  /*26a0*/  DFMA R16, -R6, R34, 1 ;  /* 0x3ff000000610742b */ /* 0x000fd00000000122 */
[----:B------:R-:W-:-:S08]  /*26b0*/  DFMA R16, R34, R16, R34 ;  /* 0x000000102210722b */ /* 0x000fd00000000022 */
[----:B------:R-:W-:-:S08]  /*26c0*/  DMUL R54, R16, R40 ;  /* 0x0000002810367228 */ /* 0x000fd00000000000 */
[----:B------:R-:W-:-:S08]  /*26d0*/  DFMA R8, -R6, R54, R40 ;  /* 0x000000360608722b */ /* 0x000fd00000000128 */
[----:B------:R-:W-:-:S10]  /*26e0*/  DFMA R54, R16, R8, R54 ;  /* 0x000000081036722b */ /* 0x000fd40000000036 */
[----:B------:R-:W-:-:S05]  /*26f0*/  FFMA R8, RZ, R7, R55 ;  /* 0x00000007ff087223 */ /* 0x000fca0000000037 */
[----:B------:R-:W-:-:S13]  /*2700*/  FSETP.GT.AND P0, PT, |R8|, 1.469367938527859385e-39, PT ;  /* 0x001000000800780b */ /* 0x000fda0003f04200 */
[----:B0-----:R-:W-:Y:S05]  /*2710*/  @P0 BRA P1, `(.L_x_39) ;  /* 0x00000000001c0947 */ /* 0x001fea0000800000 */
[----:B------:R-:W-:Y:S01]  /*2720*/  MOV R43, R40 ;  /* 0x00000028002b7202 */ /* 0x000fe20000000f00 */
[----:B------:R-:W-:Y:S01]  /*2730*/  IMAD.MOV.U32 R42, RZ, RZ, R6 ;  /* 0x000000ffff2a7224 */ /* 0x000fe200078e0006 */
[----:B------:R-:W-:Y:S01]  /*2740*/  MOV R44, 0x2770 ;  /* 0x00002770002c7802 */ /* 0x000fe20000000f00 */
[----:B------:R-:W-:-:S07]  /*2750*/  IMAD.MOV.U32 R45, RZ, RZ, R7 ;  /* 0x000000ffff2d7224 */ /* 0x000fce00078e0007 */
[----:B------:R-:W-:Y:S05]  /*2760*/  CALL.REL.NOINC `($__internal_0_$__cuda_sm20_div_rn_f64_full) ;  /* 0x0000007400a07944 */ /* 0x000fea0003c00000 */
[----:B------:R-:W-:Y:S02]  /*2770*/  IMAD.MOV.U32 R54, RZ, RZ, R42 ;  /* 0x000000ffff367224 */ /* 0x000fe400078e002a */
[----:B------:R-:W-:-:S07]  /*2780*/  IMAD.MOV.U32 R55, RZ, RZ, R41 ;  /* 0x000000ffff377224 */ /* 0x000fce00078e0029 */
.L_x_39:
[----:B------:R-:W-:Y:S05]  /*2790*/  BSYNC.RECONVERGENT B3 ;  /* 0x0000000000037941 */ /* 0x000fea0003800200 */
.L_x_38:
[----:B------:R-:W-:Y:S05]  /*27a0*/  BRA `(.L_x_40) ;  /* 0x0000000000087947 */ /* 0x000fea0003800000 */
.L_x_33:
[----:B------:R1:W-:Y:S01]  /*27b0*/  STS.128 [R25+0x210], R48 ;  /* 0x0002103019007388 */ /* 0x0003e20000000c00 */
[----:B------:R-:W-:-:S07]  /*27c0*/  CS2R R54, SRZ ;  /* 0x0000000000367805 */ /* 0x000fce000001ff00 */
.L_x_40:
[----:B------:R-:W-:Y:S05]  /*27d0*/  BSYNC.RECONVERGENT B2 ;  /* 0x0000000000027941 */ /* 0x000fea0003800200 */
.L_x_32:
[----:B------:R-:W2:Y:S01]  /*27e0*/  S2UR UR5, SR_CgaCtaId ;  /* 0x00000000000579c3 */ /* 0x000ea20000008800 */
[----:B------:R-:W-:Y:S01]  /*27f0*/  UMOV UR4, 0x400 ;  /* 0x0000040000047882 */ /* 0x000fe20000000000 */
[----:B------:R-:W-:Y:S01]  /*2800*/  ISETP.GE.U32.AND P0, PT, R58, 0x14, PT ;  /* 0x000000143a00780c */ /* 0x000fe20003f06070 */
[----:B--2---:R-:W-:-:S06]  /*2810*/  ULEA UR4, UR5, UR4, 0x18 ;  /* 0x0000000405047291 */ /* 0x004fcc000f8ec0ff */
[----:B01----:R-:W-:-:S05]  /*2820*/  IMAD.U32 R25, RZ, RZ, UR4 ;  /* 0x00000004ff197e24 */ /* 0x003fca000f8e00ff */
[----:B------:R2:W-:Y:S01]  /*2830*/  STS.64 [R25+0x220], R54 ;  /* 0x0002203619007388 */ /* 0x0005e20000000a00 */
[----:B------:R-:W-:Y:S05]  /*2840*/  @!P0 BRA `(.L_x_41) ;  /* 0x0000003400808947 */ /* 0x000fea0003800000 */
[----:B------:R-:W-:Y:S01]  /*2850*/  IADD3 R52, PT, PT, R58, -0x1, RZ ;  /* 0xffffffff3a347810 */ /* 0x000fe20007ffe0ff */
[----:B------:R-:W-:-:S05]  /*2860*/  IMAD.MOV.U32 R6, RZ, RZ, 0x1 ;  /* 0x00000001ff067424 */ /* 0x000fca00078e00ff */
[----:B------:R-:W0:Y:S08]  /*2870*/  I2F.F64.U32 R52, R52 ;  /* 0x0000003400347312 */ /* 0x000e300000201800 */
[----:B0-----:R-:W0:Y:S01]  /*2880*/  MUFU.RCP64H R7, R53 ;  /* 0x0000003500077308 */ /* 0x001e220000001800 */
[-C--:B------:R-:W-:Y:S02]  /*2890*/  DMUL R22, R4, R52.reuse ;  /* 0x0000003404167228 */ /* 0x080fe40000000000 */
[----:B--2---:R-:W-:-:S08]  /*28a0*/  DMUL R24, R52, R52 ;  /* 0x0000003434187228 */ /* 0x004fd00000000000 */
[----:B------:R-:W-:Y:S02]  /*28b0*/  DMUL R34, R24, R24 ;  /* 0x0000001818227228 */ /* 0x000fe40000000000 */
[----:B0-----:R-:W-:-:S06]  /*28c0*/  DFMA R8, -R52, R6, 1 ;  /* 0x3ff000003408742b */ /* 0x001fcc0000000106 */
[----:B------:R-:W-:Y:S02]  /*28d0*/  DMUL R32, R52, R34 ;  /* 0x0000002234207228 */ /* 0x000fe40000000000 */
[----:B------:R-:W-:-:S08]  /*28e0*/  DFMA R8, R8, R8, R8 ;  /* 0x000000080808722b */ /* 0x000fd00000000008 */
[----:B------:R-:W-:Y:S02]  /*28f0*/  DFMA R6, R6, R8, R6 ;  /* 0x000000080606722b */ /* 0x000fe40000000006 */
[----:B------:R-:W-:-:S06]  /*2900*/  DMUL R8, R22, 0.5 ;  /* 0x3fe0000016087828 */ /* 0x000fcc0000000000 */
[----:B------:R-:W-:-:S04]  /*2910*/  DFMA R14, -R52, R6, 1 ;  /* 0x3ff00000340e742b */ /* 0x000fc80000000106 */
[----:B------:R-:W-:-:S04]  /*2920*/  FSETP.GEU.AND P1, PT, |R9|, 6.5827683646048100446e-37, PT ;  /* 0x036000000900780b */ /* 0x000fc80003f2e200 */
[----:B------:R-:W-:-:S08]  /*2930*/  DFMA R6, R6, R14, R6 ;  /* 0x0000000e0606722b */ /* 0x000fd00000000006 */
[----:B------:R-:W-:-:S08]  /*2940*/  DMUL R14, R8, R6 ;  /* 0x00000006080e7228 */ /* 0x000fd00000000000 */
[----:B------:R-:W-:-:S08]  /*2950*/  DFMA R16, -R52, R14, R8 ;  /* 0x0000000e3410722b */ /* 0x000fd00000000108 */
[----:B------:R-:W-:Y:S02]  /*2960*/  DFMA R6, R6, R16, R14 ;  /* 0x000000100606722b */ /* 0x000fe4000000000e */
[----:B------:R-:W-:-:S08]  /*2970*/  DMUL R16, R52, R24 ;  /* 0x0000001834107228 */ /* 0x000fd00000000000 */
[----:B------:R-:W-:-:S05]  /*2980*/  FFMA R14, RZ, R53, R7 ;  /* 0x00000035ff0e7223 */ /* 0x000fca0000000007 */
[----:B------:R-:W-:Y:S01]  /*2990*/  FSETP.GT.AND P0, PT, |R14|, 1.469367938527859385e-39, PT ;  /* 0x001000000e00780b */ /* 0x000fe20003f04200 */
[----:B------:R-:W-:-:S12]  /*29a0*/  DMUL R14, R16, R16 ;  /* 0x00000010100e7228 */ /* 0x000fd80000000000 */
[----:B------:R-:W-:Y:S05]  /*29b0*/  @P0 BRA P1, `(.L_x_42) ;  /* 0x0000000000200947 */ /* 0x000fea0000800000 */
[----:B------:R-:W-:Y:S01]  /*29c0*/  IMAD.MOV.U32 R43, RZ, RZ, R8 ;  /* 0x000000ffff2b7224 */ /* 0x000fe200078e0008 */
[----:B------:R-:W-:Y:S01]  /*29d0*/  MOV R44, 0x2a20 ;  /* 0x00002a20002c7802 */ /* 0x000fe20000000f00 */
[----:B------:R-:W-:Y:S02]  /*29e0*/  IMAD.MOV.U32 R41, RZ, RZ, R9 ;  /* 0x000000ffff297224 */ /* 0x000fe400078e0009 */
[----:B------:R-:W-:Y:S02]  /*29f0*/  IMAD.MOV.U32 R42, RZ, RZ, R52 ;  /* 0x000000ffff2a7224 */ /* 0x000fe400078e0034 */
[----:B------:R-:W-:-:S07]  /*2a00*/  IMAD.MOV.U32 R45, RZ, RZ, R53 ;  /* 0x000000ffff2d7224 */ /* 0x000fce00078e0035 */
[----:B---34-:R-:W-:Y:S05]  /*2a10*/  CALL.REL.NOINC `($__internal_0_$__cuda_sm20_div_rn_f64_full) ;  /* 0x0000007000f47944 */ /* 0x018fea0003c00000 */
[----:B------:R-:W-:Y:S01]  /*2a20*/  MOV R6, R42 ;  /* 0x0000002a00067202 */ /* 0x000fe20000000f00 */
[----:B------:R-:W-:-:S07]  /*2a30*/  IMAD.MOV.U32 R7, RZ, RZ, R41 ;  /* 0x000000ffff077224 */ /* 0x000fce00078e0029 */
.L_x_42:
[----:B------:R-:W0:Y:S01]  /*2a40*/  MUFU.RCP64H R37, 6 ;  /* 0x4018000000257908 */ /* 0x000e220000001800 */
[----:B------:R-:W-:Y:S01]  /*2a50*/  IMAD.MOV.U32 R38, RZ, RZ, 0x0 ;  /* 0x00000000ff267424 */ /* 0x000fe200078e00ff */
[----:B------:R-:W-:Y:S01]  /*2a60*/  DMUL R10, R10, R22 ;  /* 0x000000160a0a7228 */ /* 0x000fe20000000000 */
[----:B------:R-:W-:Y:S02]  /*2a70*/  IMAD.MOV.U32 R39, RZ, RZ, 0x40180000 ;  /* 0x40180000ff277424 */ /* 0x000fe400078e00ff */
[----:B------:R-:W-:-:S07]  /*2a80*/  IMAD.MOV.U32 R36, RZ, RZ, 0x1 ;  /* 0x00000001ff247424 */ /* 0x000fce00078e00ff */
[----:B------:R-:W-:Y:S01]  /*2a90*/  FSETP.GEU.AND P1, PT, |R11|, 6.5827683646048100446e-37, PT ;  /* 0x036000000b00780b */ /* 0x000fe20003f2e200 */
[----:B0-----:R-:W-:-:S08]  /*2aa0*/  DFMA R40, R36, -R38, 1 ;  /* 0x3ff000002428742b */ /* 0x001fd00000000826 */
[----:B------:R-:W-:-:S08]  /*2ab0*/  DFMA R40, R40, R40, R40 ;  /* 0x000000282828722b */ /* 0x000fd00000000028 */
[----:B------:R-:W-:-:S08]  /*2ac0*/  DFMA R40, R36, R40, R36 ;  /* 0x000000282428722b */ /* 0x000fd00000000024 */
[----:B------:R-:W-:-:S08]  /*2ad0*/  DFMA R38, R40, -R38, 1 ;  /* 0x3ff000002826742b */ /* 0x000fd00000000826 */
[----:B------:R-:W-:-:S08]  /*2ae0*/  DFMA R38, R40, R38, R40 ;  /* 0x000000262826722b */ /* 0x000fd00000000028 */
[----:B------:R-:W-:-:S08]  /*2af0*/  DMUL R40, R38, R10 ;  /* 0x0000000a26287228 */ /* 0x000fd00000000000 */
[----:B------:R-:W-:-:S08]  /*2b00*/  DFMA R36, R40, -6, R10 ;  /* 0xc01800002824782b */ /* 0x000fd0000000000a */
[----:B------:R-:W-:-:S10]  /*2b10*/  DFMA R40, R38, R36, R40 ;  /* 0x000000242628722b */ /* 0x000fd40000000028 */
[----:B------:R-:W-:-:S05]  /*2b20*/  FFMA R36, RZ, 2.375, R41 ;  /* 0x40180000ff247823 */ /* 0x000fca0000000029 */
[----:B------:R-:W-:-:S13]  /*2b30*/  FSETP.GT.AND P0, PT, |R36|, 1.469367938527859385e-39, PT ;  /* 0x001000002400780b */ /* 0x000fda0003f04200 */
[----:B------:R-:W-:Y:S05]  /*2b40*/  @P0 BRA P1, `(.L_x_43) ;  /* 0x00000000001c0947 */ /* 0x000fea0000800000 */
[----:B------:R-:W-:Y:S01]  /*2b50*/  IMAD.MOV.U32 R43, RZ, RZ, R10 ;  /* 0x000000ffff2b7224 */ /* 0x000fe200078e000a */
[----:B------:R-:W-:Y:S01]  /*2b60*/  MOV R41, R11 ;  /* 0x0000000b00297202 */ /* 0x000fe20000000f00 */
[----:B------:R-:W-:Y:S01]  /*2b70*/  IMAD.MOV.U32 R42, RZ, RZ, RZ ;  /* 0x000000ffff2a7224 */ /* 0x000fe200078e00ff */
[----:B------:R-:W-:Y:S01]  /*2b80*/  MOV R44, 0x2bb0 ;  /* 0x00002bb0002c7802 */ /* 0x000fe20000000f00 */
[----:B------:R-:W-:-:S07]  /*2b90*/  IMAD.MOV.U32 R45, RZ, RZ, 0x40180000 ;  /* 0x40180000ff2d7424 */ /* 0x000fce00078e00ff */
[----:B---34-:R-:W-:Y:S05]  /*2ba0*/  CALL.REL.NOINC `($__internal_0_$__cuda_sm20_div_rn_f64_full) ;  /* 0x0000007000907944 */ /* 0x018fea0003c00000 */
[----:B------:R-:W-:-:S07]  /*2bb0*/  IMAD.MOV.U32 R40, RZ, RZ, R42 ;  /* 0x000000ffff287224 */ /* 0x000fce00078e002a */
.L_x_43:
[----:B------:R-:W0:Y:S01]  /*2bc0*/  MUFU.RCP64H R37, R25 ;  /* 0x0000001900257308 */ /* 0x000e220000001800 */
[----:B------:R-:W-:Y:S01]  /*2bd0*/  IMAD.MOV.U32 R36, RZ, RZ, 0x1 ;  /* 0x00000001ff247424 */ /* 0x000fe200078e00ff */
[----:B------:R-:W-:Y:S01]  /*2be0*/  FSETP.GEU.AND P1, PT, |R41|, 6.5827683646048100446e-37, PT ;  /* 0x036000002900780b */ /* 0x000fe20003f2e200 */
[----:B------:R-:W-:Y:S04]  /*2bf0*/  BSSY.RECONVERGENT B2, `(.L_x_44) ;  /* 0x0000013000027945 */ /* 0x000fe80003800200 */
[----:B0-----:R-:W-:-:S08]  /*2c00*/  DFMA R38, -R24, R36, 1 ;  /* 0x3ff000001826742b */ /* 0x001fd00000000124 */
[----:B------:R-:W-:-:S08]  /*2c10*/  DFMA R38, R38, R38, R38 ;  /* 0x000000262626722b */ /* 0x000fd00000000026 */
[----:B------:R-:W-:-:S08]  /*2c20*/  DFMA R38, R36, R38, R36 ;  /* 0x000000262426722b */ /* 0x000fd00000000024 */
[----:B------:R-:W-:-:S08]  /*2c30*/  DFMA R36, -R24, R38, 1 ;  /* 0x3ff000001824742b */ /* 0x000fd00000000126 */
[----:B------:R-:W-:-:S08]  /*2c40*/  DFMA R36, R38, R36, R38 ;  /* 0x000000242624722b */ /* 0x000fd00000000026 */
[----:B------:R-:W-:-:S08]  /*2c50*/  DMUL R38, R36, R40 ;  /* 0x0000002824267228 */ /* 0x000fd00000000000 */
        /* <DEDUP_REMOVED lines=8> */
[----:B------:R-:W-:-:S07]  /*2ce0*/  MOV R44, 0x2d00 ;  /* 0x00002d00002c7802 */ /* 0x000fce0000000f00 */
[----:B---34-:R-:W-:Y:S05]  /*2cf0*/  CALL.REL.NOINC `($__internal_0_$__cuda_sm20_div_rn_f64_full) ;  /* 0x00000070003c7944 */ /* 0x018fea0003c00000 */
[----:B------:R-:W-:Y:S02]  /*2d00*/  IMAD.MOV.U32 R36, RZ, RZ, R42 ;  /* 0x000000ffff247224 */ /* 0x000fe400078e002a */
[----:B------:R-:W-:-:S07]  /*2d10*/  IMAD.MOV.U32 R37, RZ, RZ, R41 ;  /* 0x000000ffff257224 */ /* 0x000fce00078e0029 */
.L_x_45:
[----:B------:R-:W-:Y:S05]  /*2d20*/  BSYNC.RECONVERGENT B2 ;  /* 0x0000000000027941 */ /* 0x000fea0003800200 */
.L_x_44:
[----:B------:R-:W0:Y:S01]  /*2d30*/  MUFU.RCP64H R39, R17 ;  /* 0x0000001100277308 */ /* 0x000e220000001800 */
[----:B------:R-:W-:-:S06]  /*2d40*/  IMAD.MOV.U32 R38, RZ, RZ, 0x1 ;  /* 0x00000001ff267424 */ /* 0x000fcc00078e00ff */
[----:B0-----:R-:W-:-:S08]  /*2d50*/  DFMA R40, -R16, R38, 1 ;  /* 0x3ff000001028742b */ /* 0x001fd00000000126 */
[----:B------:R-:W-:-:S08]  /*2d60*/  DFMA R40, R40, R40, R40 ;  /* 0x000000282828722b */ /* 0x000fd00000000028 */
[----:B------:R-:W-:Y:S02]  /*2d70*/  DFMA R38, R38, R40, R38 ;  /* 0x000000282626722b */ /* 0x000fe40000000026 */
[----:B------:R-:W-:-:S06]  /*2d80*/  DMUL R40, R8, R8 ;  /* 0x0000000808287228 */ /* 0x000fcc0000000000 */
[----:B------:R-:W-:-:S04]  /*2d90*/  DFMA R42, -R16, R38, 1 ;  /* 0x3ff00000102a742b */ /* 0x000fc80000000126 */
[----:B------:R-:W-:-:S04]  /*2da0*/  FSETP.GEU.AND P1, PT, |R41|, 6.5827683646048100446e-37, PT ;  /* 0x036000002900780b */ /* 0x000fc80003f2e200 */
[----:B------:R-:W-:-:S08]  /*2db0*/  DFMA R42, R38, R42, R38 ;  /* 0x0000002a262a722b */ /* 0x000fd00000000026 */
[----:B------:R-:W-:-:S08]  /*2dc0*/  DMUL R8, R40, R42 ;  /* 0x0000002a28087228 */ /* 0x000fd00000000000 */
[----:B------:R-:W-:-:S08]  /*2dd0*/  DFMA R38, -R16, R8, R40 ;  /* 0x000000081026722b */ /* 0x000fd00000000128 */
[----:B------:R-:W-:Y:S01]  /*2de0*/  DFMA R42, R42, R38, R8 ;  /* 0x000000262a2a722b */ /* 0x000fe20000000008 */
[----:B------:R-:W-:-:S09]  /*2df0*/  MOV R9, R37 ;  /* 0x0000002500097202 */ /* 0x000fd20000000f00 */
[----:B------:R-:W-:-:S05]  /*2e00*/  FFMA R8, RZ, R17, R43 ;  /* 0x00000011ff087223 */ /* 0x000fca000000002b */
[----:B------:R-:W-:Y:S01]  /*2e10*/  FSETP.GT.AND P0, PT, |R8|, 1.469367938527859385e-39, PT ;  /* 0x001000000800780b */ /* 0x000fe20003f04200 */
[----:B------:R-:W-:-:S12]  /*2e20*/  IMAD.MOV.U32 R8, RZ, RZ, R36 ;  /* 0x000000ffff087224 */ /* 0x000fd800078e0024 */
[----:B------:R-:W-:Y:S05]  /*2e30*/  @P0 BRA P1, `(.L_x_46) ;  /* 0x0000000000180947 */ /* 0x000fea0000800000 */
[----:B------:R-:W-:Y:S01]  /*2e40*/  IMAD.MOV.U32 R43, RZ, RZ, R40 ;  /* 0x000000ffff2b7224 */ /* 0x000fe200078e0028 */
[----:B------:R-:W-:Y:S01]  /*2e50*/  MOV R44, 0x2e90 ;  /* 0x00002e90002c7802 */ /* 0x000fe20000000f00 */
[----:B------:R-:W-:Y:S02]  /*2e60*/  IMAD.MOV.U32 R42, RZ, RZ, R16 ;  /* 0x000000ffff2a7224 */ /* 0x000fe400078e0010 */
[----:B------:R-:W-:-:S07]  /*2e70*/  IMAD.MOV.U32 R45, RZ, RZ, R17 ;  /* 0x000000ffff2d7224 */ /* 0x000fce00078e0011 */
[----:B---34-:R-:W-:Y:S05]  /*2e80*/  CALL.REL.NOINC `($__internal_0_$__cuda_sm20_div_rn_f64_full) ;  /* 0x0000006c00d87944 */ /* 0x018fea0003c00000 */
[----:B------:R-:W-:-:S07]  /*2e90*/  IMAD.MOV.U32 R43, RZ, RZ, R41 ;  /* 0x000000ffff2b7224 */ /* 0x000fce00078e0029 */
.L_x_46:
[----:B------:R-:W0:Y:S01]  /*2ea0*/  MUFU.RCP64H R39, 30 ;  /* 0x403e000000277908 */ /* 0x000e220000001800 */
[----:B------:R-:W-:Y:S01]  /*2eb0*/  IMAD.MOV.U32 R36, RZ, RZ, 0x0 ;  /* 0x00000000ff247424 */ /* 0x000fe200078e00ff */
[----:B------:R-:W-:Y:S01]  /*2ec0*/  MOV R37, 0x403e0000 ;  /* 0x403e000000257802 */ /* 0x000fe20000000f00 */
[----:B------:R-:W-:Y:S01]  /*2ed0*/  IMAD.MOV.U32 R38, RZ, RZ, 0x1 ;  /* 0x00000001ff267424 */ /* 0x000fe200078e00ff */
[----:B------:R-:W-:-:S10]  /*2ee0*/  DMUL R18, R18, R10 ;  /* 0x0000000a12127228 */ /* 0x000fd40000000000 */
        /* <DEDUP_REMOVED lines=8> */
[----:B------:R-:W-:Y:S01]  /*2f70*/  DFMA R40, R36, R10, R40 ;  /* 0x0000000a2428722b */ /* 0x000fe20000000028 */
[----:B------:R-:W-:-:S09]  /*2f80*/  IMAD.MOV.U32 R11, RZ, RZ, R43 ;  /* 0x000000ffff0b7224 */ /* 0x000fd200078e002b */
[----:B------:R-:W-:-:S05]  /*2f90*/  FFMA R10, RZ, 2.96875, R41 ;  /* 0x403e0000ff0a7823 */ /* 0x000fca0000000029 */
[----:B------:R-:W-:Y:S01]  /*2fa0*/  FSETP.GT.AND P0, PT, |R10|, 1.469367938527859385e-39, PT ;  /* 0x001000000a00780b */ /* 0x000fe20003f04200 */
[----:B------:R-:W-:-:S12]  /*2fb0*/  IMAD.MOV.U32 R10, RZ, RZ, R42 ;  /* 0x000000ffff0a7224 */ /* 0x000fd800078e002a */
[----:B------:R-:W-:Y:S05]  /*2fc0*/  @P0 BRA P1, `(.L_x_47) ;  /* 0x00000000001c0947 */ /* 0x000fea0000800000 */
[----:B------:R-:W-:Y:S01]  /*2fd0*/  IMAD.MOV.U32 R43, RZ, RZ, R18 ;  /* 0x000000ffff2b7224 */ /* 0x000fe200078e0012 */
[----:B------:R-:W-:Y:S01]  /*2fe0*/  MOV R42, RZ ;  /* 0x000000ff002a7202 */ /* 0x000fe20000000f00 */
[----:B------:R-:W-:Y:S01]  /*2ff0*/  IMAD.MOV.U32 R41, RZ, RZ, R19 ;  /* 0x000000ffff297224 */ /* 0x000fe200078e0013 */
[----:B------:R-:W-:Y:S01]  /*3000*/  MOV R44, 0x3030 ;  /* 0x00003030002c7802 */ /* 0x000fe20000000f00 */
[----:B------:R-:W-:-:S07]  /*3010*/  IMAD.MOV.U32 R45, RZ, RZ, 0x403e0000 ;  /* 0x403e0000ff2d7424 */ /* 0x000fce00078e00ff */
[----:B---34-:R-:W-:Y:S05]  /*3020*/  CALL.REL.NOINC `($__internal_0_$__cuda_sm20_div_rn_f64_full) ;  /* 0x0000006c00707944 */ /* 0x018fea0003c00000 */
[----:B------:R-:W-:-:S07]  /*3030*/  IMAD.MOV.U32 R40, RZ, RZ, R42 ;  /* 0x000000ffff287224 */ /* 0x000fce00078e002a */
.L_x_47:
        /* <DEDUP_REMOVED lines=22> */
.L_x_49:
[----:B------:R-:W-:Y:S05]  /*31a0*/  BSYNC.RECONVERGENT B2 ;  /* 0x0000000000027941 */ /* 0x000fea0003800200 */
.L_x_48:
[----:B------:R-:W0:Y:S01]  /*31b0*/  MUFU.RCP64H R41, 12 ;  /* 0x4028000000297908 */ /* 0x000e220000001800 */
[----:B------:R-:W-:Y:S01]  /*31c0*/  IMAD.MOV.U32 R36, RZ, RZ, 0x0 ;  /* 0x00000000ff247424 */ /* 0x000fe200078e00ff */
[----:B------:R-:W-:Y:S01]  /*31d0*/  DMUL R38, R4, R4 ;  /* 0x0000000404267228 */ /* 0x000fe20000000000 */
[----:B------:R-:W-:Y:S02]  /*31e0*/  IMAD.MOV.U32 R37, RZ, RZ, 0x40280000 ;  /* 0x40280000ff257424 */ /* 0x000fe400078e00ff */
[----:B------:R-:W-:-:S05]  /*31f0*/  IMAD.MOV.U32 R40, RZ, RZ, 0x1 ;  /* 0x00000001ff287424 */ /* 0x000fca00078e00ff */
[----:B------:R-:W-:Y:S02]  /*3200*/  DADD R44, R38, R38 ;  /* 0x00000000262c7229 */ /* 0x000fe40000000026 */
[----:B------:R-:W-:Y:S02]  /*3210*/  DMUL R38, R52, R38 ;  /* 0x0000002634267228 */ /* 0x000fe40000000000 */
[----:B0-----:R-:W-:-:S04]  /*3220*/  DFMA R42, R40, -R36, 1 ;  /* 0x3ff00000282a742b */ /* 0x001fc80000000824 */
[----:B------:R-:W-:Y:S02]  /*3230*/  DADD R44, -R26, R44 ;  /* 0x000000001a2c7229 */ /* 0x000fe4000000012c */
[----:B------:R-:W-:Y:S02]  /*3240*/  DMUL R26, R52, R38 ;  /* 0x00000026341a7228 */ /* 0x000fe40000000000 */
[----:B------:R-:W-:-:S04]  /*3250*/  DFMA R42, R42, R42, R42 ;  /* 0x0000002a2a2a722b */ /* 0x000fc8000000002a */
[----:B------:R-:W-:-:S04]  /*3260*/  DADD R44, R44, -1 ;  /* 0xbff000002c2c7429 */ /* 0x000fc80000000000 */
[----:B------:R-:W-:-:S04]  /*3270*/  DFMA R42, R40, R42, R40 ;  /* 0x0000002a282a722b */ /* 0x000fc80000000028 */
[----:B------:R-:W-:-:S04]  /*3280*/  DMUL R26, R26, R44 ;  /* 0x0000002c1a1a7228 */ /* 0x000fc80000000000 */
[----:B------:R-:W-:-:S06]  /*3290*/  DFMA R36, R42, -R36, 1 ;  /* 0x3ff000002a24742b */ /* 0x000fcc0000000824 */
[----:B------:R-:W-:Y:S02]  /*32a0*/  FSETP.GEU.AND P1, PT, |R27|, 6.5827683646048100446e-37, PT ;  /* 0x036000001b00780b */ /* 0x000fe40003f2e200 */
[----:B------:R-:W-:-:S08]  /*32b0*/  DFMA R36, R42, R36, R42 ;  /* 0x000000242a24722b */ /* 0x000fd0000000002a */
[----:B------:R-:W-:-:S08]  /*32c0*/  DMUL R40, R26, R36 ;  /* 0x000000241a287228 */ /* 0x000fd00000000000 */
[----:B------:R-:W-:-:S08]  /*32d0*/  DFMA R38, R40, -12, R26 ;  /* 0xc02800002826782b */ /* 0x000fd0000000001a */
[----:B------:R-:W-:-:S10]  /*32e0*/  DFMA R40, R36, R38, R40 ;  /* 0x000000262428722b */ /* 0x000fd40000000028 */
[----:B------:R-:W-:-:S05]  /*32f0*/  FFMA R36, RZ, 2.625, R41 ;  /* 0x40280000ff247823 */ /* 0x000fca0000000029 */
[----:B------:R-:W-:-:S13]  /*3300*/  FSETP.GT.AND P0, PT, |R36|, 1.469367938527859385e-39, PT ;  /* 0x001000002400780b */ /* 0x000fda0003f04200 */
[----:B------:R-:W-:Y:S05]  /*3310*/  @P0 BRA P1, `(.L_x_50) ;  /* 0x00000000001c0947 */ /* 0x000fea0000800000 */
[----:B------:R-:W-:Y:S01]  /*3320*/  MOV R43, R26 ;  /* 0x0000001a002b7202 */ /* 0x000fe20000000f00 */
[----:B------:R-:W-:Y:S01]  /*3330*/  IMAD.MOV.U32 R41, RZ, RZ, R27 ;  /* 0x000000ffff297224 */ /* 0x000fe200078e001b */
[----:B------:R-:W-:Y:S01]  /*3340*/  MOV R44, 0x3380 ;  /* 0x00003380002c7802 */ /* 0x000fe20000000f00 */
[----:B------:R-:W-:Y:S02]  /*3350*/  IMAD.MOV.U32 R42, RZ, RZ, RZ ;  /* 0x000000ffff2a7224 */ /* 0x000fe400078e00ff */
[----:B------:R-:W-:-:S07]  /*3360*/  IMAD.MOV.U32 R45, RZ, RZ, 0x40280000 ;  /* 0x40280000ff2d7424 */ /* 0x000fce00078e00ff */
[----:B---34-:R-:W-:Y:S05]  /*3370*/  CALL.REL.NOINC `($__internal_0_$__cuda_sm20_div_rn_f64_full) ;  /* 0x00000068009c7944 */ /* 0x018fea0003c00000 */
[----:B------:R-:W-:-:S07]  /*3380*/  IMAD.MOV.U32 R40, RZ, RZ, R42 ;  /* 0x000000ffff287224 */ /* 0x000fce00078e002a */
.L_x_50:
        /* <DEDUP_REMOVED lines=15> */
[----:B------:R-:W-:Y:S01]  /*3480*/  MOV R43, R40 ;  /* 0x00000028002b7202 */ /* 0x000fe20000000f00 */
[----:B------:R-:W-:Y:S01]  /*3490*/  IMAD.MOV.U32 R42, RZ, RZ, R32 ;  /* 0x000000ffff2a7224 */ /* 0x000fe200078e0020 */
[----:B------:R-:W-:Y:S01]  /*34a0*/  MOV R44, 0x34d0 ;  /* 0x000034d0002c7802 */ /* 0x000fe20000000f00 */
[----:B------:R-:W-:-:S07]  /*34b0*/  IMAD.MOV.U32 R45, RZ, RZ, R33 ;  /* 0x000000ffff2d7224 */ /* 0x000fce00078e0021 */
[----:B---34-:R-:W-:Y:S05]  /*34c0*/  CALL.REL.NOINC `($__internal_0_$__cuda_sm20_div_rn_f64_full) ;  /* 0x0000006800487944 */ /* 0x018fea0003c00000 */
[----:B------:R-:W-:Y:S02]  /*34d0*/  IMAD.MOV.U32 R26, RZ, RZ, R42 ;  /* 0x000000ffff1a7224 */ /* 0x000fe400078e002a */
[----:B------:R-:W-:-:S07]  /*34e0*/  IMAD.MOV.U32 R27, RZ, RZ, R41 ;  /* 0x000000ffff1b7224 */ /* 0x000fce00078e0029 */
.L_x_52:
[----:B------:R-:W-:Y:S05]  /*34f0*/  BSYNC.RECONVERGENT B2 ;  /* 0x0000000000027941 */ /* 0x000fea0003800200 */
.L_x_51:
[----:B------:R-:W0:Y:S01]  /*3500*/  MUFU.RCP64H R37, 42 ;  /* 0x4045000000257908 */ /* 0x000e220000001800 */
[----:B------:R-:W-:Y:S01]  /*3510*/  IMAD.MOV.U32 R32, RZ, RZ, 0x0 ;  /* 0x00000000ff207424 */ /* 0x000fe200078e00ff */
[----:B------:R-:W-:Y:S01]  /*3520*/  MOV R33, 0x40450000 ;  /* 0x4045000000217802 */ /* 0x000fe20000000f00 */
[----:B------:R-:W-:Y:S01]  /*3530*/  IMAD.MOV.U32 R36, RZ, RZ, 0x1 ;  /* 0x00000001ff247424 */ /* 0x000fe200078e00ff */
[----:B------:R-:W-:-:S08]  /*3540*/  DMUL R38, R16, 6 ;  /* 0x4018000010267828 */ /* 0x000fd00000000000 */
[----:B------:R-:W-:Y:S01]  /*3550*/  DFMA R38, R34, 3, R38 ;  /* 0x400800002226782b */ /* 0x000fe20000000026 */
[----:B------:R-:W-:Y:S02]  /*3560*/  IMAD.MOV.U32 R34, RZ, RZ, 0x0 ;  /* 0x00000000ff227424 */ /* 0x000fe400078e00ff */
[----:B------:R-:W-:Y:S01]  /*3570*/  IMAD.MOV.U32 R35, RZ, RZ, 0x40000000 ;  /* 0x40000000ff237424 */ /* 0x000fe200078e00ff */
[----:B0-----:R-:W-:-:S04]  /*3580*/  DFMA R40, R36, -R32, 1 ;  /* 0x3ff000002428742b */ /* 0x001fc80000000820 */
[C---:B------:R-:W-:Y:S02]  /*3590*/  DFMA R38, R52.reuse, -3, R38 ;  /* 0xc00800003426782b */ /* 0x040fe40000000026 */
[----:B------:R-:W-:Y:S02]  /*35a0*/  DFMA R34, R52, R34, 1 ;  /* 0x3ff000003422742b */ /* 0x000fe40000000022 */
[----:B------:R-:W-:-:S04]  /*35b0*/  DFMA R40, R40, R40, R40 ;  /* 0x000000282828722b */ /* 0x000fc80000000028 */
[----:B------:R-:W-:Y:S02]  /*35c0*/  DADD R38, R38, 1 ;  /* 0x3ff0000026267429 */ /* 0x000fe40000000000 */
[----:B------:R-:W-:Y:S02]  /*35d0*/  DMUL R22, R22, R34 ;  /* 0x0000002216167228 */ /* 0x000fe40000000000 */
[----:B------:R-:W-:-:S06]  /*35e0*/  DFMA R36, R36, R40, R36 ;  /* 0x000000282424722b */ /* 0x000fcc0000000024 */
[----:B------:R-:W-:Y:S02]  /*35f0*/  DMUL R22, R22, R38 ;  /* 0x0000002616167228 */ /* 0x000fe40000000000 */
[----:B------:R-:W-:-:S08]  /*3600*/  DFMA R32, R36, -R32, 1 ;  /* 0x3ff000002420742b */ /* 0x000fd00000000820 */
[----:B------:R-:W-:Y:S01]  /*3610*/  FSETP.GEU.AND P1, PT, |R23|, 6.5827683646048100446e-37, PT ;  /* 0x036000001700780b */ /* 0x000fe20003f2e200 */
[----:B------:R-:W-:-:S08]  /*3620*/  DFMA R32, R36, R32, R36 ;  /* 0x000000202420722b */ /* 0x000fd00000000024 */
[----:B------:R-:W-:-:S08]  /*3630*/  DMUL R40, R22, R32 ;  /* 0x0000002016287228 */ /* 0x000fd00000000000 */
[----:B------:R-:W-:-:S08]  /*3640*/  DFMA R34, R40, -42, R22 ;  /* 0xc04500002822782b */ /* 0x000fd00000000016 */
[----:B------:R-:W-:-:S10]  /*3650*/  DFMA R40, R32, R34, R40 ;  /* 0x000000222028722b */ /* 0x000fd40000000028 */
[----:B------:R-:W-:-:S05]  /*3660*/  FFMA R32, RZ, 3.078125, R41 ;  /* 0x40450000ff207823 */ /* 0x000fca0000000029 */
[----:B------:R-:W-:-:S13]  /*3670*/  FSETP.GT.AND P0, PT, |R32|, 1.469367938527859385e-39, PT ;  /* 0x001000002000780b */ /* 0x000fda0003f04200 */
        /* <DEDUP_REMOVED lines=8> */
.L_x_53:
        /* <DEDUP_REMOVED lines=22> */
.L_x_55:
[----:B------:R-:W-:Y:S05]  /*3860*/  BSYNC.RECONVERGENT B2 ;  /* 0x0000000000027941 */ /* 0x000fea0003800200 */
.L_x_54:
[----:B------:R-:W0:Y:S01]  /*3870*/  MUFU.RCP64H R15, R53 ;  /* 0x00000035000f7308 */ /* 0x000e220000001800 */
[----:B------:R-:W-:Y:S01]  /*3880*/  IMAD.MOV.U32 R14, RZ, RZ, 0x1 ;  /* 0x00000001ff0e7424 */ /* 0x000fe200078e00ff */
[----:B---3--:R-:W-:Y:S01]  /*3890*/  FSETP.GEU.AND P1, PT, |R29|, 6.5827683646048100446e-37, PT ;  /* 0x036000001d00780b */ /* 0x008fe20003f2e200 */
        /* <DEDUP_REMOVED lines=17> */
[----:B----4-:R-:W-:Y:S05]  /*39b0*/  CALL.REL.NOINC `($__internal_0_$__cuda_sm20_div_rn_f64_full) ;  /* 0x00000064000c7944 */ /* 0x010fea0003c00000 */
[----:B------:R-:W-:Y:S02]  /*39c0*/  IMAD.MOV.U32 R14, RZ, RZ, R42 ;  /* 0x000000ffff0e7224 */ /* 0x000fe400078e002a */
[----:B------:R-:W-:-:S07]  /*39d0*/  IMAD.MOV.U32 R15, RZ, RZ, R41 ;  /* 0x000000ffff0f7224 */ /* 0x000fce00078e0029 */
.L_x_57:
[----:B------:R-:W-:Y:S05]  /*39e0*/  BSYNC.RECONVERGENT B2 ;  /* 0x0000000000027941 */ /* 0x000fea0003800200 */
.L_x_56:
[----:B------:R-:W0:Y:S01]  /*39f0*/  MUFU.RCP64H R29, R25 ;  /* 0x00000019001d7308 */ /* 0x000e220000001800 */
[----:B------:R-:W-:Y:S01]  /*3a00*/  IMAD.MOV.U32 R28, RZ, RZ, 0x1 ;  /* 0x00000001ff1c7424 */ /* 0x000fe200078e00ff */
[----:B----4-:R-:W-:Y:S01]  /*3a10*/  FSETP.GEU.AND P1, PT, |R31|, 6.5827683646048100446e-37, PT ;  /* 0x036000001f00780b */ /* 0x010fe20003f2e200 */
        /* <DEDUP_REMOVED lines=17> */
[----:B------:R-:W-:Y:S05]  /*3b30*/  CALL.REL.NOINC `($__internal_0_$__cuda_sm20_div_rn_f64_full) ;  /* 0x0000006000ac7944 */ /* 0x000fea0003c00000 */
[----:B------:R-:W-:Y:S02]  /*3b40*/  IMAD.MOV.U32 R28, RZ, RZ, R42 ;  /* 0x000000ffff1c7224 */ /* 0x000fe400078e002a */
[----:B------:R-:W-:-:S07]  /*3b50*/  IMAD.MOV.U32 R29, RZ, RZ, R41 ;  /* 0x000000ffff1d7224 */ /* 0x000fce00078e0029 */
.L_x_59:
[----:B------:R-:W-:Y:S05]  /*3b60*/  BSYNC.RECONVERGENT B2 ;  /* 0x0000000000027941 */ /* 0x000fea0003800200 */
.L_x_58:
[----:B------:R-:W0:Y:S01]  /*3b70*/  MUFU.RCP64H R25, R17 ;  /* 0x0000001100197308 */ /* 0x000e220000001800 */
[----:B------:R-:W-:Y:S01]  /*3b80*/  IMAD.MOV.U32 R24, RZ, RZ, 0x1 ;  /* 0x00000001ff187424 */ /* 0x000fe200078e00ff */
[----:B------:R-:W-:Y:S01]  /*3b90*/  FSETP.GEU.AND P1, PT, |R21|, 6.5827683646048100446e-37, PT ;  /* 0x036000001500780b */ /* 0x000fe20003f2e200 */
[----:B------:R-:W-:Y:S01]  /*3ba0*/  BSSY.RECONVERGENT B2, `(.L_x_60) ;  /* 0x0000015000027945 */ /* 0x000fe20003800200 */
[----:B------:R-:W-:-:S03]  /*3bb0*/  IADD3 R40, PT, PT, R1, 0x80, RZ ;  /* 0x0000008001287810 */ /* 0x000fc60007ffe0ff */
        /* <DEDUP_REMOVED lines=17> */
[----:B------:R-:W-:Y:S01]  /*3cd0*/  IMAD.MOV.U32 R30, RZ, RZ, R42 ;  /* 0x000000ffff1e7224 */ /* 0x000fe200078e002a */
[----:B------:R-:W-:-:S07]  /*3ce0*/  MOV R31, R41 ;  /* 0x00000029001f7202 */ /* 0x000fce0000000f00 */
.L_x_61:
[----:B------:R-:W-:Y:S05]  /*3cf0*/  BSYNC.RECONVERGENT B2 ;  /* 0x0000000000027941 */ /* 0x000fea0003800200 */
.L_x_60:
[----:B------:R-:W-:Y:S01]  /*3d00*/  DADD R16, -RZ, |R6| ;  /* 0x00000000ff107229 */ /* 0x000fe20000000506 */
[----:B------:R0:W-:Y:S01]  /*3d10*/  STL.128 [R1+0x90], R28 ;  /* 0x0000901c01007387 */ /* 0x0001e20000100c00 */
[--C-:B------:R-:W-:Y:S01]  /*3d20*/  DADD R20, -RZ, |R4|.reuse ;  /* 0x00000000ff147229 */ /* 0x100fe20000000504 */
[----:B------:R-:W-:Y:S01]  /*3d30*/  IMAD.MOV.U32 R24, RZ, RZ, R18 ;  /* 0x000000ffff187224 */ /* 0x000fe200078e0012 */
[----:B------:R-:W-:Y:S01]  /*3d40*/  DSETP.GT.AND P0, PT, |R6|, |R4|, PT ;  /* 0x400000040600722a */ /* 0x000fe20003f04200 */
[----:B------:R-:W-:Y:S01]  /*3d50*/  IMAD.MOV.U32 R25, RZ, RZ, R19 ;  /* 0x000000ffff197224 */ /* 0x000fe200078e0013 */
[----:B------:R-:W-:Y:S01]  /*3d60*/  STL.128 [R1+0x80], R12 ;  /* 0x0000800c01007387 */ /* 0x000fe20000100c00 */
[----:B------:R-:W-:Y:S03]  /*3d70*/  BSSY.RECONVERGENT B1, `(.L_x_62) ;  /* 0x0000037000017945 */ /* 0x000fe60003800200 */
[----:B------:R-:W-:Y:S02]  /*3d80*/  STL.128 [R1+0x50], R24 ;  /* 0x0000501801007387 */ /* 0x000fe40000100c00 */
[----:B------:R-:W-:-:S02]  /*3d90*/  FSEL R16, R16, R20, P0 ;  /* 0x0000001410107208 */ /* 0x000fc40000000000 */
[----:B------:R-:W-:Y:S01]  /*3da0*/  FSEL R17, R17, R21, P0 ;  /* 0x0000001511117208 */ /* 0x000fe20000000000 */
[----:B------:R-:W-:Y:S01]  /*3db0*/  DADD R20, -RZ, |R8| ;  /* 0x00000000ff147229 */ /* 0x000fe20000000508 */
[----:B------:R-:W-:Y:S01]  /*3dc0*/  STL.128 [R1], R4 ;  /* 0x0000000401007387 */ /* 0x000fe20000100c00 */
[----:B0-----:R-:W-:Y:S02]  /*3dd0*/  IMAD.MOV.U32 R28, RZ, RZ, R6 ;  /* 0x000000ffff1c7224 */ /* 0x001fe400078e0006 */
[----:B------:R-:W-:Y:S01]  /*3de0*/  IMAD.MOV.U32 R29, RZ, RZ, R7 ;  /* 0x000000ffff1d7224 */ /* 0x000fe200078e0007 */
[----:B------:R-:W-:Y:S01]  /*3df0*/  DSETP.GT.AND P1, PT, |R8|, R16, PT ;  /* 0x000000100800722a */ /* 0x000fe20003f24200 */
[----:B------:R-:W-:Y:S01]  /*3e00*/  IMAD.MOV.U32 R30, RZ, RZ, R8 ;  /* 0x000000ffff1e7224 */ /* 0x000fe200078e0008 */
[----:B------:R-:W-:Y:S01]  /*3e10*/  STL.128 [R1+0x10], R8 ;  /* 0x0000100801007387 */ /* 0x000fe20000100c00 */
[----:B------:R-:W-:-:S03]  /*3e20*/  IMAD.MOV.U32 R31, RZ, RZ, R9 ;  /* 0x000000ffff1f7224 */ /* 0x000fc600078e0009 */
[----:B------:R-:W-:Y:S01]  /*3e30*/  FSEL R20, R20, R16, P1 ;  /* 0x0000001014147208 */ /* 0x000fe20000800000 */
[----:B------:R-:W-:Y:S01]  /*3e40*/  STL.128 [R1+0x40], R8 ;  /* 0x0000400801007387 */ /* 0x000fe20000100c00 */
[----:B------:R-:W-:Y:S02]  /*3e50*/  FSEL R21, R21, R17, P1 ;  /* 0x0000001115157208 */ /* 0x000fe40000800000 */
[----:B------:R-:W-:Y:S01]  /*3e60*/  SEL R16, RZ, 0x1, !P0 ;  /* 0x00000001ff107807 */ /* 0x000fe20004000000 */
[----:B------:R0:W-:Y:S01]  /*3e70*/  STL.128 [R1+0x20], R28 ;  /* 0x0000201c01007387 */ /* 0x0001e20000100c00 */
[----:B------:R-:W-:Y:S02]  /*3e80*/  MOV R17, R11 ;  /* 0x0000000b00117202 */ /* 0x000fe40000000f00 */
[----:B------:R-:W-:Y:S01]  /*3e90*/  DSETP.GT.AND P0, PT, |R10|, R20, PT ;  /* 0x000000140a00722a */ /* 0x000fe20003f04200 */
[----:B------:R-:W-:Y:S01]  /*3ea0*/  SEL R20, R16, 0x2, !P1 ;  /* 0x0000000210147807 */ /* 0x000fe20004800000 */
[----:B------:R-:W-:-:S02]  /*3eb0*/  IMAD.MOV.U32 R16, RZ, RZ, R10 ;  /* 0x000000ffff107224 */ /* 0x000fc400078e000a */
[----:B------:R-:W-:Y:S02]  /*3ec0*/  IMAD.MOV.U32 R21, RZ, RZ, R27 ;  /* 0x000000ffff157224 */ /* 0x000fe400078e001b */
[----:B------:R-:W-:Y:S01]  /*3ed0*/  SEL R33, R20, 0x3, !P0 ;  /* 0x0000000314217807 */ /* 0x000fe20004000000 */
[----:B------:R-:W-:Y:S01]  /*3ee0*/  IMAD.MOV.U32 R20, RZ, RZ, R26 ;  /* 0x000000ffff147224 */ /* 0x000fe200078e001a */
[----:B------:R1:W-:Y:S02]  /*3ef0*/  STL.128 [R1+0x30], R16 ;  /* 0x0000301001007387 */ /* 0x0003e40000100c00 */
[----:B------:R-:W-:Y:S02]  /*3f00*/  ISETP.NE.AND P0, PT, R33, RZ, PT ;  /* 0x000000ff2100720c */ /* 0x000fe40003f05270 */
[----:B------:R1:W-:Y:S01]  /*3f10*/  STL.128 [R1+0x70], R20 ;  /* 0x0000701401007387 */ /* 0x0003e20000100c00 */
[----:B0-----:R-:W-:Y:S01]  /*3f20*/  IMAD.MOV.U32 R30, RZ, RZ, R18 ;  /* 0x000000ffff1e7224 */ /* 0x001fe200078e0012 */
[----:B------:R-:W-:Y:S01]  /*3f30*/  MOV R29, R11 ;  /* 0x0000000b001d7202 */ /* 0x000fe20000000f00 */
[----:B------:R-:W-:-:S02]  /*3f40*/  IMAD.MOV.U32 R31, RZ, RZ, R19 ;  /* 0x000000ffff1f7224 */ /* 0x000fc400078e0013 */
[----:B------:R-:W-:-:S05]  /*3f50*/  IMAD.MOV.U32 R28, RZ, RZ, R10 ;  /* 0x000000ffff1c7224 */ /* 0x000fca00078e000a */
[----:B------:R1:W-:Y:S01]  /*3f60*/  STL.128 [R1+0x60], R28 ;  /* 0x0000601c01007387 */ /* 0x0003e20000100c00 */
[----:B------:R-:W-:Y:S05]  /*3f70*/  @!P0 BRA `(.L_x_63) ;  /* 0x0000000000588947 */ /* 0x000fea0003800000 */
[----:B------:R-:W-:-:S04]  /*3f80*/  IMAD.SHL.U32 R14, R33, 0x4, RZ ;  /* 0x00000004210e7824 */ /* 0x000fc800078e00ff */
[----:B------:R-:W-:-:S05]  /*3f90*/  IMAD R27, R14, 0x8, R1 ;  /* 0x000000080e1b7824 */ /* 0x000fca00078e0201 */
[----:B-1----:R-:W2:Y:S01]  /*3fa0*/  LDL.128 R16, [R27] ;  /* 0x000000001b107983 */ /* 0x002ea20000100c00 */
[----:B------:R-:W-:-:S03]  /*3fb0*/  IMAD R15, R33, 0x8, R40 ;  /* 0x00000008210f7824 */ /* 0x000fc600078e0228 */
[----:B--2---:R-:W-:Y:S04]  /*3fc0*/  STL.128 [R1], R16 ;  /* 0x0000001001007387 */ /* 0x004fe80000100c00 */
[----:B------:R-:W2:Y:S04]  /*3fd0*/  LDL.128 R20, [R27+0x10] ;  /* 0x000010001b147983 */ /* 0x000ea80000100c00 */
[----:B------:R0:W-:Y:S04]  /*3fe0*/  STL.128 [R27], R4 ;  /* 0x000000041b007387 */ /* 0x0001e80000100c00 */
[----:B--2---:R-:W-:Y:S04]  /*3ff0*/  STL.128 [R1+0x10], R20 ;  /* 0x0000101401007387 */ /* 0x004fe80000100c00 */
[----:B------:R1:W-:Y:S04]  /*4000*/  STL.128 [R27+0x10], R8 ;  /* 0x000010081b007387 */ /* 0x0003e80000100c00 */
[----:B------:R-:W2:Y:S01]  /*4010*/  LDL.64 R24, [R15] ;  /* 0x000000000f187983 */ /* 0x000ea20000100a00 */
[----:B0-----:R-:W-:Y:S01]  /*4020*/  MOV R6, R18 ;  /* 0x0000001200067202 */ /* 0x001fe20000000f00 */
[----:B------:R-:W-:-:S02]  /*4030*/  IMAD.MOV.U32 R7, RZ, RZ, R19 ;  /* 0x000000ffff077224 */ /* 0x000fc400078e0013 */
[----:B------:R-:W-:Y:S02]  /*4040*/  IMAD.MOV.U32 R4, RZ, RZ, R16 ;  /* 0x000000ffff047224 */ /* 0x000fe400078e0010 */
[----:B------:R-:W-:Y:S02]  /*4050*/  IMAD.MOV.U32 R5, RZ, RZ, R17 ;  /* 0x000000ffff057224 */ /* 0x000fe400078e0011 */
[----:B-1----:R-:W-:Y:S01]  /*4060*/  IMAD.MOV.U32 R10, RZ, RZ, R22 ;  /* 0x000000ffff0a7224 */ /* 0x002fe200078e0016 */
[----:B------:R-:W-:Y:S01]  /*4070*/  MOV R8, R20 ;  /* 0x0000001400087202 */ /* 0x000fe20000000f00 */
[----:B------:R-:W-:Y:S02]  /*4080*/  IMAD.MOV.U32 R11, RZ, RZ, R23 ;  /* 0x000000ffff0b7224 */ /* 0x000fe400078e0017 */
[----:B------:R-:W-:Y:S01]  /*4090*/  IMAD.MOV.U32 R9, RZ, RZ, R21 ;  /* 0x000000ffff097224 */ /* 0x000fe200078e0015 */
[----:B--2---:R-:W-:Y:S04]  /*40a0*/  STL.64 [R1+0x80], R24 ;  /* 0x0000801801007387 */ /* 0x004fe80000100a00 */
[----:B------:R0:W-:Y:S02]  /*40b0*/  STL.64 [R15], R12 ;  /* 0x0000000c0f007387 */ /* 0x0001e40000100a00 */
[----:B0-----:R-:W-:-:S02]  /*40c0*/  IMAD.MOV.U32 R12, RZ, RZ, R24 ;  /* 0x000000ffff0c7224 */ /* 0x001fc400078e0018 */
[----:B------:R-:W-:-:S07]  /*40d0*/  IMAD.MOV.U32 R13, RZ, RZ, R25 ;  /* 0x000000ffff0d7224 */ /* 0x000fce00078e0019 */
.L_x_63:
[----:B------:R-:W-:Y:S05]  /*40e0*/  BSYNC.RECONVERGENT B1 ;  /* 0x0000000000017941 */ /* 0x000fea0003800200 */
.L_x_62:
[----:B------:R-:W-:Y:S01]  /*40f0*/  UMOV UR4, 0x812dea11 ;  /* 0x812dea1100047882 */ /* 0x000fe20000000000 */
[----:B------:R-:W-:Y:S01]  /*4100*/  UMOV UR5, 0x3d719799 ;  /* 0x3d71979900057882 */ /* 0x000fe20000000000 */
[----:B------:R-:W-:Y:S01]  /*4110*/  BSSY.RELIABLE B2, `(.L_x_64) ;  /* 0x00001c6000027945 */ /* 0x000fe20003800100 */
[----:B------:R-:W-:-:S14]  /*4120*/  DSETP.GEU.AND P0, PT, |R4|, UR4, PT ;  /* 0x0000000404007e2a */ /* 0x000fdc000bf0e200 */
[----:B------:R-:W-:Y:S05]  /*4130*/  @!P0 BRA `(.L_x_65) ;  /* 0x0000001c000c8947 */ /* 0x000fea0003800000 */
[----:B-1----:R-:W2:Y:S01]  /*4140*/  LDL.128 R16, [R1+0x20] ;  /* 0x0000200001107983 */ /* 0x002ea20000100c00 */
[----:B------:R-:W0:Y:S01]  /*4150*/  MUFU.RCP64H R15, R5 ;  /* 0x00000005000f7308 */ /* 0x000e220000001800 */
[----:B------:R-:W-:Y:S01]  /*4160*/  IMAD.MOV.U32 R14, RZ, RZ, 0x1 ;  /* 0x00000001ff0e7424 */ /* 0x000fe200078e00ff */
[----:B------:R-:W-:Y:S05]  /*4170*/  BSSY.RECONVERGENT B3, `(.L_x_66) ;  /* 0x0000014000037945 */ /* 0x000fea0003800200 */
[----:B0-----:R-:W-:-:S08]  /*4180*/  DFMA R20, R14, -R4, 1 ;  /* 0x3ff000000e14742b */ /* 0x001fd00000000804 */
[----:B------:R-:W-:-:S08]  /*4190*/  DFMA R20, R20, R20, R20 ;  /* 0x000000141414722b */ /* 0x000fd00000000014 */
[----:B------:R-:W-:-:S08]  /*41a0*/  DFMA R20, R14, R20, R14 ;  /* 0x000000140e14722b */ /* 0x000fd0000000000e */
[----:B------:R-:W-:-:S08]  /*41b0*/  DFMA R14, R20, -R4, 1 ;  /* 0x3ff00000140e742b */ /* 0x000fd00000000804 */
[----:B------:R-:W-:-:S08]  /*41c0*/  DFMA R14, R20, R14, R20 ;  /* 0x0000000e140e722b */ /* 0x000fd00000000014 */
[----:B--2---:R-:W-:Y:S01]  /*41d0*/  DMUL R42, R16, R14 ;  /* 0x0000000e102a7228 */ /* 0x004fe20000000000 */
[----:B------:R-:W-:-:S07]  /*41e0*/  FSETP.GEU.AND P1, PT, |R17|, 6.5827683646048100446e-37, PT ;  /* 0x036000001100780b */ /* 0x000fce0003f2e200 */
[----:B------:R-:W-:-:S08]  /*41f0*/  DFMA R20, R42, -R4, R16 ;  /* 0x800000042a14722b */ /* 0x000fd00000000010 */
        /* <DEDUP_REMOVED lines=10> */
[----:B------:R-:W-:-:S07]  /*42a0*/  IMAD.MOV.U32 R43, RZ, RZ, R41 ;  /* 0x000000ffff2b7224 */ /* 0x000fce00078e0029 */
.L_x_67:
[----:B------:R-:W-:Y:S05]  /*42b0*/  BSYNC.RECONVERGENT B3 ;  /* 0x0000000000037941 */ /* 0x000fea0003800200 */
.L_x_66:
[----:B------:R-:W2:Y:S04]  /*42c0*/  LDL.128 R28, [R1+0x40] ;  /* 0x00004000011c7983 */ /* 0x000ea80000100c00 */
[----:B------:R-:W3:Y:S04]  /*42d0*/  LDL.128 R20, [R1+0x30] ;  /* 0x0000300001147983 */ /* 0x000ee80000100c00 */
[----:B------:R-:W4:Y:S01]  /*42e0*/  LDL.64 R14, [R1+0x88] ;  /* 0x00008800010e7983 */ /* 0x000f220000100a00 */
[----:B------:R-:W0:Y:S01]  /*42f0*/  MUFU.RCP64H R25, R5 ;  /* 0x0000000500197308 */ /* 0x000e220000001800 */
[----:B------:R-:W-:Y:S01]  /*4300*/  IMAD.MOV.U32 R24, RZ, RZ, 0x1 ;  /* 0x00000001ff187424 */ /* 0x000fe200078e00ff */
[C---:B------:R-:W-:Y:S01]  /*4310*/  DFMA R16, -R42.reuse, R4, R16 ;  /* 0x000000042a10722b */ /* 0x040fe20000000110 */
[----:B------:R-:W-:Y:S01]  /*4320*/  BSSY.RECONVERGENT B3, `(.L_x_68) ;  /* 0x000001c000037945 */ /* 0x000fe20003800200 */
[----:B------:R-:W-:-:S07]  /*4330*/  DFMA R18, -R42, R6, R18 ;  /* 0x000000062a12722b */ /* 0x000fce0000000112 */
[----:B------:R1:W-:Y:S01]  /*4340*/  STL.128 [R1+0x20], R16 ;  /* 0x0000201001007387 */ /* 0x0003e20000100c00 */
[----:B0-----:R-:W-:-:S08]  /*4350*/  DFMA R26, R24, -R4, 1 ;  /* 0x3ff00000181a742b */ /* 0x001fd00000000804 */
[----:B------:R-:W-:-:S08]  /*4360*/  DFMA R26, R26, R26, R26 ;  /* 0x0000001a1a1a722b */ /* 0x000fd0000000001a */
[----:B------:R-:W-:-:S08]  /*4370*/  DFMA R26, R24, R26, R24 ;  /* 0x0000001a181a722b */ /* 0x000fd00000000018 */
[----:B------:R-:W-:-:S08]  /*4380*/  DFMA R44, R26, -R4, 1 ;  /* 0x3ff000001a2c742b */ /* 0x000fd00000000804 */
[----:B------:R-:W-:-:S08]  /*4390*/  DFMA R44, R26, R44, R26 ;  /* 0x0000002c1a2c722b */ /* 0x000fd0000000001a */
[----:B--2---:R-:W-:Y:S01]  /*43a0*/  DMUL R24, R44, R28 ;  /* 0x0000001c2c187228 */ /* 0x004fe20000000000 */
[----:B------:R-:W-:Y:S01]  /*43b0*/  FSETP.GEU.AND P1, PT, |R29|, 6.5827683646048100446e-37, PT ;  /* 0x036000001d00780b */ /* 0x000fe20003f2e200 */
[C---:B---3--:R-:W-:Y:S02]  /*43c0*/  DFMA R20, -R42.reuse, R8, R20 ;  /* 0x000000082a14722b */ /* 0x048fe40000000114 */
[----:B------:R-:W-:-:S04]  /*43d0*/  DFMA R22, -R42, R10, R22 ;  /* 0x0000000a2a16722b */ /* 0x000fc80000000116 */
[----:B------:R-:W-:Y:S02]  /*43e0*/  DFMA R26, R24, -R4, R28 ;  /* 0x80000004181a722b */ /* 0x000fe4000000001c */
[----:B----4-:R-:W-:Y:S01]  /*43f0*/  DFMA R14, -R42, R12, R14 ;  /* 0x0000000c2a0e722b */ /* 0x010fe2000000010e */
[----:B------:R1:W-:Y:S05]  /*4400*/  STL.128 [R1+0x30], R20 ;  /* 0x0000301401007387 */ /* 0x0003ea0000100c00 */
[----:B------:R-:W-:Y:S01]  /*4410*/  DFMA R44, R44, R26, R24 ;  /* 0x0000001a2c2c722b */ /* 0x000fe20000000018 */
[----:B------:R1:W-:Y:S09]  /*4420*/  STL.64 [R1+0x88], R14 ;  /* 0x0000880e01007387 */ /* 0x0003f20000100a00 */
[----:B------:R-:W-:-:S05]  /*4430*/  FFMA R24, RZ, R5, R45 ;  /* 0x00000005ff187223 */ /* 0x000fca000000002d */
[----:B------:R-:W-:-:S13]  /*4440*/  FSETP.GT.AND P0, PT, |R24|, 1.469367938527859385e-39, PT ;  /* 0x001000001800780b */ /* 0x000fda0003f04200 */
[----:B-1----:R-:W-:Y:S05]  /*4450*/  @P0 BRA P1, `(.L_x_69) ;  /* 0x0000000000200947 */ /* 0x002fea0000800000 */
        /* <DEDUP_REMOVED lines=8> */
.L_x_69:
[----:B------:R-:W-:Y:S05]  /*44e0*/  BSYNC.RECONVERGENT B3 ;  /* 0x0000000000037941 */ /* 0x000fea0003800200 */
.L_x_68:
[----:B------:R-:W2:Y:S04]  /*44f0*/  LDL.128 R36, [R1+0x60] ;  /* 0x0000600001247983 */ /* 0x000ea80000100c00 */
[----:B------:R-:W3:Y:S04]  /*4500*/  LDL.128 R32, [R1+0x50] ;  /* 0x0000500001207983 */ /* 0x000ee80000100c00 */
[----:B------:R-:W4:Y:S01]  /*4510*/  LDL.128 R24, [R1+0x90] ;  /* 0x0000900001187983 */ /* 0x000f220000100c00 */
        /* <DEDUP_REMOVED lines=18> */
[----:B------:R-:W-:-:S10]  /*4640*/  DFMA R42, R42, R46, R62 ;  /* 0x0000002e2a2a722b */ /* 0x000fd4000000003e */
[----:B------:R-:W-:-:S05]  /*4650*/  FFMA R41, RZ, R5, R43 ;  /* 0x00000005ff297223 */ /* 0x000fca000000002b */
[----:B------:R-:W-:-:S13]  /*4660*/  FSETP.GT.AND P0, PT, |R41|, 1.469367938527859385e-39, PT ;  /* 0x001000002900780b */ /* 0x000fda0003f04200 */
[----:B-1----:R-:W-:Y:S05]  /*4670*/  @P0 BRA P1, `(.L_x_71) ;  /* 0x00000000001c0947 */ /* 0x002fea0000800000 */
[----:B------:R-:W-:Y:S01]  /*4680*/  MOV R43, R36 ;  /* 0x00000024002b7202 */ /* 0x000fe20000000f00 */
[----:B------:R-:W-:Y:S01]  /*4690*/  IMAD.MOV.U32 R41, RZ, RZ, R37 ;  /* 0x000000ffff297224 */ /* 0x000fe200078e0025 */
[----:B------:R-:W-:Y:S01]  /*46a0*/  MOV R44, 0x46e0 ;  /* 0x000046e0002c7802 */ /* 0x000fe20000000f00 */
[----:B------:R-:W-:Y:S02]  /*46b0*/  IMAD.MOV.U32 R42, RZ, RZ, R4 ;  /* 0x000000ffff2a7224 */ /* 0x000fe400078e0004 */
[----:B------:R-:W-:-:S07]  /*46c0*/  IMAD.MOV.U32 R45, RZ, RZ, R5 ;  /* 0x000000ffff2d7224 */ /* 0x000fce00078e0005 */
[----:B------:R-:W-:Y:S05]  /*46d0*/  CALL.REL.NOINC `($__internal_0_$__cuda_sm20_div_rn_f64_full) ;  /* 0x0000005400c47944 */ /* 0x000fea0003c00000 */
[----:B------:R-:W-:-:S07]  /*46e0*/  IMAD.MOV.U32 R43, RZ, RZ, R41 ;  /* 0x000000ffff2b7224 */ /* 0x000fce00078e0029 */
.L_x_71:
[----:B------:R-:W-:Y:S05]  /*46f0*/  BSYNC.RECONVERGENT B3 ;  /* 0x0000000000037941 */ /* 0x000fea0003800200 */
.L_x_70:
[----:B------:R-:W2:Y:S01]  /*4700*/  LDL.128 R32, [R1+0x70] ;  /* 0x0000700001207983 */ /* 0x000ea20000100c00 */
[----:B------:R-:W-:Y:S01]  /*4710*/  DADD R44, -RZ, |R30| ;  /* 0x00000000ff2c7229 */ /* 0x000fe2000000051e */
[----:B------:R-:W-:Y:S01]  /*4720*/  BSSY.RECONVERGENT B1, `(.L_x_72) ;  /* 0x0000020000017945 */ /* 0x000fe20003800200 */
[--C-:B------:R-:W-:Y:S02]  /*4730*/  DADD R28, -RZ, |R18|.reuse ;  /* 0x00000000ff1c7229 */ /* 0x100fe40000000512 */
[----:B------:R-:W-:Y:S02]  /*4740*/  DSETP.GT.AND P0, PT, |R30|, |R18|, PT ;  /* 0x400000121e00722a */ /* 0x000fe40003f04200 */
[C---:B------:R-:W-:Y:S01]  /*4750*/  DFMA R38, -R42.reuse, R6, R38 ;  /* 0x000000062a26722b */ /* 0x040fe20000000126 */
[----:B------:R-:W-:Y:S01]  /*4760*/  IMAD.MOV.U32 R30, RZ, RZ, 0x1 ;  /* 0x00000001ff1e7424 */ /* 0x000fe200078e00ff */
[C---:B------:R-:W-:Y:S02]  /*4770*/  DFMA R36, -R42.reuse, R4, R36 ;  /* 0x000000042a24722b */ /* 0x040fe40000000124 */
[----:B------:R-:W-:-:S02]  /*4780*/  DFMA R26, -R42, R12, R26 ;  /* 0x0000000c2a1a722b */ /* 0x000fc4000000011a */
[----:B------:R-:W-:Y:S02]  /*4790*/  FSEL R28, R44, R28, P0 ;  /* 0x0000001c2c1c7208 */ /* 0x000fe40000000000 */
[----:B------:R-:W-:Y:S01]  /*47a0*/  FSEL R29, R45, R29, P0 ;  /* 0x0000001d2d1d7208 */ /* 0x000fe20000000000 */
[----:B------:R0:W-:Y:S04]  /*47b0*/  STL.128 [R1+0x60], R36 ;  /* 0x0000602401007387 */ /* 0x0001e80000100c00 */
[----:B------:R0:W-:Y:S01]  /*47c0*/  STL.128 [R1+0x90], R24 ;  /* 0x0000901801007387 */ /* 0x0001e20000100c00 */
[----:B------:R-:W-:Y:S01]  /*47d0*/  DSETP.GT.AND P1, PT, |R38|, R28, PT ;  /* 0x0000001c2600722a */ /* 0x000fe20003f24200 */
[----:B------:R-:W-:-:S05]  /*47e0*/  SEL R28, R30, 0x2, !P0 ;  /* 0x000000021e1c7807 */ /* 0x000fca0004000000 */
[----:B------:R-:W-:-:S04]  /*47f0*/  SEL R29, R28, 0x3, !P1 ;  /* 0x000000031c1d7807 */ /* 0x000fc80004800000 */
[----:B------:R-:W-:Y:S01]  /*4800*/  ISETP.NE.AND P0, PT, R29, 0x1, PT ;  /* 0x000000011d00780c */ /* 0x000fe20003f05270 */
[C---:B--2---:R-:W-:Y:S02]  /*4810*/  DFMA R32, -R42.reuse, R8, R32 ;  /* 0x000000082a20722b */ /* 0x044fe40000000120 */
[----:B------:R-:W-:-:S07]  /*4820*/  DFMA R34, -R42, R10, R34 ;  /* 0x0000000a2a22722b */ /* 0x000fce0000000122 */
[----:B------:R0:W-:Y:S03]  /*4830*/  STL.128 [R1+0x70], R32 ;  /* 0x0000702001007387 */ /* 0x0001e60000100c00 */
[----:B------:R-:W-:Y:S05]  /*4840*/  @!P0 BRA `(.L_x_73) ;  /* 0x0000000000348947 */ /* 0x000fea0003800000 */
[----:B0-----:R-:W-:-:S05]  /*4850*/  SHF.L.U32 R24, R29, 0x2, RZ ;  /* 0x000000021d187819 */ /* 0x001fca00000006ff */
[----:B------:R-:W-:-:S05]  /*4860*/  IMAD R33, R24, 0x8, R1 ;  /* 0x0000000818217824 */ /* 0x000fca00078e0201 */
[----:B------:R-:W2:Y:S01]  /*4870*/  LDL.128 R24, [R33] ;  /* 0x0000000021187983 */ /* 0x000ea20000100c00 */
[----:B------:R-:W-:-:S03]  /*4880*/  IMAD R29, R29, 0x8, R40 ;  /* 0x000000081d1d7824 */ /* 0x000fc600078e0228 */
[----:B--2---:R0:W-:Y:S04]  /*4890*/  STL.128 [R1+0x20], R24 ;  /* 0x0000201801007387 */ /* 0x0041e80000100c00 */
[----:B0-----:R-:W2:Y:S04]  /*48a0*/  LDL.128 R24, [R33+0x10] ;  /* 0x0000100021187983 */ /* 0x001ea80000100c00 */
[----:B------:R0:W-:Y:S04]  /*48b0*/  STL.128 [R33], R16 ;  /* 0x0000001021007387 */ /* 0x0001e80000100c00 */
[----:B--2---:R1:W-:Y:S04]  /*48c0*/  STL.128 [R1+0x30], R24 ;  /* 0x0000301801007387 */ /* 0x0043e80000100c00 */
[----:B------:R1:W-:Y:S04]  /*48d0*/  STL.128 [R33+0x10], R20 ;  /* 0x0000101421007387 */ /* 0x0003e80000100c00 */
[----:B------:R-:W2:Y:S04]  /*48e0*/  LDL.64 R30, [R29] ;  /* 0x000000001d1e7983 */ /* 0x000ea80000100a00 */
[----:B--2---:R1:W-:Y:S04]  /*48f0*/  STL.64 [R1+0x88], R30 ;  /* 0x0000881e01007387 */ /* 0x0043e80000100a00 */
[----:B------:R1:W-:Y:S04]  /*4900*/  STL.64 [R29], R14 ;  /* 0x0000000e1d007387 */ /* 0x0003e80000100a00 */
[----:B0-----:R1:W5:Y:S02]  /*4910*/  LDL.64 R18, [R1+0x28] ;  /* 0x0000280001127983 */ /* 0x0013640000100a00 */
.L_x_73:
[----:B------:R-:W-:Y:S05]  /*4920*/  BSYNC.RECONVERGENT B1 ;  /* 0x0000000000017941 */ /* 0x000fea0003800200 */
.L_x_72:
[----:B------:R-:W-:Y:S01]  /*4930*/  UMOV UR4, 0x812dea11 ;  /* 0x812dea1100047882 */ /* 0x000fe20000000000 */
[----:B------:R-:W-:Y:S02]  /*4940*/  UMOV UR5, 0x3d719799 ;  /* 0x3d71979900057882 */ /* 0x000fe40000000000 */
[----:B-----5:R-:W-:-:S14]  /*4950*/  DSETP.GEU.AND P0, PT, |R18|, UR4, PT ;  /* 0x0000000412007e2a */ /* 0x020fdc000bf0e200 */
[----:B------:R-:W-:Y:S05]  /*4960*/  @!P0 BRA `(.L_x_65) ;  /* 0x0000001400008947 */ /* 0x000fea0003800000 */
[----:B-1----:R-:W2:Y:S01]  /*4970*/  LDL.64 R30, [R1+0x48] ;  /* 0x00004800011e7983 */ /* 0x002ea20000100a00 */
[----:B------:R-:W1:Y:S01]  /*4980*/  MUFU.RCP64H R15, R19 ;  /* 0x00000013000f7308 */ /* 0x000e620000001800 */
[----:B------:R-:W-:Y:S01]  /*4990*/  IMAD.MOV.U32 R14, RZ, RZ, 0x1 ;  /* 0x00000001ff0e7424 */ /* 0x000fe200078e00ff */
[----:B------:R-:W-:Y:S05]  /*49a0*/  BSSY.RECONVERGENT B3, `(.L_x_74) ;  /* 0x0000014000037945 */ /* 0x000fea0003800200 */
[----:B-1----:R-:W-:-:S08]  /*49b0*/  DFMA R16, R14, -R18, 1 ;  /* 0x3ff000000e10742b */ /* 0x002fd00000000812 */
        /* <DEDUP_REMOVED lines=16> */
[----:B0-----:R-:W-:Y:S05]  /*4ac0*/  CALL.REL.NOINC `($__internal_0_$__cuda_sm20_div_rn_f64_full) ;  /* 0x0000005000c87944 */ /* 0x001fea0003c00000 */
[----:B------:R-:W-:-:S07]  /*4ad0*/  IMAD.MOV.U32 R43, RZ, RZ, R41 ;  /* 0x000000ffff2b7224 */ /* 0x000fce00078e0029 */
.L_x_75:
[----:B------:R-:W-:Y:S05]  /*4ae0*/  BSYNC.RECONVERGENT B3 ;  /* 0x0000000000037941 */ /* 0x000fea0003800200 */
.L_x_74:
[----:B0-----:R-:W2:Y:S04]  /*4af0*/  LDL.64 R38, [R1+0x68] ;  /* 0x0000680001267983 */ /* 0x001ea80000100a00 */
[----:B------:R-:W3:Y:S04]  /*4b00*/  LDL.128 R20, [R1+0x30] ;  /* 0x0000300001147983 */ /* 0x000ee80000100c00 */
[----:B------:R-:W3:Y:S04]  /*4b10*/  LDL.128 R24, [R1+0x50] ;  /* 0x0000500001187983 */ /* 0x000ee80000100c00 */
[----:B------:R-:W4:Y:S04]  /*4b20*/  LDL.64 R14, [R1+0x88] ;  /* 0x00008800010e7983 */ /* 0x000f280000100a00 */
[----:B------:R-:W4:Y:S01]  /*4b30*/  LDL.128 R32, [R1+0x90] ;  /* 0x0000900001207983 */ /* 0x000f220000100c00 */
[----:B------:R-:W0:Y:S01]  /*4b40*/  MUFU.RCP64H R17, R19 ;  /* 0x0000001300117308 */ /* 0x000e220000001800 */
[----:B------:R-:W-:Y:S01]  /*4b50*/  IMAD.MOV.U32 R16, RZ, RZ, 0x1 ;  /* 0x00000001ff107424 */ /* 0x000fe200078e00ff */
[-C--:B------:R-:W-:Y:S01]  /*4b60*/  DFMA R30, -R42, R18.reuse, R30 ;  /* 0x000000122a1e722b */ /* 0x080fe2000000011e */
[----:B------:R-:W-:Y:S06]  /*4b70*/  BSSY.RECONVERGENT B3, `(.L_x_76) ;  /* 0x000001a000037945 */ /* 0x000fec0003800200 */
[----:B------:R1:W-:Y:S01]  /*4b80*/  STL.64 [R1+0x48], R30 ;  /* 0x0000481e01007387 */ /* 0x0003e20000100a00 */
[----:B0-----:R-:W-:-:S08]  /*4b90*/  DFMA R28, R16, -R18, 1 ;  /* 0x3ff00000101c742b */ /* 0x001fd00000000812 */
[----:B------:R-:W-:-:S08]  /*4ba0*/  DFMA R28, R28, R28, R28 ;  /* 0x0000001c1c1c722b */ /* 0x000fd0000000001c */
[----:B------:R-:W-:-:S08]  /*4bb0*/  DFMA R28, R16, R28, R16 ;  /* 0x0000001c101c722b */ /* 0x000fd00000000010 */
[----:B------:R-:W-:-:S08]  /*4bc0*/  DFMA R16, R28, -R18, 1 ;  /* 0x3ff000001c10742b */ /* 0x000fd00000000812 */
[----:B------:R-:W-:-:S08]  /*4bd0*/  DFMA R36, R28, R16, R28 ;  /* 0x000000101c24722b */ /* 0x000fd0000000001c */
[----:B--2---:R-:W-:Y:S01]  /*4be0*/  DMUL R16, R36, R38 ;  /* 0x0000002624107228 */ /* 0x004fe20000000000 */
[----:B------:R-:W-:-:S07]  /*4bf0*/  FSETP.GEU.AND P1, PT, |R39|, 6.5827683646048100446e-37, PT ;  /* 0x036000002700780b */ /* 0x000fce0003f2e200 */
[----:B------:R-:W-:Y:S02]  /*4c00*/  DFMA R28, R16, -R18, R38 ;  /* 0x80000012101c722b */ /* 0x000fe40000000026 */
[-C--:B---3--:R-:W-:Y:S02]  /*4c10*/  DFMA R24, R20, -R42.reuse, R24 ;  /* 0x8000002a1418722b */ /* 0x088fe40000000018 */
[----:B------:R-:W-:-:S04]  /*4c20*/  DFMA R26, R22, -R42, R26 ;  /* 0x8000002a161a722b */ /* 0x000fc8000000001a */
[----:B------:R-:W-:Y:S02]  /*4c30*/  DFMA R16, R36, R28, R16 ;  /* 0x0000001c2410722b */ /* 0x000fe40000000010 */
[----:B----4-:R-:W-:Y:S01]  /*4c40*/  DFMA R32, R14, -R42, R32 ;  /* 0x8000002a0e20722b */ /* 0x010fe20000000020 */
[----:B------:R1:W-:Y:S07]  /*4c50*/  STL.128 [R1+0x50], R24 ;  /* 0x0000501801007387 */ /* 0x0003ee0000100c00 */
        /* <DEDUP_REMOVED lines=11> */
.L_x_77:
[----:B------:R-:W-:Y:S05]  /*4d10*/  BSYNC.RECONVERGENT B3 ;  /* 0x0000000000037941 */ /* 0x000fea0003800200 */
.L_x_76:
[----:B------:R-:W2:Y:S02]  /*4d20*/  LDL.128 R44, [R1+0x70] ;  /* 0x00007000012c7983 */ /* 0x000ea40000100c00 */
[----:B--2---:R-:W-:-:S08]  /*4d30*/  DFMA R44, R20, -R16, R44 ;  /* 0x80000010142c722b */ /* 0x004fd0000000002c */
[----:B------:R-:W-:-:S14]  /*4d40*/  DSETP.GT.AND P0, PT, |R44|, |R24|, PT ;  /* 0x400000182c00722a */ /* 0x000fdc0003f04200 */
[----:B------:R-:W2:Y:S04]  /*4d50*/  @P0 LDL.64 R28, [R1+0x40] ;  /* 0x00004000011c0983 */ /* 0x000ea80000100a00 */
[----:B------:R-:W3:Y:S01]  /*4d60*/  @P0 LDL.64 R36, [R1+0x60] ;  /* 0x0000600001240983 */ /* 0x000ee20000100a00 */
[----:B------:R-:W-:Y:S02]  /*4d70*/  DFMA R34, R14, -R16, R34 ;  /* 0x800000100e22722b */ /* 0x000fe40000000022 */
[----:B------:R-:W-:Y:S02]  /*4d80*/  DFMA R38, -R16, R18, R38 ;  /* 0x000000121026722b */ /* 0x000fe40000000126 */
[----:B------:R-:W-:Y:S01]  /*4d90*/  DFMA R46, R22, -R16, R46 ;  /* 0x80000010162e722b */ /* 0x000fe2000000002e */
[----:B------:R-:W-:-:S02]  /*4da0*/  IMAD.MOV.U32 R42, RZ, RZ, R32 ;  /* 0x000000ffff2a7224 */ /* 0x000fc400078e0020 */
[----:B------:R-:W-:Y:S02]  /*4db0*/  IMAD.MOV.U32 R43, RZ, RZ, R33 ;  /* 0x000000ffff2b7224 */ /* 0x000fe400078e0021 */
[----:B------:R-:W-:Y:S01]  /*4dc0*/  STL.64 [R1+0x68], R38 ;  /* 0x0000682601007387 */ /* 0x000fe20000100a00 */
[----:B------:R-:W-:Y:S01]  /*4dd0*/  MOV R40, R34 ;  /* 0x0000002200287202 */ /* 0x000fe20000000f00 */
[----:B------:R-:W-:Y:S02]  /*4de0*/  IMAD.MOV.U32 R41, RZ, RZ, R35 ;  /* 0x000000ffff297224 */ /* 0x000fe400078e0023 */
[----:B------:R-:W-:Y:S04]  /*4df0*/  STL.128 [R1+0x70], R44 ;  /* 0x0000702c01007387 */ /* 0x000fe80000100c00 */
[----:B------:R-:W-:Y:S01]  /*4e00*/  @P0 STL.128 [R1+0x70], R24 ;  /* 0x0000701801000387 */ /* 0x000fe20000100c00 */
[----:B------:R-:W-:-:S03]  /*4e10*/  UMOV UR4, 0x812dea11 ;  /* 0x812dea1100047882 */ /* 0x000fc60000000000 */
[----:B------:R0:W-:Y:S01]  /*4e20*/  STL.128 [R1+0x90], R32 ;  /* 0x0000902001007387 */ /* 0x0001e20000100c00 */
[----:B------:R-:W-:-:S03]  /*4e30*/  UMOV UR5, 0x3d719799 ;  /* 0x3d71979900057882 */ /* 0x000fc60000000000 */
[----:B------:R-:W-:Y:S04]  /*4e40*/  @P0 STL.128 [R1+0x90], R40 ;  /* 0x0000902801000387 */ /* 0x000fe80000100c00 */
[----:B------:R-:W-:Y:S01]  /*4e50*/  @P0 STL.128 [R1+0x50], R44 ;  /* 0x0000502c01000387 */ /* 0x000fe20000100c00 */
[--C-:B------:R-:W-:Y:S01]  /*4e60*/  IMAD.MOV.U32 R16, RZ, RZ, R34.reuse ;  /* 0x000000ffff107224 */ /* 0x100fe200078e0022 */
[----:B------:R-:W-:Y:S01]  /*4e70*/  @P0 MOV R16, R32 ;  /* 0x0000002000100202 */ /* 0x000fe20000000f00 */
[----:B------:R-:W-:Y:S02]  /*4e80*/  IMAD.MOV.U32 R17, RZ, RZ, R35 ;  /* 0x000000ffff117224 */ /* 0x000fe400078e0023 */
[----:B------:R-:W-:Y:S02]  /*4e90*/  @P0 IMAD.MOV.U32 R17, RZ, RZ, R33 ;  /* 0x000000ffff110224 */ /* 0x000fe400078e0021 */
[----:B0-----:R-:W-:-:S02]  /*4ea0*/  @P0 IMAD.MOV.U32 R32, RZ, RZ, R34 ;  /* 0x000000ffff200224 */ /* 0x001fc400078e0022 */
[----:B------:R-:W-:Y:S01]  /*4eb0*/  @P0 IMAD.MOV.U32 R33, RZ, RZ, R35 ;  /* 0x000000ffff210224 */ /* 0x000fe200078e0023 */
[----:B--2---:R0:W-:Y:S04]  /*4ec0*/  @P0 STL.128 [R1+0x60], R28 ;  /* 0x0000601c01000387 */ /* 0x0041e80000100c00 */
[----:B---3--:R2:W-:Y:S01]  /*4ed0*/  @P0 STL.128 [R1+0x40], R36 ;  /* 0x0000402401000387 */ /* 0x0085e20000100c00 */
[----:B0-----:R-:W-:Y:S02]  /*4ee0*/  IMAD.MOV.U32 R28, RZ, RZ, R44 ;  /* 0x000000ffff1c7224 */ /* 0x001fe400078e002c */
[----:B------:R-:W-:Y:S02]  /*4ef0*/  IMAD.MOV.U32 R29, RZ, RZ, R45 ;  /* 0x000000ffff1d7224 */ /* 0x000fe400078e002d */
[----:B------:R-:W-:Y:S01]  /*4f00*/  @P0 IMAD.MOV.U32 R28, RZ, RZ, R24 ;  /* 0x000000ffff1c0224 */ /* 0x000fe200078e0018 */
[----:B------:R-:W-:Y:S01]  /*4f10*/  @P0 MOV R24, R44 ;  /* 0x0000002c00180202 */ /* 0x000fe20000000f00 */
[----:B------:R-:W-:-:S02]  /*4f20*/  @P0 IMAD.MOV.U32 R29, RZ, RZ, R25 ;  /* 0x000000ffff1d0224 */ /* 0x000fc400078e0019 */
[----:B------:R-:W-:-:S06]  /*4f30*/  @P0 IMAD.MOV.U32 R25, RZ, RZ, R45 ;  /* 0x000000ffff190224 */ /* 0x000fcc00078e002d */
[----:B------:R-:W-:Y:S01]  /*4f40*/  DSETP.GEU.AND P1, PT, |R24|, UR4, PT ;  /* 0x0000000418007e2a */ /* 0x000fe2000bf2e200 */
[----:B------:R-:W-:Y:S02]  /*4f50*/  IMAD.MOV.U32 R30, RZ, RZ, R46 ;  /* 0x000000ffff1e7224 */ /* 0x000fe400078e002e */
[----:B------:R-:W-:Y:S02]  /*4f60*/  IMAD.MOV.U32 R31, RZ, RZ, R47 ;  /* 0x000000ffff1f7224 */ /* 0x000fe400078e002f */
[----:B------:R-:W-:Y:S01]  /*4f70*/  @P0 IMAD.MOV.U32 R30, RZ, RZ, R26 ;  /* 0x000000ffff1e0224 */ /* 0x000fe200078e001a */
[----:B------:R-:W-:Y:S01]  /*4f80*/  @P0 MOV R26, R46 ;  /* 0x0000002e001a0202 */ /* 0x000fe20000000f00 */
[----:B------:R-:W-:Y:S02]  /*4f90*/  @P0 IMAD.MOV.U32 R31, RZ, RZ, R27 ;  /* 0x000000ffff1f0224 */ /* 0x000fe400078e001b */
[----:B------:R-:W-:-:S05]  /*4fa0*/  @P0 IMAD.MOV.U32 R27, RZ, RZ, R47 ;  /* 0x000000ffff1b0224 */ /* 0x000fca00078e002f */
[----:B--2---:R-:W-:Y:S05]  /*4fb0*/  @!P1 BRA `(.L_x_65) ;  /* 0x0000000c006c9947 */ /* 0x004fea0003800000 */
[----:B------:R-:W0:Y:S01]  /*4fc0*/  MUFU.RCP64H R35, R25 ;  /* 0x0000001900237308 */ /* 0x000e220000001800 */
[----:B------:R-:W-:Y:S01]  /*4fd0*/  IMAD.MOV.U32 R34, RZ, RZ, 0x1 ;  /* 0x00000001ff227424 */ /* 0x000fe200078e00ff */
[----:B------:R-:W-:Y:S01]  /*4fe0*/  FSETP.GEU.AND P1, PT, |R29|, 6.5827683646048100446e-37, PT ;  /* 0x036000001d00780b */ /* 0x000fe20003f2e200 */
[----:B------:R-:W-:Y:S04]  /*4ff0*/  BSSY.RECONVERGENT B3, `(.L_x_78) ;  /* 0x0000013000037945 */ /* 0x000fe80003800200 */
[----:B0-----:R-:W-:-:S08]  /*5000*/  DFMA R36, R34, -R24, 1 ;  /* 0x3ff000002224742b */ /* 0x001fd00000000818 */
[----:B------:R-:W-:-:S08]  /*5010*/  DFMA R36, R36, R36, R36 ;  /* 0x000000242424722b */ /* 0x000fd00000000024 */
[----:B------:R-:W-:-:S08]  /*5020*/  DFMA R36, R34, R36, R34 ;  /* 0x000000242224722b */ /* 0x000fd00000000022 */
[----:B------:R-:W-:-:S08]  /*5030*/  DFMA R34, R36, -R24, 1 ;  /* 0x3ff000002422742b */ /* 0x000fd00000000818 */
[----:B------:R-:W-:-:S08]  /*5040*/  DFMA R34, R36, R34, R36 ;  /* 0x000000222422722b */ /* 0x000fd00000000024 */
[----:B------:R-:W-:-:S08]  /*5050*/  DMUL R40, R34, R28 ;  /* 0x0000001c22287228 */ /* 0x000fd00000000000 */
        /* <DEDUP_REMOVED lines=12> */
.L_x_79:
[----:B------:R-:W-:Y:S05]  /*5120*/  BSYNC.RECONVERGENT B3 ;  /* 0x0000000000037941 */ /* 0x000fea0003800200 */
.L_x_78:
[C---:B------:R-:W-:Y:S01]  /*5130*/  DFMA R28, -R40.reuse, R24, R28 ;  /* 0x00000018281c722b */ /* 0x040fe2000000011c */
[----:B------:R-:W-:Y:S01]  /*5140*/  UMOV UR4, 0x812dea11 ;  /* 0x812dea1100047882 */ /* 0x000fe20000000000 */
[C---:B------:R-:W-:Y:S01]  /*5150*/  DFMA R30, -R40.reuse, R26, R30 ;  /* 0x0000001a281e722b */ /* 0x040fe2000000011e */
[----:B------:R-:W-:Y:S01]  /*5160*/  UMOV UR5, 0x3d719799 ;  /* 0x3d71979900057882 */ /* 0x000fe20000000000 */
[----:B------:R-:W-:-:S05]  /*5170*/  DFMA R40, -R40, R32, R16 ;  /* 0x000000202828722b */ /* 0x000fca0000000110 */
[----:B------:R2:W-:Y:S01]  /*5180*/  STL.128 [R1+0x70], R28 ;  /* 0x0000701c01007387 */ /* 0x0005e20000100c00 */
[----:B------:R-:W-:-:S03]  /*5190*/  DSETP.GEU.AND P0, PT, |R30|, UR4, PT ;  /* 0x000000041e007e2a */ /* 0x000fc6000bf0e200 */
[----:B------:R2:W-:Y:S11]  /*51a0*/  STL.64 [R1+0x98], R40 ;  /* 0x0000982801007387 */ /* 0x0005f60000100a00 */
[----:B------:R-:W-:Y:S05]  /*51b0*/  @P0 BREAK.RELIABLE B2 ;  /* 0x0000000000020942 */ /* 0x000fea0003800100 */
[----:B--2---:R-:W-:Y:S05]  /*51c0*/  @!P0 BRA `(.L_x_65) ;  /* 0x0000000800e88947 */ /* 0x004fea0003800000 */
        /* <DEDUP_REMOVED lines=19> */
[----:B------:R-:W-:Y:S05]  /*5300*/  CALL.REL.NOINC `($__internal_0_$__cuda_sm20_div_rn_f64_full) ;  /* 0x0000004800b87944 */ /* 0x000fea0003c00000 */
[----:B------:R-:W-:Y:S01]  /*5310*/  MOV R16, R42 ;  /* 0x0000002a00107202 */ /* 0x000fe20000000f00 */
[----:B------:R-:W-:-:S07]  /*5320*/  IMAD.MOV.U32 R17, RZ, RZ, R41 ;  /* 0x000000ffff117224 */ /* 0x000fce00078e0029 */
.L_x_81:
[----:B------:R-:W-:Y:S05]  /*5330*/  BSYNC.RECONVERGENT B3 ;  /* 0x0000000000037941 */ /* 0x000fea0003800200 */
.L_x_80:
[----:B------:R-:W0:Y:S01]  /*5340*/  MUFU.RCP64H R29, R25 ;  /* 0x00000019001d7308 */ /* 0x000e220000001800 */
[----:B------:R-:W-:Y:S01]  /*5350*/  IMAD.MOV.U32 R28, RZ, RZ, 0x1 ;  /* 0x00000001ff1c7424 */ /* 0x000fe200078e00ff */
[----:B------:R-:W-:Y:S01]  /*5360*/  DFMA R40, R16, -R26, R32 ;  /* 0x8000001a1028722b */ /* 0x000fe20000000020 */
[----:B------:R-:W-:Y:S09]  /*5370*/  BSSY.RECONVERGENT B3, `(.L_x_82) ;  /* 0x0000014000037945 */ /* 0x000ff20003800200 */
[----:B------:R-:W-:Y:S01]  /*5380*/  FSETP.GEU.AND P1, PT, |R41|, 6.5827683646048100446e-37, PT ;  /* 0x036000002900780b */ /* 0x000fe20003f2e200 */
        /* <DEDUP_REMOVED lines=18> */
.L_x_83:
[----:B------:R-:W-:Y:S05]  /*54b0*/  BSYNC.RECONVERGENT B3 ;  /* 0x0000000000037941 */ /* 0x000fea0003800200 */
.L_x_82:
[----:B------:R-:W0:Y:S01]  /*54c0*/  MUFU.RCP64H R25, R19 ;  /* 0x0000001300197308 */ /* 0x000e220000001800 */
[----:B------:R-:W-:Y:S01]  /*54d0*/  IMAD.MOV.U32 R24, RZ, RZ, 0x1 ;  /* 0x00000001ff187424 */ /* 0x000fe200078e00ff */
[----:B------:R-:W-:Y:S01]  /*54e0*/  DFMA R14, -R20, R26, R14 ;  /* 0x0000001a140e722b */ /* 0x000fe2000000010e */
[----:B------:R-:W-:Y:S07]  /*54f0*/  BSSY.RECONVERGENT B3, `(.L_x_84) ;  /* 0x0000015000037945 */ /* 0x000fee0003800200 */
[----:B------:R-:W-:-:S02]  /*5500*/  DFMA R40, -R22, R16, R14 ;  /* 0x000000101628722b */ /* 0x000fc4000000010e */
[----:B0-----:R-:W-:-:S08]  /*5510*/  DFMA R28, R24, -R18, 1 ;  /* 0x3ff00000181c742b */ /* 0x001fd00000000812 */
[----:B------:R-:W-:Y:S01]  /*5520*/  FSETP.GEU.AND P1, PT, |R41|, 6.5827683646048100446e-37, PT ;  /* 0x036000002900780b */ /* 0x000fe20003f2e200 */
        /* <DEDUP_REMOVED lines=17> */
.L_x_85:
[----:B------:R-:W-:Y:S05]  /*5640*/  BSYNC.RECONVERGENT B3 ;  /* 0x0000000000037941 */ /* 0x000fea0003800200 */
.L_x_84:
[----:B------:R-:W0:Y:S01]  /*5650*/  MUFU.RCP64H R19, R5 ;  /* 0x0000000500137308 */ /* 0x000e220000001800 */
[----:B------:R-:W-:Y:S01]  /*5660*/  IMAD.MOV.U32 R18, RZ, RZ, 0x1 ;  /* 0x00000001ff127424 */ /* 0x000fe200078e00ff */
[----:B------:R-:W-:Y:S01]  /*5670*/  DFMA R6, R14, -R6, R12 ;  /* 0x800000060e06722b */ /* 0x000fe2000000000c */
[----:B------:R-:W-:Y:S07]  /*5680*/  BSSY.RECONVERGENT B3, `(.L_x_86) ;  /* 0x0000016000037945 */ /* 0x000fee0003800200 */
[----:B------:R-:W-:-:S02]  /*5690*/  DFMA R6, R26, -R8, R6 ;  /* 0x800000081a06722b */ /* 0x000fc40000000006 */
[----:B0-----:R-:W-:-:S06]  /*56a0*/  DFMA R20, R18, -R4, 1 ;  /* 0x3ff000001214742b */ /* 0x001fcc0000000804 */
[----:B------:R-:W-:Y:S02]  /*56b0*/  DFMA R10, R16, -R10, R6 ;  /* 0x8000000a100a722b */ /* 0x000fe40000000006 */
[----:B------:R-:W-:-:S08]  /*56c0*/  DFMA R20, R20, R20, R20 ;  /* 0x000000141414722b */ /* 0x000fd00000000014 */
[----:B------:R-:W-:Y:S01]  /*56d0*/  FSETP.GEU.AND P1, PT, |R11|, 6.5827683646048100446e-37, PT ;  /* 0x036000000b00780b */ /* 0x000fe20003f2e200 */
        /* <DEDUP_REMOVED lines=16> */
.L_x_87:
[----:B------:R-:W-:Y:S05]  /*57e0*/  BSYNC.RECONVERGENT B3 ;  /* 0x0000000000037941 */ /* 0x000fea0003800200 */
.L_x_86:
[----:B------:R-:W0:Y:S01]  /*57f0*/  MUFU.RCP64H R5, R53 ;  /* 0x0000003500057308 */ /* 0x000e220000001800 */
[----:B------:R-:W-:Y:S01]  /*5800*/  IMAD.MOV.U32 R4, RZ, RZ, 0x1 ;  /* 0x00000001ff047424 */ /* 0x000fe200078e00ff */
[----:B------:R-:W1:Y:S01]  /*5810*/  S2UR UR5, SR_CgaCtaId ;  /* 0x00000000000579c3 */ /* 0x000e620000008800 */
[----:B------:R-:W-:Y:S01]  /*5820*/  FSETP.GEU.AND P1, PT, |R15|, 6.5827683646048100446e-37, PT ;  /* 0x036000000f00780b */ /* 0x000fe20003f2e200 */
[----:B------:R-:W-:Y:S01]  /*5830*/  UMOV UR4, 0x400 ;  /* 0x0000040000047882 */ /* 0x000fe20000000000 */
[----:B------:R-:W-:Y:S02]  /*5840*/  BSSY.RECONVERGENT B3, `(.L_x_88) ;  /* 0x0000015000037945 */ /* 0x000fe40003800200 */
[----:B0-----:R-:W-:-:S08]  /*5850*/  DFMA R6, -R52, R4, 1 ;  /* 0x3ff000003406742b */ /* 0x001fd00000000104 */
[----:B------:R-:W-:Y:S01]  /*5860*/  DFMA R6, R6, R6, R6 ;  /* 0x000000060606722b */ /* 0x000fe20000000006 */
[----:B-1----:R-:W-:-:S07]  /*5870*/  ULEA UR4, UR5, UR4, 0x18 ;  /* 0x0000000405047291 */ /* 0x002fce000f8ec0ff */
[----:B------:R-:W-:Y:S02]  /*5880*/  DFMA R6, R4, R6, R4 ;  /* 0x000000060406722b */ /* 0x000fe40000000004 */
[----:B------:R0:W-:Y:S06]  /*5890*/  STS.64 [UR4+0x228], R40 ;  /* 0x00022828ff007988 */ /* 0x0001ec0008000a04 */
        /* <DEDUP_REMOVED lines=15> */
.L_x_89:
[----:B------:R-:W-:Y:S05]  /*5990*/  BSYNC.RECONVERGENT B3 ;  /* 0x0000000000037941 */ /* 0x000fea0003800200 */
.L_x_88:
[----:B------:R-:W-:Y:S01]  /*59a0*/  DMUL R4, R52, R52 ;  /* 0x0000003434047228 */ /* 0x000fe20000000000 */
[----:B------:R-:W-:Y:S01]  /*59b0*/  IMAD.MOV.U32 R6, RZ, RZ, 0x1 ;  /* 0x00000001ff067424 */ /* 0x000fe200078e00ff */
[----:B------:R-:W0:Y:S01]  /*59c0*/  S2UR UR5, SR_CgaCtaId ;  /* 0x00000000000579c3 */ /* 0x000e220000008800 */
[----:B------:R-:W-:Y:S01]  /*59d0*/  FSETP.GEU.AND P1, PT, |R27|, 6.5827683646048100446e-37, PT ;  /* 0x036000001b00780b */ /* 0x000fe20003f2e200 */
[----:B------:R-:W-:Y:S01]  /*59e0*/  UMOV UR4, 0x400 ;  /* 0x0000040000047882 */ /* 0x000fe20000000000 */
[----:B------:R-:W-:Y:S01]  /*59f0*/  BSSY.RECONVERGENT B3, `(.L_x_90) ;  /* 0x0000016000037945 */ /* 0x000fe20003800200 */
[----:B------:R-:W1:Y:S02]  /*5a00*/  MUFU.RCP64H R7, R5 ;  /* 0x0000000500077308 */ /* 0x000e640000001800 */
[----:B-1----:R-:W-:Y:S01]  /*5a10*/  DFMA R8, -R4, R6, 1 ;  /* 0x3ff000000408742b */ /* 0x002fe20000000106 */
[----:B0-----:R-:W-:-:S07]  /*5a20*/  ULEA UR4, UR5, UR4, 0x18 ;  /* 0x0000000405047291 */ /* 0x001fce000f8ec0ff */
[----:B------:R-:W-:Y:S02]  /*5a30*/  DFMA R8, R8, R8, R8 ;  /* 0x000000080808722b */ /* 0x000fe40000000008 */
[----:B------:R0:W-:Y:S06]  /*5a40*/  STS.64 [UR4+0x230], R42 ;  /* 0x0002302aff007988 */ /* 0x0001ec0008000a04 */
        /* <DEDUP_REMOVED lines=16> */
.L_x_91:
[----:B------:R-:W-:Y:S05]  /*5b50*/  BSYNC.RECONVERGENT B3 ;  /* 0x0000000000037941 */ /* 0x000fea0003800200 */
.L_x_90:
[----:B------:R-:W-:Y:S01]  /*5b60*/  DMUL R44, R52, R4 ;  /* 0x00000004342c7228 */ /* 0x000fe20000000000 */
[----:B------:R-:W0:Y:S01]  /*5b70*/  S2UR UR5, SR_CgaCtaId ;  /* 0x00000000000579c3 */ /* 0x000e220000008800 */
[----:B------:R-:W-:Y:S01]  /*5b80*/  IMAD.MOV.U32 R4, RZ, RZ, 0x1 ;  /* 0x00000001ff047424 */ /* 0x000fe200078e00ff */
        /* <DEDUP_REMOVED lines=18> */
[----:B------:R-:W-:Y:S01]  /*5cb0*/  MOV R44, 0x5cf0 ;  /* 0x00005cf0002c7802 */ /* 0x000fe20000000f00 */
[----:B------:R-:W-:Y:S02]  /*5cc0*/  IMAD.MOV.U32 R43, RZ, RZ, R16 ;  /* 0x000000ffff2b7224 */ /* 0x000fe400078e0010 */
[----:B------:R-:W-:-:S07]  /*5cd0*/  IMAD.MOV.U32 R41, RZ, RZ, R17 ;  /* 0x000000ffff297224 */ /* 0x000fce00078e0011 */
[----:B------:R-:W-:Y:S05]  /*5ce0*/  CALL.REL.NOINC `($__internal_0_$__cuda_sm20_div_rn_f64_full) ;  /* 0x0000004000407944 */ /* 0x000fea0003c00000 */
[----:B------:R-:W-:-:S07]  /*5cf0*/  MOV R43, R41 ;  /* 0x00000029002b7202 */ /* 0x000fce0000000f00 */
.L_x_93:
[----:B------:R-:W-:Y:S05]  /*5d00*/  BSYNC.RECONVERGENT B3 ;  /* 0x0000000000037941 */ /* 0x000fea0003800200 */
.L_x_92:
[----:B------:R-:W0:Y:S01]  /*5d10*/  S2UR UR5, SR_CgaCtaId ;  /* 0x00000000000579c3 */ /* 0x000e220000008800 */
[----:B------:R-:W-:Y:S02]  /*5d20*/  UMOV UR4, 0x400 ;  /* 0x0000040000047882 */ /* 0x000fe40000000000 */
[----:B0-----:R-:W-:-:S06]  /*5d30*/  ULEA UR4, UR5, UR4, 0x18 ;  /* 0x0000000405047291 */ /* 0x001fcc000f8ec0ff */
[----:B------:R-:W-:-:S05]  /*5d40*/  IMAD.U32 R25, RZ, RZ, UR4 ;  /* 0x00000004ff197e24 */ /* 0x000fca000f8e00ff */
[----:B------:R0:W-:Y:S01]  /*5d50*/  STS.64 [R25+0x240], R42 ;  /* 0x0002402a19007388 */ /* 0x0001e20000000a00 */
[----:B------:R-:W-:Y:S05]  /*5d60*/  BRA `(.L_x_21) ;  /* 0x00000000004c7947 */ /* 0x000fea0003800000 */
.L_x_65:
[----:B------:R-:W-:Y:S05]  /*5d70*/  BSYNC.RELIABLE B2 ;  /* 0x0000000000027941 */ /* 0x000fea0003800100 */
.L_x_64:
[----:B------:R-:W2:Y:S01]  /*5d80*/  S2UR UR5, SR_CgaCtaId ;  /* 0x00000000000579c3 */ /* 0x000ea20000008800 */
[----:B------:R-:W-:Y:S01]  /*5d90*/  UMOV UR4, 0x400 ;  /* 0x0000040000047882 */ /* 0x000fe20000000000 */
[----:B------:R-:W-:Y:S02]  /*5da0*/  IMAD.MOV.U32 R52, RZ, RZ, R50 ;  /* 0x000000ffff347224 */ /* 0x000fe400078e0032 */
[----:B------:R-:W-:Y:S01]  /*5db0*/  IMAD.MOV.U32 R53, RZ, RZ, R51 ;  /* 0x000000ffff357224 */ /* 0x000fe200078e0033 */
[----:B--2---:R-:W-:-:S06]  /*5dc0*/  ULEA UR4, UR5, UR4, 0x18 ;  /* 0x0000000405047291 */ /* 0x004fcc000f8ec0ff */
[----:B01----:R-:W-:-:S05]  /*5dd0*/  IMAD.U32 R25, RZ, RZ, UR4 ;  /* 0x00000004ff197e24 */ /* 0x003fca000f8e00ff */
[----:B------:R0:W-:Y:S04]  /*5de0*/  STS.128 [R25+0x230], R52 ;  /* 0x0002303419007388 */ /* 0x0001e80000000c00 */
[----:B------:R0:W-:Y:S04]  /*5df0*/  STS.64 [R25+0x228], R48 ;  /* 0x0002283019007388 */ /* 0x0001e80000000a00 */
[----:B------:R0:W-:Y:S01]  /*5e00*/  STS.64 [R25+0x240], RZ ;  /* 0x000240ff19007388 */ /* 0x0001e20000000a00 */
[----:B------:R-:W-:Y:S05]  /*5e10*/  BRA `(.L_x_21) ;  /* 0x0000000000207947 */ /* 0x000fea0003800000 */
.L_x_31:
[----:B------:R1:W-:Y:S01]  /*5e20*/  STS.128 [R25+0x210], R48 ;  /* 0x0002103019007388 */ /* 0x0003e20000000c00 */
[----:B------:R-:W-:-:S03]  /*5e30*/  CS2R R54, SRZ ;  /* 0x0000000000367805 */ /* 0x000fc6000001ff00 */
[----:B------:R1:W-:Y:S04]  /*5e40*/  STS.64 [R25+0x220], RZ ;  /* 0x000220ff19007388 */ /* 0x0003e80000000a00 */
.L_x_41:
[----:B------:R-:W-:Y:S01]  /*5e50*/  IMAD.MOV.U32 R52, RZ, RZ, R50 ;  /* 0x000000ffff347224 */ /* 0x000fe200078e0032 */
[----:B------:R-:W-:Y:S01]  /*5e60*/  MOV R53, R51 ;  /* 0x0000003300357202 */ /* 0x000fe20000000f00 */
[----:B------:R0:W-:Y:S04]  /*5e70*/  STS.64 [R25+0x228], R48 ;  /* 0x0002283019007388 */ /* 0x0001e80000000a00 */
[----:B------:R0:W-:Y:S04]  /*5e80*/  STS.64 [R25+0x240], RZ ;  /* 0x000240ff19007388 */ /* 0x0001e80000000a00 */
[----:B------:R0:W-:Y:S02]  /*5e90*/  STS.128 [R25+0x230], R52 ;  /* 0x0002303419007388 */ /* 0x0001e40000000c00 */
.L_x_21:
[----:B------:R-:W-:Y:S05]  /*5ea0*/  BSYNC.RECONVERGENT B0 ;  /* 0x0000000000007941 */ /* 0x000fea0003800200 */
.L_x_20:
[----:B------:R-:W-:Y:S05]  /*5eb0*/  WARPSYNC.ALL ;  /* 0x0000000000007948 */ /* 0x000fea0003800000 */
[----:B------:R-:W-:Y:S01]  /*5ec0*/  BAR.SYNC.DEFER_BLOCKING 0x0 ;  /* 0x0000000000007b1d */ /* 0x000fe20000010000 */
[----:B------:R-:W-:Y:S01]  /*5ed0*/  ISETP.GE.AND P0, PT, R3, R59, PT ;  /* 0x0000003b0300720c */ /* 0x000fe20003f06270 */
[----:B------:R-:W-:Y:S01]  /*5ee0*/  IMAD.MOV.U32 R26, RZ, RZ, RZ ;  /* 0x000000ffff1a7224 */ /* 0x000fe200078e00ff */
[----:B---3--:R-:W-:Y:S01]  /*5ef0*/  CS2R R28, SRZ ;  /* 0x00000000001c7805 */ /* 0x008fe2000001ff00 */
[----:B------:R-:W-:Y:S01]  /*5f00*/  IMAD.MOV.U32 R24, RZ, RZ, RZ ;  /* 0x000000ffff187224 */ /* 0x000fe200078e00ff */
[----:B------:R-:W-:Y:S01]  /*5f10*/  CS2R R22, SRZ ;  /* 0x0000000000167805 */ /* 0x000fe2000001ff00 */
[----:B------:R-:W-:Y:S08]  /*5f20*/  BSSY.RECONVERGENT B0, `(.L_x_94) ;  /* 0x0000049000007945 */ /* 0x000ff00003800200 */
[----:B------:R-:W-:Y:S05]  /*5f30*/  @P0 BRA `(.L_x_95) ;  /* 0x00000004001c0947 */ /* 0x000fea0003800000 */
[----:B------:R3:W3:Y:S01]  /*5f40*/  LDS.64 R20, [R25+0x240] ;  /* 0x0002400019147984 */ /* 0x0006e20000000a00 */
[----:B------:R-:W-:Y:S02]  /*5f50*/  CS2R R22, SRZ ;  /* 0x0000000000167805 */ /* 0x000fe4000001ff00 */
[----:B------:R-:W-:Y:S01]  /*5f60*/  CS2R R28, SRZ ;  /* 0x00000000001c7805 */ /* 0x000fe2000001ff00 */
[----:B------:R-:W-:Y:S01]  /*5f70*/  IMAD.MOV.U32 R26, RZ, RZ, RZ ;  /* 0x000000ffff1a7224 */ /* 0x000fe200078e00ff */
[----:B01----:R0:W1:Y:S01]  /*5f80*/  LDS.128 R4, [R25+0x200] ;  /* 0x0002000019047984 */ /* 0x0030620000000c00 */
[----:B------:R-:W-:-:S03]  /*5f90*/  IMAD.MOV.U32 R24, RZ, RZ, RZ ;  /* 0x000000ffff187224 */ /* 0x000fc600078e00ff */
[----:B------:R0:W0:Y:S04]  /*5fa0*/  LDS.128 R8, [R25+0x210] ;  /* 0x0002100019087984 */ /* 0x0000280000000c00 */
[----:B--2---:R2:W0:Y:S04]  /*5fb0*/  LDS.128 R12, [R25+0x220] ;  /* 0x00022000190c7984 */ /* 0x0044280000000c00 */
[----:B------:R2:W0:Y:S02]  /*5fc0*/  LDS.128 R16, [R25+0x230] ;  /* 0x0002300019107984 */ /* 0x0004240000000c00 */
.L_x_96:
[----:B----4-:R-:W4:Y:S02]  /*5fd0*/  LDC.64 R30, c[0x0][0x380] ;  /* 0x0000e000ff1e7b82 */ /* 0x010f240000000a00 */
[----:B----4-:R-:W-:-:S06]  /*5fe0*/  IMAD.WIDE R30, R3, 0x4, R30 ;  /* 0x00000004031e7825 */ /* 0x010fcc00078e021e */
[----:B------:R-:W4:Y:S01]  /*5ff0*/  LDG.E.CONSTANT R31, desc[UR8][R30.64] ;  /* 0x000000081e1f7981 */ /* 0x000f22000c1e9900 */
[C---:B------:R-:W-:Y:S02]  /*6000*/  IMAD.IADD R38, R3.reuse, 0x1, -R60 ;  /* 0x0000000103267824 */ /* 0x040fe400078e0a3c */
[----:B------:R-:W-:-:S04]  /*6010*/  VIADD R3, R3, UR6 ;  /* 0x0000000603037c36 */ /* 0x000fc80008000000 */
[----:B------:R-:W0:Y:S02]  /*6020*/  I2F.F64 R38, R38 ;  /* 0x0000002600267312 */ /* 0x000e240000201c00 */
[-C--:B0--3--:R-:W-:Y:S02]  /*6030*/  DFMA R36, R20, R38.reuse, R18 ;  /* 0x000000261424722b */ /* 0x089fe40000000012 */
[----:B------:R-:W-:Y:S02]  /*6040*/  DFMA R34, R12, R38, R10 ;  /* 0x000000260c22722b */ /* 0x000fe4000000000a */
[----:B-1----:R-:W-:-:S04]  /*6050*/  DFMA R32, R38, R6, R4 ;  /* 0x000000062620722b */ /* 0x002fc80000000004 */
[C---:B------:R-:W-:Y:S02]  /*6060*/  DFMA R36, R38.reuse, R36, R16 ;  /* 0x000000242624722b */ /* 0x040fe40000000010 */
[----:B------:R-:W-:-:S04]  /*6070*/  DFMA R34, R38, R34, R8 ;  /* 0x000000222622722b */ /* 0x000fc80000000008 */
[----:B------:R-:W4:Y:S02]  /*6080*/  F2I.S64.F64 R32, R32 ;  /* 0x0000002000207311 */ /* 0x000f240000301900 */
[----:B------:R-:W-:-:S06]  /*6090*/  DFMA R36, R38, R36, R14 ;  /* 0x000000242624722b */ /* 0x000fcc000000000e */
[----:B------:R-:W0:Y:S08]  /*60a0*/  F2I.S64.F64 R34, R34 ;  /* 0x0000002200227311 */ /* 0x000e300000301900 */
[----:B------:R-:W1:Y:S01]  /*60b0*/  F2I.S64.F64 R36, R36 ;  /* 0x0000002400247311 */ /* 0x000e620000301900 */
[C---:B----4-:R-:W-:Y:S02]  /*60c0*/  ISETP.GE.U32.AND P2, PT, R31.reuse, R32, PT ;  /* 0x000000201f00720c */ /* 0x050fe40003f46070 */
[----:B0-----:R-:W-:-:S02]  /*60d0*/  ISETP.GE.U32.AND P1, PT, R31, R34, PT ;  /* 0x000000221f00720c */ /* 0x001fc40003f26070 */
[----:B-1----:R-:W-:-:S09]  /*60e0*/  ISETP.GE.U32.AND P0, PT, R31, R36, PT ;  /* 0x000000241f00720c */ /* 0x002fd20003f06070 */
[--C-:B--2---:R-:W-:Y:S01]  /*60f0*/  @!P2 IMAD.IADD R25, R32, 0x1, -R31.reuse ;  /* 0x000000012019a824 */ /* 0x104fe200078e0a1f */
[C---:B------:R-:W-:Y:S01]  /*6100*/  @P2 IADD3 R27, PT, PT, R31.reuse, -R32, RZ ;  /* 0x800000201f1b2210 */ /* 0x040fe20007ffe0ff */
[C---:B------:R-:W-:Y:S02]  /*6110*/  @P1 IMAD.IADD R30, R31.reuse, 0x1, -R34 ;  /* 0x000000011f1e1824 */ /* 0x040fe400078e0a22 */
[--C-:B------:R-:W-:Y:S01]  /*6120*/  @!P1 IMAD.IADD R34, R34, 0x1, -R31.reuse ;  /* 0x0000000122229824 */ /* 0x100fe200078e0a1f */
[----:B------:R-:W-:Y:S01]  /*6130*/  @!P2 IADD3 R27, P3, PT, RZ, -R25, RZ ;  /* 0x80000019ff1ba210 */ /* 0x000fe20007f7e0ff */
[----:B------:R-:W-:Y:S01]  /*6140*/  @P2 IMAD.MOV.U32 R32, RZ, RZ, RZ ;  /* 0x000000ffff202224 */ /* 0x000fe200078e00ff */
[----:B------:R-:W-:Y:S01]  /*6150*/  @P0 IADD3 R25, PT, PT, R31, -R36, RZ ;  /* 0x800000241f190210 */ /* 0x000fe20007ffe0ff */
[----:B------:R-:W-:Y:S01]  /*6160*/  @!P0 IMAD.IADD R36, R36, 0x1, -R31 ;  /* 0x0000000124248824 */ /* 0x000fe200078e0a1f */
[----:B------:R-:W-:Y:S01]  /*6170*/  IADD3 R38, P4, PT, RZ, -R27, RZ ;  /* 0x8000001bff267210 */ /* 0x000fe20007f9e0ff */
[----:B------:R-:W-:Y:S01]  /*6180*/  @!P2 IMAD.X R32, RZ, RZ, -0x1, P3 ;  /* 0xffffffffff20a424 */ /* 0x000fe200018e06ff */
[----:B------:R-:W-:Y:S01]  /*6190*/  @!P1 IADD3 R30, P5, PT, RZ, -R34, RZ ;  /* 0x80000022ff1e9210 */ /* 0x000fe20007fbe0ff */
[----:B------:R-:W-:Y:S01]  /*61a0*/  @P1 IMAD.MOV.U32 R31, RZ, RZ, RZ ;  /* 0x000000ffff1f1224 */ /* 0x000fe200078e00ff */
[----:B------:R-:W-:Y:S01]  /*61b0*/  @!P0 IADD3 R25, P2, PT, RZ, -R36, RZ ;  /* 0x80000024ff198210 */ /* 0x000fe20007f5e0ff */
[----:B------:R-:W-:Y:S01]  /*61c0*/  IMAD.X R35, RZ, RZ, ~R32, P4 ;  /* 0x000000ffff237224 */ /* 0x000fe200020e0e20 */
[----:B------:R-:W-:Y:S01]  /*61d0*/  ISETP.LT.AND P3, PT, R32, RZ, PT ;  /* 0x000000ff2000720c */ /* 0x000fe20003f61270 */
[----:B------:R-:W-:Y:S01]  /*61e0*/  @!P1 IMAD.X R31, RZ, RZ, -0x1, P5 ;  /* 0xffffffffff1f9424 */ /* 0x000fe200028e06ff */
[----:B------:R-:W-:-:S02]  /*61f0*/  IADD3 R37, P1, PT, RZ, -R30, RZ ;  /* 0x8000001eff257210 */ /* 0x000fc40007f3e0ff */
[----:B------:R-:W-:Y:S01]  /*6200*/  SEL R33, R38, R27, P3 ;  /* 0x0000001b26217207 */ /* 0x000fe20001800000 */
[----:B------:R-:W-:Y:S01]  /*6210*/  @P0 IMAD.MOV.U32 R27, RZ, RZ, RZ ;  /* 0x000000ffff1b0224 */ /* 0x000fe200078e00ff */
[----:B------:R-:W-:Y:S02]  /*6220*/  @!P0 IADD3.X R27, PT, PT, RZ, -0x1, RZ, P2, !PT ;  /* 0xffffffffff1b8810 */ /* 0x000fe400017fe4ff */
[----:B------:R-:W-:Y:S01]  /*6230*/  SEL R35, R35, R32, P3 ;  /* 0x0000002023237207 */ /* 0x000fe20001800000 */
[----:B------:R-:W-:Y:S01]  /*6240*/  IMAD.X R32, RZ, RZ, ~R31, P1 ;  /* 0x000000ffff207224 */ /* 0x000fe200008e0e1f */
[----:B------:R-:W-:Y:S02]  /*6250*/  IADD3 R34, P2, PT, RZ, -R25, RZ ;  /* 0x80000019ff227210 */ /* 0x000fe40007f5e0ff */
[----:B------:R-:W-:Y:S02]  /*6260*/  ISETP.LT.AND P0, PT, R31, RZ, PT ;  /* 0x000000ff1f00720c */ /* 0x000fe40003f01270 */
[----:B------:R-:W-:Y:S01]  /*6270*/  ISETP.LT.AND P1, PT, R27, RZ, PT ;  /* 0x000000ff1b00720c */ /* 0x000fe20003f21270 */
[----:B------:R-:W-:Y:S01]  /*6280*/  IMAD.X R36, RZ, RZ, ~R27, P2 ;  /* 0x000000ffff247224 */ /* 0x000fe200010e0e1b */
[----:B------:R-:W-:-:S02]  /*6290*/  ISETP.GE.AND P3, PT, R3, R59, PT ;  /* 0x0000003b0300720c */ /* 0x000fc40003f66270 */
[----:B------:R-:W-:Y:S02]  /*62a0*/  SEL R31, R32, R31, P0 ;  /* 0x0000001f201f7207 */ /* 0x000fe40000000000 */
[----:B------:R-:W-:Y:S02]  /*62b0*/  SEL R30, R37, R30, P0 ;  /* 0x0000001e251e7207 */ /* 0x000fe40000000000 */
[----:B------:R-:W-:Y:S02]  /*62c0*/  SEL R32, R34, R25, P1 ;  /* 0x0000001922207207 */ /* 0x000fe40000800000 */
[----:B------:R-:W-:Y:S02]  /*62d0*/  SEL R27, R36, R27, P1 ;  /* 0x0000001b241b7207 */ /* 0x000fe40000800000 */
[----:B------:R-:W-:Y:S02]  /*62e0*/  ISETP.GT.U32.AND P0, PT, R26, R33, PT ;  /* 0x000000211a00720c */ /* 0x000fe40003f04070 */
[----:B------:R-:W-:-:S02]  /*62f0*/  ISETP.GT.U32.AND P1, PT, R29, R30, PT ;  /* 0x0000001e1d00720c */ /* 0x000fc40003f24070 */
[----:B------:R-:W-:Y:S02]  /*6300*/  ISETP.GT.U32.AND P2, PT, R23, R32, PT ;  /* 0x000000201700720c */ /* 0x000fe40003f44070 */
[----:B------:R-:W-:Y:S02]  /*6310*/  ISETP.GT.AND.EX P0, PT, R24, R35, PT, P0 ;  /* 0x000000231800720c */ /* 0x000fe40003f04300 */
[----:B------:R-:W-:Y:S02]  /*6320*/  ISETP.GT.AND.EX P1, PT, R28, R31, PT, P1 ;  /* 0x0000001f1c00720c */ /* 0x000fe40003f24310 */
[----:B------:R-:W-:Y:S02]  /*6330*/  ISETP.GT.AND.EX P2, PT, R22, R27, PT, P2 ;  /* 0x0000001b1600720c */ /* 0x000fe40003f44320 */
[----:B------:R-:W-:Y:S02]  /*6340*/  SEL R26, R26, R33, P0 ;  /* 0x000000211a1a7207 */ /* 0x000fe40000000000 */
[----:B------:R-:W-:-:S02]  /*6350*/  SEL R24, R24, R35, P0 ;  /* 0x0000002318187207 */ /* 0x000fc40000000000 */
[----:B------:R-:W-:Y:S02]  /*6360*/  SEL R29, R29, R30, P1 ;  /* 0x0000001e1d1d7207 */ /* 0x000fe40000800000 */
[----:B------:R-:W-:Y:S02]  /*6370*/  SEL R28, R28, R31, P1 ;  /* 0x0000001f1c1c7207 */ /* 0x000fe40000800000 */
[----:B------:R-:W-:Y:S02]  /*6380*/  SEL R23, R23, R32, P2 ;  /* 0x0000002017177207 */ /* 0x000fe40001000000 */
[----:B------:R-:W-:Y:S01]  /*6390*/  SEL R22, R22, R27, P2 ;  /* 0x0000001b16167207 */ /* 0x000fe20001000000 */
[----:B------:R-:W-:Y:S06]  /*63a0*/  @!P3 BRA `(.L_x_96) ;  /* 0xfffffffc0008b947 */ /* 0x000fec000383ffff */
.L_x_95:
[----:B------:R-:W-:Y:S05]  /*63b0*/  BSYNC.RECONVERGENT B0 ;  /* 0x0000000000007941 */ /* 0x000fea0003800200 */
.L_x_94:
[----:B-1----:R-:W1:Y:S01]  /*63c0*/  SHFL.DOWN PT, R5, R26, 0x10, 0x1f ;  /* 0x0a001f001a057f89 */ /* 0x002e6200000e0000 */
[----:B------:R-:W3:Y:S01]  /*63d0*/  S2UR UR6, SR_CgaCtaId ;  /* 0x00000000000679c3 */ /* 0x000ee20000008800 */
[----:B------:R-:W-:Y:S01]  /*63e0*/  UMOV UR5, 0x400 ;  /* 0x0000040000057882 */ /* 0x000fe20000000000 */
[----:B------:R-:W-:Y:S01]  /*63f0*/  ISETP.NE.AND P1, PT, R2, RZ, PT ;  /* 0x000000ff0200720c */ /* 0x000fe20003f25270 */
[----:B------:R-:W5:Y:S01]  /*6400*/  SHFL.DOWN PT, R3, R24, 0x10, 0x1f ;  /* 0x0a001f0018037f89 */ /* 0x000f6200000e0000 */
[----:B------:R-:W-:Y:S01]  /*6410*/  UIADD3 UR4, UPT, UPT, UR5, 0x100, URZ ;  /* 0x0000010005047890 */ /* 0x000fe2000fffe0ff */
[C---:B------:R-:W-:Y:S02]  /*6420*/  ISETP.GE.U32.AND P2, PT, R56.reuse, UR7, PT ;  /* 0x0000000738007c0c */ /* 0x040fe4000bf46070 */
[----:B------:R-:W-:Y:S02]  /*6430*/  ISETP.GT.U32.AND P3, PT, R56, 0x1f, PT ;  /* 0x0000001f3800780c */ /* 0x000fe40003f64070 */
[----:B-1----:R-:W-:Y:S01]  /*6440*/  ISETP.GT.U32.AND P0, PT, R26, R5, PT ;  /* 0x000000051a00720c */ /* 0x002fe20003f04070 */
[----:B---3--:R-:W-:-:S03]  /*6450*/  ULEA UR4, UR6, UR4, 0x18 ;  /* 0x0000000406047291 */ /* 0x008fc6000f8ec0ff */
[----:B-----5:R-:W-:-:S03]  /*6460*/  ISETP.GT.AND.EX P0, PT, R24, R3, PT, P0 ;  /* 0x000000031800720c */ /* 0x020fc60003f04300 */
[----:B------:R-:W-:Y:S02]  /*6470*/  LEA R0, R0, UR4, 0x3 ;  /* 0x0000000400007c11 */ /* 0x000fe4000f8e18ff */
[----:B------:R-:W-:Y:S02]  /*6480*/  SEL R5, R26, R5, P0 ;  /* 0x000000051a057207 */ /* 0x000fe40000000000 */
[----:B------:R-:W-:-:S03]  /*6490*/  SEL R10, R24, R3, P0 ;  /* 0x00000003180a7207 */ /* 0x000fc60000000000 */
[----:B------:R-:W1:Y:S04]  /*64a0*/  SHFL.DOWN PT, R4, R5, 0x8, 0x1f ;  /* 0x09001f0005047f89 */ /* 0x000e6800000e0000 */
[----:B------:R-:W3:Y:S01]  /*64b0*/  SHFL.DOWN PT, R3, R10, 0x8, 0x1f ;  /* 0x09001f000a037f89 */ /* 0x000ee200000e0000 */
[----:B-1----:R-:W-:-:S04]  /*64c0*/  ISETP.GT.U32.AND P0, PT, R5, R4, PT ;  /* 0x000000040500720c */ /* 0x002fc80003f04070 */
[----:B---3--:R-:W-:-:S04]  /*64d0*/  ISETP.GT.AND.EX P0, PT, R10, R3, PT, P0 ;  /* 0x000000030a00720c */ /* 0x008fc80003f04300 */
[----:B0-----:R-:W-:Y:S02]  /*64e0*/  SEL R9, R5, R4, P0 ;  /* 0x0000000405097207 */ /* 0x001fe40000000000 */
[----:B------:R-:W-:-:S03]  /*64f0*/  SEL R6, R10, R3, P0 ;  /* 0x000000030a067207 */ /* 0x000fc60000000000 */
[----:B------:R-:W0:Y:S04]  /*6500*/  SHFL.DOWN PT, R4, R9, 0x4, 0x1f ;  /* 0x08801f0009047f89 */ /* 0x000e2800000e0000 */
[----:B------:R-:W1:Y:S01]  /*6510*/  SHFL.DOWN PT, R3, R6, 0x4, 0x1f ;  /* 0x08801f0006037f89 */ /* 0x000e6200000e0000 */
[----:B0-----:R-:W-:-:S04]  /*6520*/  ISETP.GT.U32.AND P0, PT, R9, R4, PT ;  /* 0x000000040900720c */ /* 0x001fc80003f04070 */
[----:B-1----:R-:W-:-:S04]  /*6530*/  ISETP.GT.AND.EX P0, PT, R6, R3, PT, P0 ;  /* 0x000000030600720c */ /* 0x002fc80003f04300 */
[----:B------:R-:W-:Y:S02]  /*6540*/  SEL R7, R9, R4, P0 ;  /* 0x0000000409077207 */ /* 0x000fe40000000000 */
[----:B------:R-:W-:-:S03]  /*6550*/  SEL R8, R6, R3, P0 ;  /* 0x0000000306087207 */ /* 0x000fc60000000000 */
[----:B------:R-:W0:Y:S04]  /*6560*/  SHFL.DOWN PT, R4, R7, 0x2, 0x1f ;  /* 0x08401f0007047f89 */ /* 0x000e2800000e0000 */
[----:B------:R-:W1:Y:S01]  /*6570*/  SHFL.DOWN PT, R3, R8, 0x2, 0x1f ;  /* 0x08401f0008037f89 */ /* 0x000e6200000e0000 */
[----:B0-----:R-:W-:-:S04]  /*6580*/  ISETP.GT.U32.AND P0, PT, R7, R4, PT ;  /* 0x000000040700720c */ /* 0x001fc80003f04070 */
[----:B-1----:R-:W-:-:S04]  /*6590*/  ISETP.GT.AND.EX P0, PT, R8, R3, PT, P0 ;  /* 0x000000030800720c */ /* 0x002fc80003f04300 */
[----:B------:R-:W-:Y:S02]  /*65a0*/  SEL R5, R7, R4, P0 ;  /* 0x0000000407057207 */ /* 0x000fe40000000000 */
[----:B------:R-:W-:Y:S02]  /*65b0*/  SEL R4, R8, R3, P0 ;  /* 0x0000000308047207 */ /* 0x000fe40000000000 */
[----:B------:R-:W-:Y:S01]  /*65c0*/  LEA R8, R2, UR4, 0x3 ;  /* 0x0000000402087c11 */ /* 0x000fe2000f8e18ff */
[----:B------:R-:W0:Y:S04]  /*65d0*/  SHFL.DOWN PT, R6, R5, 0x1, 0x1f ;  /* 0x08201f0005067f89 */ /* 0x000e2800000e0000 */
[----:B------:R-:W1:Y:S01]  /*65e0*/  SHFL.DOWN PT, R3, R4, 0x1, 0x1f ;  /* 0x08201f0004037f89 */ /* 0x000e6200000e0000 */
[----:B0-----:R-:W-:-:S04]  /*65f0*/  ISETP.GT.U32.AND P0, PT, R5, R6, PT ;  /* 0x000000060500720c */ /* 0x001fc80003f04070 */
[----:B-1----:R-:W-:-:S04]  /*6600*/  ISETP.GT.AND.EX P0, PT, R4, R3, PT, P0 ;  /* 0x000000030400720c */ /* 0x002fc80003f04300 */
[----:B------:R-:W-:Y:S01]  /*6610*/  SEL R6, R5, R6, P0 ;  /* 0x0000000605067207 */ /* 0x000fe20000000000 */
[----:B------:R-:W-:Y:S01]  /*6620*/  IMAD.MOV.U32 R5, RZ, RZ, -0x80000000 ;  /* 0x80000000ff057424 */ /* 0x000fe200078e00ff */
[----:B------:R-:W-:Y:S01]  /*6630*/  SEL R7, R4, R3, P0 ;  /* 0x0000000304077207 */ /* 0x000fe20000000000 */
[----:B------:R-:W-:-:S04]  /*6640*/  IMAD.MOV.U32 R4, RZ, RZ, RZ ;  /* 0x000000ffff047224 */ /* 0x000fc800078e00ff */
[----:B------:R0:W-:Y:S01]  /*6650*/  @!P1 STS.64 [R0], R6 ;  /* 0x0000000600009388 */ /* 0x0001e20000000a00 */
[----:B------:R-:W-:Y:S06]  /*6660*/  BAR.SYNC.DEFER_BLOCKING 0x0 ;  /* 0x0000000000007b1d */ /* 0x000fec0000010000 */
[----:B------:R0:W1:Y:S01]  /*6670*/  @!P2 LDS.64 R4, [R8] ;  /* 0x000000000804a984 */ /* 0x0000620000000a00 */
[----:B------:R-:W-:Y:S05]  /*6680*/  @P3 BRA `(.L_x_97) ;  /* 0x0000000000803947 */ /* 0x000fea0003800000 */
[----:B------:R-:W-:-:S03]  /*6690*/  UMOV UR4, 0xffffffff ;  /* 0xffffffff00047882 */ /* 0x000fc60000000000 */
[----:B------:R-:W-:Y:S05]  /*66a0*/  BRA.DIV UR4, `(.L_x_98) ;  /* 0x0000002a04947947 */ /* 0x000fea000b800000 */
[----:B-1----:R-:W1:Y:S04]  /*66b0*/  SHFL.DOWN PT, R32, R4, 0x10, 0x1f ;  /* 0x0a001f0004207f89 */ /* 0x002e6800000e0000 */
[----:B------:R-:W3:Y:S01]  /*66c0*/  SHFL.DOWN PT, R2, R5, 0x10, 0x1f ;  /* 0x0a001f0005027f89 */ /* 0x000ee200000e0000 */
[----:B-1----:R-:W-:-:S04]  /*66d0*/  ISETP.GT.U32.AND P0, PT, R4, R32, PT ;  /* 0x000000200400720c */ /* 0x002fc80003f04070 */
[----:B---3--:R-:W-:-:S04]  /*66e0*/  ISETP.GT.AND.EX P0, PT, R5, R2, PT, P0 ;  /* 0x000000020500720c */ /* 0x008fc80003f04300 */
[----:B------:R-:W-:Y:S02]  /*66f0*/  SEL R9, R4, R32, P0 ;  /* 0x0000002004097207 */ /* 0x000fe40000000000 */
[----:B--2---:R-:W-:-:S03]  /*6700*/  SEL R13, R5, R2, P0 ;  /* 0x00000002050d7207 */ /* 0x004fc60000000000 */
[----:B------:R-:W1:Y:S04]  /*6710*/  SHFL.DOWN PT, R32, R9, 0x8, 0x1f ;  /* 0x09001f0009207f89 */ /* 0x000e6800000e0000 */
[----:B------:R-:W2:Y:S01]  /*6720*/  SHFL.DOWN PT, R2, R13, 0x8, 0x1f ;  /* 0x09001f000d027f89 */ /* 0x000ea200000e0000 */
[----:B-1----:R-:W-:-:S04]  /*6730*/  ISETP.GT.U32.AND P0, PT, R9, R32, PT ;  /* 0x000000200900720c */ /* 0x002fc80003f04070 */
[----:B--2---:R-:W-:-:S04]  /*6740*/  ISETP.GT.AND.EX P0, PT, R13, R2, PT, P0 ;  /* 0x000000020d00720c */ /* 0x004fc80003f04300 */
[----:B------:R-:W-:Y:S02]  /*6750*/  SEL R3, R9, R32, P0 ;  /* 0x0000002009037207 */ /* 0x000fe40000000000 */
[----:B------:R-:W-:-:S03]  /*6760*/  SEL R11, R13, R2, P0 ;  /* 0x000000020d0b7207 */ /* 0x000fc60000000000 */
[----:B------:R-:W1:Y:S04]  /*6770*/  SHFL.DOWN PT, R32, R3, 0x4, 0x1f ;  /* 0x08801f0003207f89 */ /* 0x000e6800000e0000 */
[----:B------:R-:W2:Y:S01]  /*6780*/  SHFL.DOWN PT, R2, R11, 0x4, 0x1f ;  /* 0x08801f000b027f89 */ /* 0x000ea200000e0000 */
[----:B-1----:R-:W-:-:S04]  /*6790*/  ISETP.GT.U32.AND P0, PT, R3, R32, PT ;  /* 0x000000200300720c */ /* 0x002fc80003f04070 */
[----:B--2---:R-:W-:-:S04]  /*67a0*/  ISETP.GT.AND.EX P0, PT, R11, R2, PT, P0 ;  /* 0x000000020b00720c */ /* 0x004fc80003f04300 */
        /* <DEDUP_REMOVED lines=8> */
[----:B------:R0:W1:Y:S04]  /*6830*/  SHFL.DOWN PT, R5, R2, 0x1, 0x1f ;  /* 0x08201f0002057f89 */ /* 0x00006800000e0000 */
[----:B------:R0:W2:Y:S02]  /*6840*/  SHFL.DOWN PT, R32, R3, 0x1, 0x1f ;  /* 0x08201f0003207f89 */ /* 0x0000a400000e0000 */
.L_x_187:
[----:B--2---:R-:W-:-:S04]  /*6850*/  ISETP.GT.U32.AND P0, PT, R3, R32, PT ;  /* 0x000000200300720c */ /* 0x004fc80003f04070 */
[----:B-1----:R-:W-:-:S04]  /*6860*/  ISETP.GT.AND.EX P0, PT, R2, R5, PT, P0 ;  /* 0x000000050200720c */ /* 0x002fc80003f04300 */
[----:B------:R-:W-:Y:S02]  /*6870*/  SEL R4, R3, R32, P0 ;  /* 0x0000002003047207 */ /* 0x000fe40000000000 */
[----:B------:R-:W-:-:S07]  /*6880*/  SEL R5, R2, R5, P0 ;  /* 0x0000000502057207 */ /* 0x000fce0000000000 */
.L_x_97:
[----:B------:R-:W-:Y:S05]  /*6890*/  WARPSYNC.ALL ;  /* 0x0000000000007948 */ /* 0x000fea0003800000 */
[----:B0-----:R-:W0:Y:S04]  /*68a0*/  SHFL.DOWN PT, R2, R29, 0x10, 0x1f ;  /* 0x0a001f001d027f89 */ /* 0x001e2800000e0000 */
[----:B------:R-:W3:Y:S01]  /*68b0*/  SHFL.DOWN PT, R3, R28, 0x10, 0x1f ;  /* 0x0a001f001c037f89 */ /* 0x000ee200000e0000 */
[----:B------:R-:W-:Y:S01]  /*68c0*/  BAR.SYNC.DEFER_BLOCKING 0x0 ;  /* 0x0000000000007b1d */ /* 0x000fe20000010000 */
[----:B0-----:R-:W-:-:S04]  /*68d0*/  ISETP.GT.U32.AND P0, PT, R29, R2, PT ;  /* 0x000000021d00720c */ /* 0x001fc80003f04070 */
[----:B---3--:R-:W-:-:S04]  /*68e0*/  ISETP.GT.AND.EX P0, PT, R28, R3, PT, P0 ;  /* 0x000000031c00720c */ /* 0x008fc80003f04300 */
[----:B--2---:R-:W-:Y:S02]  /*68f0*/  SEL R12, R29, R2, P0 ;  /* 0x000000021d0c7207 */ /* 0x004fe40000000000 */
[----:B------:R-:W-:-:S03]  /*6900*/  SEL R9, R28, R3, P0 ;  /* 0x000000031c097207 */ /* 0x000fc60000000000 */
[----:B------:R-:W0:Y:S04]  /*6910*/  SHFL.DOWN PT, R3, R12, 0x8, 0x1f ;  /* 0x09001f000c037f89 */ /* 0x000e2800000e0000 */
[----:B------:R-:W2:Y:S01]  /*6920*/  SHFL.DOWN PT, R2, R9, 0x8, 0x1f ;  /* 0x09001f0009027f89 */ /* 0x000ea200000e0000 */
[----:B0-----:R-:W-:-:S04]  /*6930*/  ISETP.GT.U32.AND P0, PT, R12, R3, PT ;  /* 0x000000030c00720c */ /* 0x001fc80003f04070 */
[----:B--2---:R-:W-:-:S04]  /*6940*/  ISETP.GT.AND.EX P0, PT, R9, R2, PT, P0 ;  /* 0x000000020900720c */ /* 0x004fc80003f04300 */
[----:B------:R-:W-:Y:S02]  /*6950*/  SEL R6, R12, R3, P0 ;  /* 0x000000030c067207 */ /* 0x000fe40000000000 */
        /* <DEDUP_REMOVED lines=11> */
[----:B------:R-:W-:Y:S01]  /*6a10*/  SEL R9, R10, R3, P0 ;  /* 0x000000030a097207 */ /* 0x000fe20000000000 */
[----:B------:R-:W-:Y:S01]  /*6a20*/  IMAD.MOV.U32 R3, RZ, RZ, -0x80000000 ;  /* 0x80000000ff037424 */ /* 0x000fe200078e00ff */
[----:B------:R-:W-:-:S03]  /*6a30*/  SEL R11, R13, R2, P0 ;  /* 0x000000020d0b7207 */ /* 0x000fc60000000000 */
[----:B------:R-:W0:Y:S04]  /*6a40*/  SHFL.DOWN PT, R6, R9, 0x1, 0x1f ;  /* 0x08201f0009067f89 */ /* 0x000e2800000e0000 */
[----:B------:R-:W2:Y:S01]  /*6a50*/  SHFL.DOWN PT, R2, R11, 0x1, 0x1f ;  /* 0x08201f000b027f89 */ /* 0x000ea200000e0000 */
[----:B0-----:R-:W-:-:S04]  /*6a60*/  ISETP.GT.U32.AND P0, PT, R9, R6, PT ;  /* 0x000000060900720c */ /* 0x001fc80003f04070 */
[----:B--2---:R-:W-:-:S04]  /*6a70*/  ISETP.GT.AND.EX P0, PT, R11, R2, PT, P0 ;  /* 0x000000020b00720c */ /* 0x004fc80003f04300 */
[----:B------:R-:W-:Y:S02]  /*6a80*/  SEL R6, R9, R6, P0 ;  /* 0x0000000609067207 */ /* 0x000fe40000000000 */
[----:B------:R-:W-:Y:S01]  /*6a90*/  SEL R7, R11, R2, P0 ;  /* 0x000000020b077207 */ /* 0x000fe20000000000 */
[----:B------:R-:W-:-:S04]  /*6aa0*/  HFMA2 R2, -RZ, RZ, 0, 0 ;  /* 0x00000000ff027431 */ /* 0x000fc800000001ff */
[----:B------:R0:W-:Y:S01]  /*6ab0*/  @!P1 STS.64 [R0], R6 ;  /* 0x0000000600009388 */ /* 0x0001e20000000a00 */
[----:B------:R-:W-:Y:S06]  /*6ac0*/  BAR.SYNC.DEFER_BLOCKING 0x0 ;  /* 0x0000000000007b1d */ /* 0x000fec0000010000 */
[----:B------:R0:W2:Y:S01]  /*6ad0*/  @!P2 LDS.64 R2, [R8] ;  /* 0x000000000802a984 */ /* 0x0000a20000000a00 */
[----:B------:R-:W-:Y:S05]  /*6ae0*/  @P3 BRA `(.L_x_99) ;  /* 0x0000000000803947 */ /* 0x000fea0003800000 */
[----:B------:R-:W-:-:S03]  /*6af0*/  UMOV UR4, 0xffffffff ;  /* 0xffffffff00047882 */ /* 0x000fc60000000000 */
[----:B------:R-:W-:Y:S05]  /*6b00*/  BRA.DIV UR4, `(.L_x_100) ;  /* 0x0000002a04907947 */ /* 0x000fea000b800000 */
[----:B--2---:R-:W2:Y:S04]  /*6b10*/  SHFL.DOWN PT, R32, R2, 0x10, 0x1f ;  /* 0x0a001f0002207f89 */ /* 0x004ea800000e0000 */
[----:B0-----:R-:W0:Y:S01]  /*6b20*/  SHFL.DOWN PT, R6, R3, 0x10, 0x1f ;  /* 0x0a001f0003067f89 */ /* 0x001e2200000e0000 */
[----:B--2---:R-:W-:-:S04]  /*6b30*/  ISETP.GT.U32.AND P0, PT, R2, R32, PT ;  /* 0x000000200200720c */ /* 0x004fc80003f04070 */
[----:B0-----:R-:W-:-:S04]  /*6b40*/  ISETP.GT.AND.EX P0, PT, R3, R6, PT, P0 ;  /* 0x000000060300720c */ /* 0x001fc80003f04300 */
        /* <DEDUP_REMOVED lines=20> */
[----:B------:R0:W2:Y:S04]  /*6c90*/  SHFL.DOWN PT, R3, R6, 0x1, 0x1f ;  /* 0x08201f0006037f89 */ /* 0x0000a800000e0000 */
[----:B------:R0:W3:Y:S02]  /*6ca0*/  SHFL.DOWN PT, R32, R7, 0x1, 0x1f ;  /* 0x08201f0007207f89 */ /* 0x0000e400000e0000 */
.L_x_198:
[----:B---3--:R-:W-:-:S04]  /*6cb0*/  ISETP.GT.U32.AND P0, PT, R7, R32, PT ;  /* 0x000000200700720c */ /* 0x008fc80003f04070 */
[----:B--2---:R-:W-:-:S04]  /*6cc0*/  ISETP.GT.AND.EX P0, PT, R6, R3, PT, P0 ;  /* 0x000000030600720c */ /* 0x004fc80003f04300 */
[----:B------:R-:W-:Y:S02]  /*6cd0*/  SEL R2, R7, R32, P0 ;  /* 0x0000002007027207 */ /* 0x000fe40000000000 */
[----:B------:R-:W-:-:S07]  /*6ce0*/  SEL R3, R6, R3, P0 ;  /* 0x0000000306037207 */ /* 0x000fce0000000000 */
.L_x_99:
[----:B------:R-:W-:Y:S05]  /*6cf0*/  WARPSYNC.ALL ;  /* 0x0000000000007948 */ /* 0x000fea0003800000 */
[----:B0-----:R-:W0:Y:S04]  /*6d00*/  SHFL.DOWN PT, R6, R23, 0x10, 0x1f ;  /* 0x0a001f0017067f89 */ /* 0x001e2800000e0000 */
[----:B------:R-:W3:Y:S01]  /*6d10*/  SHFL.DOWN PT, R7, R22, 0x10, 0x1f ;  /* 0x0a001f0016077f89 */ /* 0x000ee200000e0000 */
[----:B------:R-:W-:Y:S01]  /*6d20*/  BAR.SYNC.DEFER_BLOCKING 0x0 ;  /* 0x0000000000007b1d */ /* 0x000fe20000010000 */
[----:B0-----:R-:W-:-:S04]  /*6d30*/  ISETP.GT.U32.AND P0, PT, R23, R6, PT ;  /* 0x000000061700720c */ /* 0x001fc80003f04070 */
[----:B---3--:R-:W-:-:S04]  /*6d40*/  ISETP.GT.AND.EX P0, PT, R22, R7, PT, P0 ;  /* 0x000000071600720c */ /* 0x008fc80003f04300 */
[----:B------:R-:W-:Y:S02]  /*6d50*/  SEL R14, R23, R6, P0 ;  /* 0x00000006170e7207 */ /* 0x000fe40000000000 */
[----:B------:R-:W-:-:S03]  /*6d60*/  SEL R9, R22, R7, P0 ;  /* 0x0000000716097207 */ /* 0x000fc60000000000 */
[----:B------:R-:W0:Y:S04]  /*6d70*/  SHFL.DOWN PT, R7, R14, 0x8, 0x1f ;  /* 0x09001f000e077f89 */ /* 0x000e2800000e0000 */
[----:B------:R-:W3:Y:S01]  /*6d80*/  SHFL.DOWN PT, R6, R9, 0x8, 0x1f ;  /* 0x09001f0009067f89 */ /* 0x000ee200000e0000 */
        /* <DEDUP_REMOVED lines=14> */
[----:B------:R-:W-:Y:S01]  /*6e70*/  SEL R9, R12, R7, P0 ;  /* 0x000000070c097207 */ /* 0x000fe20000000000 */
[----:B------:R-:W-:Y:S01]  /*6e80*/  IMAD.MOV.U32 R7, RZ, RZ, -0x80000000 ;  /* 0x80000000ff077424 */ /* 0x000fe200078e00ff */
[----:B------:R-:W-:-:S03]  /*6e90*/  SEL R13, R15, R6, P0 ;  /* 0x000000060f0d7207 */ /* 0x000fc60000000000 */
[----:B------:R-:W0:Y:S04]  /*6ea0*/  SHFL.DOWN PT, R10, R9, 0x1, 0x1f ;  /* 0x08201f00090a7f89 */ /* 0x000e2800000e0000 */
[----:B------:R-:W3:Y:S01]  /*6eb0*/  SHFL.DOWN PT, R6, R13, 0x1, 0x1f ;  /* 0x08201f000d067f89 */ /* 0x000ee200000e0000 */
[----:B0-----:R-:W-:-:S04]  /*6ec0*/  ISETP.GT.U32.AND P0, PT, R9, R10, PT ;  /* 0x0000000a0900720c */ /* 0x001fc80003f04070 */
[----:B---3--:R-:W-:-:S04]  /*6ed0*/  ISETP.GT.AND.EX P0, PT, R13, R6, PT, P0 ;  /* 0x000000060d00720c */ /* 0x008fc80003f04300 */
[----:B------:R-:W-:Y:S02]  /*6ee0*/  SEL R10, R9, R10, P0 ;  /* 0x0000000a090a7207 */ /* 0x000fe40000000000 */
[----:B------:R-:W-:Y:S01]  /*6ef0*/  SEL R11, R13, R6, P0 ;  /* 0x000000060d0b7207 */ /* 0x000fe20000000000 */
[----:B------:R-:W-:-:S04]  /*6f00*/  IMAD.MOV.U32 R6, RZ, RZ, RZ ;  /* 0x000000ffff067224 */ /* 0x000fc800078e00ff */
[----:B------:R0:W-:Y:S01]  /*6f10*/  @!P1 STS.64 [R0], R10 ;  /* 0x0000000a00009388 */ /* 0x0001e20000000a00 */
[----:B------:R-:W-:Y:S06]  /*6f20*/  BAR.SYNC.DEFER_BLOCKING 0x0 ;  /* 0x0000000000007b1d */ /* 0x000fec0000010000 */
[----:B------:R0:W3:Y:S01]  /*6f30*/  @!P2 LDS.64 R6, [R8] ;  /* 0x000000000806a984 */ /* 0x0000e20000000a00 */
[----:B------:R-:W-:Y:S05]  /*6f40*/  @P3 BRA `(.L_x_101) ;  /* 0x0000000000803947 */ /* 0x000fea0003800000 */
[----:B------:R-:W-:-:S03]  /*6f50*/  UMOV UR4, 0xffffffff ;  /* 0xffffffff00047882 */ /* 0x000fc60000000000 */
[----:B------:R-:W-:Y:S05]  /*6f60*/  BRA.DIV UR4, `(.L_x_102) ;  /* 0x0000002a048c7947 */ /* 0x000fea000b800000 */
[----:B---3--:R-:W3:Y:S04]  /*6f70*/  SHFL.DOWN PT, R32, R6, 0x10, 0x1f ;  /* 0x0a001f0006207f89 */ /* 0x008ee800000e0000 */
[----:B0-----:R-:W0:Y:S01]  /*6f80*/  SHFL.DOWN PT, R0, R7, 0x10, 0x1f ;  /* 0x0a001f0007007f89 */ /* 0x001e2200000e0000 */
[----:B---3--:R-:W-:-:S04]  /*6f90*/  ISETP.GT.U32.AND P0, PT, R6, R32, PT ;  /* 0x000000200600720c */ /* 0x008fc80003f04070 */
[----:B0-----:R-:W-:-:S04]  /*6fa0*/  ISETP.GT.AND.EX P0, PT, R7, R0, PT, P0 ;  /* 0x000000000700720c */ /* 0x001fc80003f04300 */
        /* <DEDUP_REMOVED lines=20> */
[----:B------:R0:W3:Y:S04]  /*70f0*/  SHFL.DOWN PT, R7, R0, 0x1, 0x1f ;  /* 0x08201f0000077f89 */ /* 0x0000e800000e0000 */
[----:B------:R0:W0:Y:S02]  /*7100*/  SHFL.DOWN PT, R32, R9, 0x1, 0x1f ;  /* 0x08201f0009207f89 */ /* 0x00002400000e0000 */
.L_x_209:
[----:B0-----:R-:W-:-:S04]  /*7110*/  ISETP.GT.U32.AND P0, PT, R9, R32, PT ;  /* 0x000000200900720c */ /* 0x001fc80003f04070 */
[----:B---3--:R-:W-:-:S04]  /*7120*/  ISETP.GT.AND.EX P0, PT, R0, R7, PT, P0 ;  /* 0x000000070000720c */ /* 0x008fc80003f04300 */
[----:B------:R-:W-:Y:S02]  /*7130*/  SEL R6, R9, R32, P0 ;  /* 0x0000002009067207 */ /* 0x000fe40000000000 */
[----:B------:R-:W-:-:S07]  /*7140*/  SEL R7, R0, R7, P0 ;  /* 0x0000000700077207 */ /* 0x000fce0000000000 */
.L_x_101:
[----:B------:R-:W-:Y:S05]  /*7150*/  WARPSYNC.ALL ;  /* 0x0000000000007948 */ /* 0x000fea0003800000 */
[----:B------:R-:W-:Y:S01]  /*7160*/  BAR.SYNC.DEFER_BLOCKING 0x0 ;  /* 0x0000000000007b1d */ /* 0x000fe20000010000 */
[----:B------:R-:W-:-:S13]  /*7170*/  ISETP.NE.AND P0, PT, R56, RZ, PT ;  /* 0x000000ff3800720c */ /* 0x000fda0003f05270 */
[----:B------:R-:W-:Y:S05]  /*7180*/  @P0 EXIT ;  /* 0x000000000000094d */ /* 0x000fea0003800000 */
[----:B0-----:R-:W0:Y:S02]  /*7190*/  LDC.64 R8, c[0x0][0x398] ;  /* 0x0000e600ff087b82 */ /* 0x001e240000000a00 */
[----:B0-----:R-:W-:-:S05]  /*71a0*/  IMAD.WIDE.U32 R8, R57, 0x4, R8 ;  /* 0x0000000439087825 */ /* 0x001fca00078e0008 */
[----:B------:R-:W5:Y:S04]  /*71b0*/  LDG.E.CONSTANT R14, desc[UR8][R8.64] ;  /* 0x00000008080e7981 */ /* 0x000f68000c1e9900 */
[----:B------:R0:W5:Y:S01]  /*71c0*/  LDG.E.CONSTANT R17, desc[UR8][R8.64+0x4] ;  /* 0x0000040808117981 */ /* 0x000162000c1e9900 */
[----:B------:R-:W-:Y:S01]  /*71d0*/  ULEA UR5, UR6, UR5, 0x18 ;  /* 0x0000000506057291 */ /* 0x000fe2000f8ec0ff */
[----:B-1----:R-:W-:Y:S01]  /*71e0*/  ISETP.NE.U32.AND P3, PT, R5, RZ, PT ;  /* 0x000000ff0500720c */ /* 0x002fe20003f65070 */
[----:B------:R-:W-:Y:S01]  /*71f0*/  IMAD.MOV.U32 R16, RZ, RZ, 0x3e000000 ;  /* 0x3e000000ff107424 */ /* 0x000fe200078e00ff */
[----:B--2---:R-:W-:Y:S01]  /*7200*/  ISETP.NE.U32.AND P2, PT, R3, RZ, PT ;  /* 0x000000ff0300720c */ /* 0x004fe20003f45070 */
[----:B------:R-:W-:Y:S01]  /*7210*/  BSSY.RECONVERGENT B0, `(.L_x_103) ;  /* 0x0000051000007945 */ /* 0x000fe20003800200 */
[----:B------:R-:W-:-:S02]  /*7220*/  SEL R0, R4, R5, !P3 ;  /* 0x0000000504007207 */ /* 0x000fc40005800000 */
[----:B---3--:R-:W-:Y:S02]  /*7230*/  ISETP.NE.U32.AND P1, PT, R7, RZ, PT ;  /* 0x000000ff0700720c */ /* 0x008fe40003f25070 */
[----:B------:R-:W1:Y:S01]  /*7240*/  LDS.64 R10, [UR5+0x248] ;  /* 0x00024805ff0a7984 */ /* 0x000e620008000a00 */
[----:B0-----:R-:W-:Y:S01]  /*7250*/  SEL R9, R2, R3, !P2 ;  /* 0x0000000302097207 */ /* 0x001fe20005000000 */
[----:B------:R-:W0:Y:S01]  /*7260*/  FLO.U32 R0, R0 ;  /* 0x0000000000007300 */ /* 0x000e2200000e0000 */
[----:B------:R-:W-:-:S07]  /*7270*/  I2FP.F32.S32 R12, R58 ;  /* 0x0000003a000c7245 */ /* 0x000fce0000201400 */
[----:B------:R-:W-:Y:S01]  /*7280*/  FLO.U32 R9, R9 ;  /* 0x0000000900097300 */ /* 0x000fe200000e0000 */
[----:B0-----:R-:W-:Y:S02]  /*7290*/  IADD3 R8, PT, PT, -R0, 0x3f, RZ ;  /* 0x0000003f00087810 */ /* 0x001fe40007ffe1ff */
[----:B-1----:R-:W-:-:S05]  /*72a0*/  IADD3 R10, P0, PT, R11, -R10, RZ ;  /* 0x8000000a0b0a7210 */ /* 0x002fca0007f1e0ff */
[----:B------:R-:W-:Y:S01]  /*72b0*/  IMAD.X R11, RZ, RZ, -0x1, P0 ;  /* 0xffffffffff0b7424 */ /* 0x000fe200000e06ff */
[----:B------:R-:W-:Y:S02]  /*72c0*/  ISETP.GT.U32.AND P0, PT, R4, RZ, PT ;  /* 0x000000ff0400720c */ /* 0x000fe40003f04070 */
[----:B------:R-:W-:Y:S02]  /*72d0*/  IADD3 R4, PT, PT, -R0, 0x1f, RZ ;  /* 0x0000001f00047810 */ /* 0x000fe40007ffe1ff */
[----:B------:R-:W-:Y:S02]  /*72e0*/  ISETP.NE.U32.AND P4, PT, R11, RZ, PT ;  /* 0x000000ff0b00720c */ /* 0x000fe40003f85070 */
[----:B------:R-:W-:Y:S01]  /*72f0*/  ISETP.GT.AND.EX P0, PT, R5, RZ, PT, P0 ;  /* 0x000000ff0500720c */ /* 0x000fe20003f04300 */
[----:B------:R-:W-:Y:S01]  /*7300*/  @P3 IMAD.MOV R8, RZ, RZ, R4 ;  /* 0x000000ffff083224 */ /* 0x000fe200078e0204 */
[----:B------:R-:W-:Y:S02]  /*7310*/  SEL R10, R10, R11, !P4 ;  /* 0x0000000b0a0a7207 */ /* 0x000fe40006000000 */
[----:B------:R-:W-:-:S02]  /*7320*/  SEL R5, R6, R7, !P1 ;  /* 0x0000000706057207 */ /* 0x000fc40004800000 */
[----:B------:R-:W-:Y:S02]  /*7330*/  IADD3 R4, PT, PT, -R8, 0x41, RZ ;  /* 0x0000004108047810 */ /* 0x000fe40007ffe1ff */
[----:B------:R-:W0:Y:S02]  /*7340*/  FLO.U32 R10, R10 ;  /* 0x0000000a000a7300 */ /* 0x000e2400000e0000 */
[----:B------:R-:W-:Y:S02]  /*7350*/  SEL R4, R4, RZ, P0 ;  /* 0x000000ff04047207 */ /* 0x000fe40000000000 */
[----:B------:R-:W-:Y:S02]  /*7360*/  ISETP.GT.U32.AND P0, PT, R2, RZ, PT ;  /* 0x000000ff0200720c */ /* 0x000fe40003f04070 */
[----:B------:R-:W-:Y:S02]  /*7370*/  I2FP.F32.U32 R15, R4 ;  /* 0x00000004000f7245 */ /* 0x000fe40000201000 */
[----:B------:R-:W-:-:S03]  /*7380*/  ISETP.GT.AND.EX P0, PT, R3, RZ, PT, P0 ;  /* 0x000000ff0300720c */ /* 0x000fc60003f04300 */
[----:B------:R-:W-:Y:S01]  /*7390*/  FMUL R2, R12, R15 ;  /* 0x0000000f0c027220 */ /* 0x000fe20000400000 */
[----:B0-----:R-:W-:-:S03]  /*73a0*/  IADD3 R0, PT, PT, -R10, 0x1f, RZ ;  /* 0x0000001f0a007810 */ /* 0x001fc60007ffe1ff */
[----:B------:R-:W-:Y:S01]  /*73b0*/  FFMA R2, R2, R16, 16 ;  /* 0x4180000002027423 */ /* 0x000fe20000000010 */
[----:B------:R-:W-:Y:S02]  /*73c0*/  IADD3 R11, PT, PT, -R10, 0x3f, RZ ;  /* 0x0000003f0a0b7810 */ /* 0x000fe40007ffe1ff */
[----:B------:R-:W-:Y:S01]  /*73d0*/  @P4 IADD3 R11, PT, PT, R0, RZ, RZ ;  /* 0x000000ff000b4210 */ /* 0x000fe20007ffe0ff */
[----:B------:R0:W1:Y:S01]  /*73e0*/  FLO.U32 R10, R5 ;  /* 0x00000005000a7300 */ /* 0x00006200000e0000 */
[----:B------:R-:W-:Y:S02]  /*73f0*/  IADD3 R0, PT, PT, -R9, 0x1f, RZ ;  /* 0x0000001f09007810 */ /* 0x000fe40007ffe1ff */
[----:B------:R-:W-:Y:S02]  /*7400*/  IADD3 R11, PT, PT, -R11, 0x40, RZ ;  /* 0x000000400b0b7810 */ /* 0x000fe40007ffe1ff */
[----:B------:R-:W-:Y:S01]  /*7410*/  IADD3 R9, PT, PT, -R9, 0x3f, RZ ;  /* 0x0000003f09097810 */ /* 0x000fe20007ffe1ff */
[----:B------:R-:W-:Y:S01]  /*7420*/  @P2 IMAD.MOV R9, RZ, RZ, R0 ;  /* 0x000000ffff092224 */ /* 0x000fe200078e0200 */
[----:B------:R-:W-:-:S04]  /*7430*/  I2FP.F32.U32 R13, R11 ;  /* 0x0000000b000d7245 */ /* 0x000fc80000201000 */
[----:B------:R-:W-:Y:S01]  /*7440*/  IADD3 R9, PT, PT, -R9, 0x41, RZ ;  /* 0x0000004109097810 */ /* 0x000fe20007ffe1ff */
[----:B------:R-:W-:-:S03]  /*7450*/  FMUL R13, R12, R13 ;  /* 0x0000000d0c0d7220 */ /* 0x000fc60000400000 */
[----:B0-----:R-:W-:Y:S01]  /*7460*/  SEL R5, R9, RZ, P0 ;  /* 0x000000ff09057207 */ /* 0x001fe20000000000 */
[----:B------:R-:W-:Y:S01]  /*7470*/  FFMA R13, R13, R16, 4 ;  /* 0x408000000d0d7423 */ /* 0x000fe20000000010 */
[C---:B-1----:R-:W-:Y:S02]  /*7480*/  IADD3 R0, PT, PT, -R10.reuse, 0x1f, RZ ;  /* 0x0000001f0a007810 */ /* 0x042fe40007ffe1ff */
[----:B------:R-:W-:Y:S01]  /*7490*/  I2FP.F32.U32 R3, R5 ;  /* 0x0000000500037245 */ /* 0x000fe20000201000 */
[----:B------:R-:W-:Y:S01]  /*74a0*/  FMUL R9, R13, 0.94999998807907104492 ;  /* 0x3f7333330d097820 */ /* 0x000fe20000400000 */
[----:B------:R-:W-:Y:S01]  /*74b0*/  IADD3 R10, PT, PT, -R10, 0x3f, RZ ;  /* 0x0000003f0a0a7810 */ /* 0x000fe20007ffe1ff */
[----:B------:R-:W-:Y:S01]  /*74c0*/  @P1 IMAD.MOV R10, RZ, RZ, R0 ;  /* 0x000000ffff0a1224 */ /* 0x000fe200078e0200 */
[----:B------:R-:W-:Y:S01]  /*74d0*/  ISETP.GT.U32.AND P0, PT, R6, RZ, PT ;  /* 0x000000ff0600720c */ /* 0x000fe20003f04070 */
[----:B------:R-:W-:Y:S01]  /*74e0*/  FMUL R3, R12, R3 ;  /* 0x000000030c037220 */ /* 0x000fe20000400000 */
[----:B------:R-:W-:-:S02]  /*74f0*/  FSETP.GEU.AND P2, PT, R2, R9, PT ;  /* 0x000000090200720b */ /* 0x000fc40003f4e000 */
[----:B------:R-:W-:Y:S01]  /*7500*/  ISETP.GT.AND.EX P0, PT, R7, RZ, PT, P0 ;  /* 0x000000ff0700720c */ /* 0x000fe20003f04300 */
[----:B------:R-:W-:Y:S01]  /*7510*/  FFMA R0, R3, R16, 24 ;  /* 0x41c0000003007423 */ /* 0x000fe20000000010 */
[----:B------:R-:W-:Y:S02]  /*7520*/  FSEL R13, R2, R13, !P2 ;  /* 0x0000000d020d7208 */ /* 0x000fe40005000000 */
[----:B------:R-:W-:-:S03]  /*7530*/  IADD3 R10, PT, PT, -R10, 0x41, RZ ;  /* 0x000000410a0a7810 */ /* 0x000fc60007ffe1ff */
[----:B------:R-:W-:Y:S01]  /*7540*/  FMUL R3, R13, 0.94999998807907104492 ;  /* 0x3f7333330d037820 */ /* 0x000fe20000400000 */
[----:B------:R-:W-:-:S04]  /*7550*/  SEL R10, R10, RZ, P0 ;  /* 0x000000ff0a0a7207 */ /* 0x000fc80000000000 */
[----:B------:R-:W-:Y:S02]  /*7560*/  FSETP.GEU.AND P0, PT, R0, R3, PT ;  /* 0x000000030000720b */ /* 0x000fe40003f0e000 */
[----:B------:R-:W-:Y:S02]  /*7570*/  I2FP.F32.U32 R7, R10 ;  /* 0x0000000a00077245 */ /* 0x000fe40000201000 */
[----:B------:R-:W-:-:S03]  /*7580*/  ISETP.GT.AND P0, PT, R58, 0x9, !P0 ;  /* 0x000000093a00780c */ /* 0x000fc60004704270 */
[----:B------:R-:W-:Y:S01]  /*7590*/  FMUL R7, R12, R7 ;  /* 0x000000070c077220 */ /* 0x000fe20000400000 */
[----:B------:R-:W-:-:S03]  /*75a0*/  FSEL R0, R0, R13, P0 ;  /* 0x0000000d00007208 */ /* 0x000fc60000000000 */
[----:B------:R-:W-:Y:S02]  /*75b0*/  FFMA R7, R7, R16, 32 ;  /* 0x4200000007077423 */ /* 0x000fe40000000010 */
[----:B------:R-:W-:-:S04]  /*75c0*/  FMUL R6, R0, 0.94999998807907104492 ;  /* 0x3f73333300067820 */ /* 0x000fc80000400000 */
[----:B------:R-:W-:Y:S02]  /*75d0*/  @!P0 SEL R5, R4, R11, !P2 ;  /* 0x0000000b04058207 */ /* 0x000fe40005000000 */
[----:B------:R-:W-:Y:S01]  /*75e0*/  FSETP.GEU.AND P1, PT, R7, R6, PT ;  /* 0x000000060700720b */ /* 0x000fe20003f2e000 */
[----:B------:R-:W-:-:S03]  /*75f0*/  IMAD.MOV.U32 R6, RZ, RZ, 0x1 ;  /* 0x00000001ff067424 */ /* 0x000fc600078e00ff */
[----:B------:R-:W-:Y:S02]  /*7600*/  ISETP.GT.AND P1, PT, R58, 0x13, !P1 ;  /* 0x000000133a00780c */ /* 0x000fe40004f24270 */
[----:B------:R-:W-:Y:S02]  /*7610*/  SEL R6, R6, 0x4, !P2 ;  /* 0x0000000406067807 */ /* 0x000fe40005000000 */
[----:B------:R-:W-:Y:S02]  /*7620*/  FSEL R0, R7, R0, P1 ;  /* 0x0000000007007208 */ /* 0x000fe40000800000 */
[----:B------:R-:W-:Y:S02]  /*7630*/  SEL R6, R6, 0x2, !P0 ;  /* 0x0000000206067807 */ /* 0x000fe40004000000 */
[----:B------:R-:W-:Y:S02]  /*7640*/  SEL R5, R10, R5, P1 ;  /* 0x000000050a057207 */ /* 0x000fe40000800000 */
[----:B------:R-:W-:Y:S01]  /*7650*/  SEL R6, R6, 0x3, !P1 ;  /* 0x0000000306067807 */ /* 0x000fe20004800000 */
[----:B-----5:R-:W-:-:S04]  /*7660*/  FADD R3, R14, R17 ;  /* 0x000000110e037221 */ /* 0x020fc80000000000 */
[----:B------:R-:W0:Y:S01]  /*7670*/  MUFU.RCP R8, R3 ;  /* 0x0000000300087308 */ /* 0x000e220000001000 */
[----:B------:R-:W-:-:S07]  /*7680*/  FADD R0, -R0, R3 ;  /* 0x0000000300007221 */ /* 0x000fce0000000100 */
[----:B------:R-:W1:Y:S01]  /*7690*/  FCHK P3, R0, R3 ;  /* 0x0000000300007302 */ /* 0x000e620000060000 */
[----:B0-----:R-:W-:-:S04]  /*76a0*/  FFMA R9, -R3, R8, 1 ;  /* 0x3f80000003097423 */ /* 0x001fc80000000108 */
[----:B------:R-:W-:-:S04]  /*76b0*/  FFMA R9, R8, R9, R8 ;  /* 0x0000000908097223 */ /* 0x000fc80000000008 */
[----:B------:R-:W-:-:S04]  /*76c0*/  FFMA R8, R0, R9, RZ ;  /* 0x0000000900087223 */ /* 0x000fc800000000ff */
[----:B------:R-:W-:-:S04]  /*76d0*/  FFMA R7, -R3, R8, R0 ;  /* 0x0000000803077223 */ /* 0x000fc80000000100 */
[----:B------:R-:W-:Y:S01]  /*76e0*/  FFMA R7, R9, R7, R8 ;  /* 0x0000000709077223 */ /* 0x000fe20000000008 */
[----:B-1----:R-:W-:Y:S06]  /*76f0*/  @!P3 BRA `(.L_x_104) ;  /* 0x000000000008b947 */ /* 0x002fec0003800000 */
[----:B------:R-:W-:-:S07]  /*7700*/  MOV R13, 0x7720 ;  /* 0x00007720000d7802 */ /* 0x000fce0000000f00 */
[----:B----4-:R-:W-:Y:S05]  /*7710*/  CALL.REL.NOINC `($__internal_1_$__cuda_sm3x_div_rn_noftz_f32_slowpath) ;  /* 0x0000002c00487944 */ /* 0x010fea0003c00000 */
.L_x_104:
[----:B------:R-:W-:Y:S05]  /*7720*/  BSYNC.RECONVERGENT B0 ;  /* 0x0000000000007941 */ /* 0x000fea0003800200 */
.L_x_103:
[----:B------:R-:W0:Y:S01]  /*7730*/  LDC.64 R8, c[0x0][0x3a0] ;  /* 0x0000e800ff087b82 */ /* 0x000e220000000a00 */
[----:B------:R-:W1:Y:S01]  /*7740*/  MUFU.RCP R0, R3 ;  /* 0x0000000300007308 */ /* 0x000e620000001000 */
[----:B------:R-:W-:Y:S01]  /*7750*/  FADD R14, -R2, R3 ;  /* 0x00000003020e7221 */ /* 0x000fe20000000100 */
[----:B------:R-:W-:Y:S05]  /*7760*/  BSSY.RECONVERGENT B0, `(.L_x_105) ;  /* 0x0000014000007945 */ /* 0x000fea0003800200 */
[----:B------:R-:W2:Y:S01]  /*7770*/  LDC.64 R10, c[0x0][0x3a8] ;  /* 0x0000ea00ff0a7b82 */ /* 0x000ea20000000a00 */
[----:B------:R-:W3:Y:S07]  /*7780*/  FCHK P0, R14, R3 ;  /* 0x000000030e007302 */ /* 0x000eee0000000000 */
[----:B------:R-:W5:Y:S01]  /*7790*/  LDC.64 R12, c[0x0][0x3b0] ;  /* 0x0000ec00ff0c7b82 */ /* 0x000f620000000a00 */
[----:B-1----:R-:W-:-:S04]  /*77a0*/  FFMA R15, -R3, R0, 1 ;  /* 0x3f800000030f7423 */ /* 0x002fc80000000100 */
[----:B------:R-:W-:Y:S01]  /*77b0*/  FFMA R0, R0, R15, R0 ;  /* 0x0000000f00007223 */ /* 0x000fe20000000000 */
[----:B0-----:R-:W-:-:S04]  /*77c0*/  IMAD.WIDE.U32 R8, R57, 0x4, R8 ;  /* 0x0000000439087825 */ /* 0x001fc800078e0008 */
[----:B------:R-:W-:Y:S01]  /*77d0*/  FFMA R2, R0, R14, RZ ;  /* 0x0000000e00027223 */ /* 0x000fe200000000ff */
[----:B------:R0:W-:Y:S03]  /*77e0*/  STG.E desc[UR8][R8.64], R7 ;  /* 0x0000000708007986 */ /* 0x0001e6000c101908 */
[----:B------:R-:W-:Y:S01]  /*77f0*/  FFMA R15, -R3, R2, R14 ;  /* 0x00000002030f7223 */ /* 0x000fe2000000010e */
[----:B--2---:R-:W-:-:S04]  /*7800*/  IMAD.WIDE.U32 R10, R57, 0x4, R10 ;  /* 0x00000004390a7825 */ /* 0x004fc800078e000a */
[----:B------:R-:W-:Y:S01]  /*7810*/  FFMA R15, R0, R15, R2 ;  /* 0x0000000f000f7223 */ /* 0x000fe20000000002 */
[----:B------:R0:W-:Y:S01]  /*7820*/  STG.E desc[UR8][R10.64], R6 ;  /* 0x000000060a007986 */ /* 0x0001e2000c101908 */
[----:B-----5:R-:W-:-:S05]  /*7830*/  IMAD.WIDE.U32 R12, R57, 0x4, R12 ;  /* 0x00000004390c7825 */ /* 0x020fca00078e000c */
[----:B------:R0:W-:Y:S01]  /*7840*/  STG.E desc[UR8][R12.64], R5 ;  /* 0x000000050c007986 */ /* 0x0001e2000c101908 */
[----:B---3--:R-:W-:Y:S05]  /*7850*/  @!P0 BRA `(.L_x_106) ;  /* 0x0000000000108947 */ /* 0x008fea0003800000 */
[----:B------:R-:W-:Y:S01]  /*7860*/  IMAD.MOV.U32 R0, RZ, RZ, R14 ;  /* 0x000000ffff007224 */ /* 0x000fe200078e000e */
[----:B0-----:R-:W-:-:S07]  /*7870*/  MOV R13, 0x7890 ;  /* 0x00007890000d7802 */ /* 0x001fce0000000f00 */
[----:B----4-:R-:W-:Y:S05]  /*7880*/  CALL.REL.NOINC `($__internal_1_$__cuda_sm3x_div_rn_noftz_f32_slowpath) ;  /* 0x0000002800ec7944 */ /* 0x010fea0003c00000 */
[----:B------:R-:W-:-:S07]  /*7890*/  MOV R15, R7 ;  /* 0x00000007000f7202 */ /* 0x000fce0000000f00 */
.L_x_106:
[----:B------:R-:W-:Y:S05]  /*78a0*/  BSYNC.RECONVERGENT B0 ;  /* 0x0000000000007941 */ /* 0x000fea0003800200 */
.L_x_105:
[----:B------:R-:W1:Y:S08]  /*78b0*/  LDC.64 R2, c[0x0][0x3b8] ;  /* 0x0000ee00ff027b82 */ /* 0x000e700000000a00 */
[----:B0-----:R-:W0:Y:S01]  /*78c0*/  LDC.64 R6, c[0x0][0x3c0] ;  /* 0x0000f000ff067b82 */ /* 0x001e220000000a00 */
[----:B-1----:R-:W-:-:S05]  /*78d0*/  IMAD.WIDE.U32 R2, R57, 0x4, R2 ;  /* 0x0000000439027825 */ /* 0x002fca00078e0002 */
[----:B------:R-:W-:Y:S01]  /*78e0*/  STG.E desc[UR8][R2.64], R15 ;  /* 0x0000000f02007986 */ /* 0x000fe2000c101908 */
[----:B0-----:R-:W-:-:S05]  /*78f0*/  IMAD.WIDE.U32 R6, R57, 0x4, R6 ;  /* 0x0000000439067825 */ /* 0x001fca00078e0006 */
[----:B------:R-:W-:Y:S01]  /*7900*/  STG.E desc[UR8][R6.64], R4 ;  /* 0x0000000406007986 */ /* 0x000fe2000c101908 */
[----:B------:R-:W-:Y:S05]  /*7910*/  EXIT ;  /* 0x000000000000794d */ /* 0x000fea0003800000 */
.L_x_5:
[----:B--2---:R-:W-:Y:S02]  /*7920*/  IMAD.MOV.U32 R33, RZ, RZ, R13 ;  /* 0x000000ffff217224 */ /* 0x004fe400078e000d */
[----:B0-----:R-:W-:Y:S02]  /*7930*/  IMAD.MOV.U32 R26, RZ, RZ, 0x10 ;  /* 0x00000010ff1a7424 */ /* 0x001fe400078e00ff */
[----:B------:R-:W-:Y:S02]  /*7940*/  IMAD.MOV.U32 R27, RZ, RZ, 0x1f ;  /* 0x0000001fff1b7424 */ /* 0x000fe400078e00ff */
[----:B------:R-:W-:-:S07]  /*7950*/  IMAD.MOV.U32 R24, RZ, RZ, -0x1 ;  /* 0xffffffffff187424 */ /* 0x000fce00078e00ff */
[----:B-1----:R-:W-:Y:S05]  /*7960*/  WARPSYNC.COLLECTIVE R24, `(.L_x_107) ;  /* 0x0000000018087348 */ /* 0x002fea0003c00000 */
[----:B------:R0:W2:Y:S02]  /*7970*/  SHFL.DOWN P0, R32, R33, R26, R27 ;  /* 0x0800001a21207389 */ /* 0x0000a4000000001b */
[----:B012---:R-:W-:Y:S05]  /*7980*/  ENDCOLLECTIVE ;  /* 0x000000000000791b */ /* 0x007fea0003800000 */
.L_x_107:
[----:B------:R-:W-:Y:S01]  /*7990*/  MOV R33, R12 ;  /* 0x0000000c00217202 */ /* 0x000fe20000000f00 */
[----:B------:R-:W-:-:S07]  /*79a0*/  IMAD.MOV.U32 R21, RZ, RZ, R32 ;  /* 0x000000ffff157224 */ /* 0x000fce00078e0020 */
[----:B------:R-:W-:Y:S05]  /*79b0*/  WARPSYNC.COLLECTIVE R24, `(.L_x_108) ;  /* 0x0000000018087348 */ /* 0x000fea0003c00000 */
[----:B------:R0:W1:Y:S02]  /*79c0*/  SHFL.DOWN P0, R32, R33, R26, R27 ;  /* 0x0800001a21207389 */ /* 0x000064000000001b */
[----:B01----:R-:W-:Y:S05]  /*79d0*/  ENDCOLLECTIVE ;  /* 0x000000000000791b */ /* 0x003fea0003800000 */
.L_x_108:
[----:B------:R-:W-:Y:S02]  /*79e0*/  IMAD.MOV.U32 R26, RZ, RZ, 0x8 ;  /* 0x00000008ff1a7424 */ /* 0x000fe400078e00ff */
[----:B------:R-:W-:-:S06]  /*79f0*/  IMAD.MOV.U32 R20, RZ, RZ, R32 ;  /* 0x000000ffff147224 */ /* 0x000fcc00078e0020 */
[----:B------:R-:W-:-:S10]  /*7a00*/  DADD R20, R12, R20 ;  /* 0x000000000c147229 */ /* 0x000fd40000000014 */
[----:B------:R-:W-:-:S07]  /*7a10*/  IMAD.MOV.U32 R33, RZ, RZ, R21 ;  /* 0x000000ffff217224 */ /* 0x000fce00078e0015 */
[----:B------:R-:W-:Y:S05]  /*7a20*/  WARPSYNC.COLLECTIVE R24, `(.L_x_109) ;  /* 0x0000000018087348 */ /* 0x000fea0003c00000 */
[----:B------:R0:W1:Y:S02]  /*7a30*/  SHFL.DOWN P0, R32, R33, R26, R27 ;  /* 0x0800001a21207389 */ /* 0x000064000000001b */
[----:B01----:R-:W-:Y:S05]  /*7a40*/  ENDCOLLECTIVE ;  /* 0x000000000000791b */ /* 0x003fea0003800000 */
.L_x_109:
[----:B------:R-:W-:Y:S02]  /*7a50*/  IMAD.MOV.U32 R33, RZ, RZ, R20 ;  /* 0x000000ffff217224 */ /* 0x000fe400078e0014 */
[----:B------:R-:W-:-:S07]  /*7a60*/  IMAD.MOV.U32 R29, RZ, RZ, R32 ;  /* 0x000000ffff1d7224 */ /* 0x000fce00078e0020 */
[----:B------:R-:W-:Y:S05]  /*7a70*/  WARPSYNC.COLLECTIVE R24, `(.L_x_110) ;  /* 0x0000000018087348 */ /* 0x000fea0003c00000 */
[----:B------:R0:W1:Y:S02]  /*7a80*/  SHFL.DOWN P0, R32, R33, R26, R27 ;  /* 0x0800001a21207389 */ /* 0x000064000000001b */
[----:B01----:R-:W-:Y:S05]  /*7a90*/  ENDCOLLECTIVE ;  /* 0x000000000000791b */ /* 0x003fea0003800000 */
.L_x_110:
[----:B------:R-:W-:Y:S01]  /*7aa0*/  IMAD.MOV.U32 R26, RZ, RZ, 0x4 ;  /* 0x00000004ff1a7424 */ /* 0x000fe200078e00ff */
[----:B------:R-:W-:-:S06]  /*7ab0*/  MOV R28, R32 ;  /* 0x00000020001c7202 */ /* 0x000fcc0000000f00 */
[----:B------:R-:W-:-:S10]  /*7ac0*/  DADD R28, R20, R28 ;  /* 0x00000000141c7229 */ /* 0x000fd4000000001c */
[----:B------:R-:W-:-:S07]  /*7ad0*/  IMAD.MOV.U32 R33, RZ, RZ, R29 ;  /* 0x000000ffff217224 */ /* 0x000fce00078e001d */
[----:B------:R-:W-:Y:S05]  /*7ae0*/  WARPSYNC.COLLECTIVE R24, `(.L_x_111) ;  /* 0x0000000018087348 */ /* 0x000fea0003c00000 */
[----:B------:R0:W1:Y:S02]  /*7af0*/  SHFL.DOWN P0, R32, R33, R26, R27 ;  /* 0x0800001a21207389 */ /* 0x000064000000001b */
[----:B01----:R-:W-:Y:S05]  /*7b00*/  ENDCOLLECTIVE ;  /* 0x000000000000791b */ /* 0x003fea0003800000 */
.L_x_111:
[----:B------:R-:W-:Y:S02]  /*7b10*/  IMAD.MOV.U32 R33, RZ, RZ, R28 ;  /* 0x000000ffff217224 */ /* 0x000fe400078e001c */
[----:B------:R-:W-:-:S07]  /*7b20*/  IMAD.MOV.U32 R31, RZ, RZ, R32 ;  /* 0x000000ffff1f7224 */ /* 0x000fce00078e0020 */
[----:B------:R-:W-:Y:S05]  /*7b30*/  WARPSYNC.COLLECTIVE R24, `(.L_x_112) ;  /* 0x0000000018087348 */ /* 0x000fea0003c00000 */
[----:B------:R0:W1:Y:S02]  /*7b40*/  SHFL.DOWN P0, R32, R33, R26, R27 ;  /* 0x0800001a21207389 */ /* 0x000064000000001b */
[----:B01----:R-:W-:Y:S05]  /*7b50*/  ENDCOLLECTIVE ;  /* 0x000000000000791b */ /* 0x003fea0003800000 */
.L_x_112:
[----:B------:R-:W-:Y:S02]  /*7b60*/  IMAD.MOV.U32 R26, RZ, RZ, 0x2 ;  /* 0x00000002ff1a7424 */ /* 0x000fe400078e00ff */
[----:B------:R-:W-:-:S06]  /*7b70*/  IMAD.MOV.U32 R30, RZ, RZ, R32 ;  /* 0x000000ffff1e7224 */ /* 0x000fcc00078e0020 */
[----:B------:R-:W-:-:S10]  /*7b80*/  DADD R30, R28, R30 ;  /* 0x000000001c1e7229 */ /* 0x000fd4000000001e */
[----:B------:R-:W-:-:S07]  /*7b90*/  MOV R33, R31 ;  /* 0x0000001f00217202 */ /* 0x000fce0000000f00 */
[----:B------:R-:W-:Y:S05]  /*7ba0*/  WARPSYNC.COLLECTIVE R24, `(.L_x_113) ;  /* 0x0000000018087348 */ /* 0x000fea0003c00000 */
[----:B------:R0:W1:Y:S02]  /*7bb0*/  SHFL.DOWN P0, R32, R33, R26, R27 ;  /* 0x0800001a21207389 */ /* 0x000064000000001b */
[----:B01----:R-:W-:Y:S05]  /*7bc0*/  ENDCOLLECTIVE ;  /* 0x000000000000791b */ /* 0x003fea0003800000 */
.L_x_113:
[----:B------:R-:W-:Y:S02]  /*7bd0*/  IMAD.MOV.U32 R33, RZ, RZ, R30 ;  /* 0x000000ffff217224 */ /* 0x000fe400078e001e */
[----:B------:R-:W-:-:S07]  /*7be0*/  IMAD.MOV.U32 R13, RZ, RZ, R32 ;  /* 0x000000ffff0d7224 */ /* 0x000fce00078e0020 */
[----:B------:R-:W-:Y:S05]  /*7bf0*/  WARPSYNC.COLLECTIVE R24, `(.L_x_114) ;  /* 0x0000000018087348 */ /* 0x000fea0003c00000 */
[----:B------:R0:W1:Y:S02]  /*7c00*/  SHFL.DOWN P0, R32, R33, R26, R27 ;  /* 0x0800001a21207389 */ /* 0x000064000000001b */
[----:B01----:R-:W-:Y:S05]  /*7c10*/  ENDCOLLECTIVE ;  /* 0x000000000000791b */ /* 0x003fea0003800000 */
.L_x_114:
[----:B------:R-:W-:Y:S01]  /*7c20*/  MOV R26, 0x1 ;  /* 0x00000001001a7802 */ /* 0x000fe20000000f00 */
[----:B------:R-:W-:-:S06]  /*7c30*/  IMAD.MOV.U32 R12, RZ, RZ, R32 ;  /* 0x000000ffff0c7224 */ /* 0x000fcc00078e0020 */
[----:B------:R-:W-:-:S10]  /*7c40*/  DADD R12, R30, R12 ;  /* 0x000000001e0c7229 */ /* 0x000fd4000000000c */
[----:B------:R-:W-:-:S07]  /*7c50*/  IMAD.MOV.U32 R33, RZ, RZ, R13 ;  /* 0x000000ffff217224 */ /* 0x000fce00078e000d */
[----:B------:R-:W-:Y:S05]  /*7c60*/  WARPSYNC.COLLECTIVE R24, `(.L_x_115) ;  /* 0x0000000018087348 */ /* 0x000fea0003c00000 */
[----:B------:R0:W1:Y:S02]  /*7c70*/  SHFL.DOWN P0, R32, R33, R26, R27 ;  /* 0x0800001a21207389 */ /* 0x000064000000001b */
[----:B01----:R-:W-:Y:S05]  /*7c80*/  ENDCOLLECTIVE ;  /* 0x000000000000791b */ /* 0x003fea0003800000 */
.L_x_115:
[----:B------:R-:W-:Y:S02]  /*7c90*/  IMAD.MOV.U32 R33, RZ, RZ, R12 ;  /* 0x000000ffff217224 */ /* 0x000fe400078e000c */
[----:B------:R-:W-:-:S07]  /*7ca0*/  IMAD.MOV.U32 R21, RZ, RZ, R32 ;  /* 0x000000ffff157224 */ /* 0x000fce00078e0020 */
[----:B------:R-:W-:Y:S05]  /*7cb0*/  WARPSYNC.COLLECTIVE R24, `(.L_x_116) ;  /* 0x0000000018087348 */ /* 0x000fea0003c00000 */
[----:B------:R0:W1:Y:S02]  /*7cc0*/  SHFL.DOWN P0, R32, R33, R26, R27 ;  /* 0x0800001a21207389 */ /* 0x000064000000001b */
[----:B01----:R-:W-:Y:S05]  /*7cd0*/  ENDCOLLECTIVE ;  /* 0x000000000000791b */ /* 0x003fea0003800000 */
.L_x_116:
[----:B------:R-:W-:Y:S01]  /*7ce0*/  IMAD.MOV.U32 R20, RZ, RZ, R32 ;  /* 0x000000ffff147224 */ /* 0x000fe200078e0020 */
[----:B------:R-:W-:Y:S06]  /*7cf0*/  BRA `(.L_x_117) ;  /* 0xffffff8800dc7947 */ /* 0x000fec000383ffff */
.L_x_7:
[----:B------:R-:W-:Y:S02]  /*7d00*/  HFMA2 R27, -RZ, RZ, 0, 1.847743988037109375e-06 ;  /* 0x0000001fff1b7431 */ /* 0x000fe400000001ff */
[----:B---3--:R-:W-:Y:S02]  /*7d10*/  IMAD.MOV.U32 R33, RZ, RZ, R29 ;  /* 0x000000ffff217224 */ /* 0x008fe400078e001d */
[----:B------:R-:W-:Y:S02]  /*7d20*/  IMAD.MOV.U32 R26, RZ, RZ, 0x10 ;  /* 0x00000010ff1a7424 */ /* 0x000fe400078e00ff */
[----:B------:R-:W-:-:S07]  /*7d30*/  IMAD.MOV.U32 R24, RZ, RZ, -0x1 ;  /* 0xffffffffff187424 */ /* 0x000fce00078e00ff */
[----:B012---:R-:W-:Y:S05]  /*7d40*/  WARPSYNC.COLLECTIVE R24, `(.L_x_118) ;  /* 0x0000000018087348 */ /* 0x007fea0003c00000 */
[----:B------:R3:W4:Y:S02]  /*7d50*/  SHFL.DOWN P0, R32, R33, R26, R27 ;  /* 0x0800001a21207389 */ /* 0x000724000000001b */
[----:B01234-:R-:W-:Y:S05]  /*7d60*/  ENDCOLLECTIVE ;  /* 0x000000000000791b */ /* 0x01ffea0003800000 */
.L_x_118:
[----:B------:R-:W-:Y:S02]  /*7d70*/  IMAD.MOV.U32 R33, RZ, RZ, R28 ;  /* 0x000000ffff217224 */ /* 0x000fe400078e001c */
[----:B------:R-:W-:-:S07]  /*7d80*/  IMAD.MOV.U32 R15, RZ, RZ, R32 ;  /* 0x000000ffff0f7224 */ /* 0x000fce00078e0020 */
[----:B------:R-:W-:Y:S05]  /*7d90*/  WARPSYNC.COLLECTIVE R24, `(.L_x_119) ;  /* 0x0000000018087348 */ /* 0x000fea0003c00000 */
[----:B------:R0:W1:Y:S02]  /*7da0*/  SHFL.DOWN P0, R32, R33, R26, R27 ;  /* 0x0800001a21207389 */ /* 0x000064000000001b */
[----:B01----:R-:W-:Y:S05]  /*7db0*/  ENDCOLLECTIVE ;  /* 0x000000000000791b */ /* 0x003fea0003800000 */
.L_x_119:
[----:B------:R-:W-:Y:S01]  /*7dc0*/  MOV R26, 0x8 ;  /* 0x00000008001a7802 */ /* 0x000fe20000000f00 */
[----:B------:R-:W-:-:S06]  /*7dd0*/  IMAD.MOV.U32 R14, RZ, RZ, R32 ;  /* 0x000000ffff0e7224 */ /* 0x000fcc00078e0020 */
[----:B------:R-:W-:-:S10]  /*7de0*/  DADD R14, R28, R14 ;  /* 0x000000001c0e7229 */ /* 0x000fd4000000000e */
[----:B------:R-:W-:-:S07]  /*7df0*/  IMAD.MOV.U32 R33, RZ, RZ, R15 ;  /* 0x000000ffff217224 */ /* 0x000fce00078e000f */
[----:B------:R-:W-:Y:S05]  /*7e00*/  WARPSYNC.COLLECTIVE R24, `(.L_x_120) ;  /* 0x0000000018087348 */ /* 0x000fea0003c00000 */
[----:B------:R0:W1:Y:S02]  /*7e10*/  SHFL.DOWN P0, R32, R33, R26, R27 ;  /* 0x0800001a21207389 */ /* 0x000064000000001b */
[----:B01----:R-:W-:Y:S05]  /*7e20*/  ENDCOLLECTIVE ;  /* 0x000000000000791b */ /* 0x003fea0003800000 */
.L_x_120:
[----:B------:R-:W-:Y:S02]  /*7e30*/  IMAD.MOV.U32 R33, RZ, RZ, R14 ;  /* 0x000000ffff217224 */ /* 0x000fe400078e000e */
[----:B------:R-:W-:-:S07]  /*7e40*/  IMAD.MOV.U32 R21, RZ, RZ, R32 ;  /* 0x000000ffff157224 */ /* 0x000fce00078e0020 */
[----:B------:R-:W-:Y:S05]  /*7e50*/  WARPSYNC.COLLECTIVE R24, `(.L_x_121) ;  /* 0x0000000018087348 */ /* 0x000fea0003c00000 */
[----:B------:R0:W1:Y:S02]  /*7e60*/  SHFL.DOWN P0, R32, R33, R26, R27 ;  /* 0x0800001a21207389 */ /* 0x000064000000001b */
[----:B01----:R-:W-:Y:S05]  /*7e70*/  ENDCOLLECTIVE ;  /* 0x000000000000791b */ /* 0x003fea0003800000 */
.L_x_121:
[----:B------:R-:W-:Y:S02]  /*7e80*/  IMAD.MOV.U32 R26, RZ, RZ, 0x4 ;  /* 0x00000004ff1a7424 */ /* 0x000fe400078e00ff */
[----:B------:R-:W-:-:S06]  /*7e90*/  IMAD.MOV.U32 R20, RZ, RZ, R32 ;  /* 0x000000ffff147224 */ /* 0x000fcc00078e0020 */
[----:B------:R-:W-:-:S10]  /*7ea0*/  DADD R20, R14, R20 ;  /* 0x000000000e147229 */ /* 0x000fd40000000014 */
[----:B------:R-:W-:-:S07]  /*7eb0*/  IMAD.MOV.U32 R33, RZ, RZ, R21 ;  /* 0x000000ffff217224 */ /* 0x000fce00078e0015 */
[----:B------:R-:W-:Y:S05]  /*7ec0*/  WARPSYNC.COLLECTIVE R24, `(.L_x_122) ;  /* 0x0000000018087348 */ /* 0x000fea0003c00000 */
[----:B------:R0:W1:Y:S02]  /*7ed0*/  SHFL.DOWN P0, R32, R33, R26, R27 ;  /* 0x0800001a21207389 */ /* 0x000064000000001b */
[----:B01----:R-:W-:Y:S05]  /*7ee0*/  ENDCOLLECTIVE ;  /* 0x000000000000791b */ /* 0x003fea0003800000 */
.L_x_122:
[----:B------:R-:W-:Y:S01]  /*7ef0*/  IMAD.MOV.U32 R33, RZ, RZ, R20 ;  /* 0x000000ffff217224 */ /* 0x000fe200078e0014 */
[----:B------:R-:W-:-:S07]  /*7f00*/  MOV R31, R32 ;  /* 0x00000020001f7202 */ /* 0x000fce0000000f00 */
[----:B------:R-:W-:Y:S05]  /*7f10*/  WARPSYNC.COLLECTIVE R24, `(.L_x_123) ;  /* 0x0000000018087348 */ /* 0x000fea0003c00000 */
[----:B------:R0:W1:Y:S02]  /*7f20*/  SHFL.DOWN P0, R32, R33, R26, R27 ;  /* 0x0800001a21207389 */ /* 0x000064000000001b */
[----:B01----:R-:W-:Y:S05]  /*7f30*/  ENDCOLLECTIVE ;  /* 0x000000000000791b */ /* 0x003fea0003800000 */
.L_x_123:
[----:B------:R-:W-:Y:S02]  /*7f40*/  IMAD.MOV.U32 R26, RZ, RZ, 0x2 ;  /* 0x00000002ff1a7424 */ /* 0x000fe400078e00ff */
[----:B------:R-:W-:-:S06]  /*7f50*/  IMAD.MOV.U32 R30, RZ, RZ, R32 ;  /* 0x000000ffff1e7224 */ /* 0x000fcc00078e0020 */
[----:B------:R-:W-:-:S10]  /*7f60*/  DADD R30, R20, R30 ;  /* 0x00000000141e7229 */ /* 0x000fd4000000001e */
[----:B------:R-:W-:-:S07]  /*7f70*/  IMAD.MOV.U32 R33, RZ, RZ, R31 ;  /* 0x000000ffff217224 */ /* 0x000fce00078e001f */
[----:B------:R-:W-:Y:S05]  /*7f80*/  WARPSYNC.COLLECTIVE R24, `(.L_x_124) ;  /* 0x0000000018087348 */ /* 0x000fea0003c00000 */
[----:B------:R0:W1:Y:S02]  /*7f90*/  SHFL.DOWN P0, R32, R33, R26, R27 ;  /* 0x0800001a21207389 */ /* 0x000064000000001b */
[----:B01----:R-:W-:Y:S05]  /*7fa0*/  ENDCOLLECTIVE ;  /* 0x000000000000791b */ /* 0x003fea0003800000 */
.L_x_124:
[----:B------:R-:W-:Y:S01]  /*7fb0*/  MOV R33, R30 ;  /* 0x0000001e00217202 */ /* 0x000fe20000000f00 */
[----:B------:R-:W-:-:S07]  /*7fc0*/  IMAD.MOV.U32 R29, RZ, RZ, R32 ;  /* 0x000000ffff1d7224 */ /* 0x000fce00078e0020 */
[----:B------:R-:W-:Y:S05]  /*7fd0*/  WARPSYNC.COLLECTIVE R24, `(.L_x_125) ;  /* 0x0000000018087348 */ /* 0x000fea0003c00000 */
[----:B------:R0:W1:Y:S02]  /*7fe0*/  SHFL.DOWN P0, R32, R33, R26, R27 ;  /* 0x0800001a21207389 */ /* 0x000064000000001b */
[----:B01----:R-:W-:Y:S05]  /*7ff0*/  ENDCOLLECTIVE ;  /* 0x000000000000791b */ /* 0x003fea0003800000 */
.L_x_125:
[----:B------:R-:W-:Y:S02]  /*8000*/  IMAD.MOV.U32 R26, RZ, RZ, 0x1 ;  /* 0x00000001ff1a7424 */ /* 0x000fe400078e00ff */
[----:B------:R-:W-:-:S06]  /*8010*/  IMAD.MOV.U32 R28, RZ, RZ, R32 ;  /* 0x000000ffff1c7224 */ /* 0x000fcc00078e0020 */
[----:B------:R-:W-:-:S10]  /*8020*/  DADD R28, R30, R28 ;  /* 0x000000001e1c7229 */ /* 0x000fd4000000001c */
[----:B------:R-:W-:-:S07]  /*8030*/  IMAD.MOV.U32 R33, RZ, RZ, R29 ;  /* 0x000000ffff217224 */ /* 0x000fce00078e001d */
[----:B------:R-:W-:Y:S05]  /*8040*/  WARPSYNC.COLLECTIVE R24, `(.L_x_126) ;  /* 0x0000000018087348 */ /* 0x000fea0003c00000 */
[----:B------:R0:W1:Y:S02]  /*8050*/  SHFL.DOWN P0, R32, R33, R26, R27 ;  /* 0x0800001a21207389 */ /* 0x000064000000001b */
[----:B01----:R-:W-:Y:S05]  /*8060*/  ENDCOLLECTIVE ;  /* 0x000000000000791b */ /* 0x003fea0003800000 */
.L_x_126:
[----:B------:R-:W-:Y:S02]  /*8070*/  IMAD.MOV.U32 R33, RZ, RZ, R28 ;  /* 0x000000ffff217224 */ /* 0x000fe400078e001c */
[----:B------:R-:W-:-:S07]  /*8080*/  IMAD.MOV.U32 R15, RZ, RZ, R32 ;  /* 0x000000ffff0f7224 */ /* 0x000fce00078e0020 */
[----:B------:R-:W-:Y:S05]  /*8090*/  WARPSYNC.COLLECTIVE R24, `(.L_x_127) ;  /* 0x0000000018087348 */ /* 0x000fea0003c00000 */
[----:B------:R0:W1:Y:S02]  /*80a0*/  SHFL.DOWN P0, R32, R33, R26, R27 ;  /* 0x0800001a21207389 */ /* 0x000064000000001b */
[----:B01----:R-:W-:Y:S05]  /*80b0*/  ENDCOLLECTIVE ;  /* 0x000000000000791b */ /* 0x003fea0003800000 */
.L_x_127:
[----:B------:R-:W-:Y:S01]  /*80c0*/  MOV R14, R32 ;  /* 0x00000020000e7202 */ /* 0x000fe20000000f00 */
[----:B------:R-:W-:Y:S06]  /*80d0*/  BRA `(.L_x_128) ;  /* 0xffffff8800947947 */ /* 0x000fec000383ffff */
.L_x_9:
[----:B----4-:R-:W-:Y:S02]  /*80e0*/  IMAD.MOV.U32 R33, RZ, RZ, R31 ;  /* 0x000000ffff217224 */ /* 0x010fe400078e001f */
[----:B------:R-:W-:Y:S02]  /*80f0*/  IMAD.MOV.U32 R26, RZ, RZ, 0x10 ;  /* 0x00000010ff1a7424 */ /* 0x000fe400078e00ff */
[----:B------:R-:W-:Y:S02]  /*8100*/  IMAD.MOV.U32 R27, RZ, RZ, 0x1f ;  /* 0x0000001fff1b7424 */ /* 0x000fe400078e00ff */
[----:B------:R-:W-:-:S07]  /*8110*/  IMAD.MOV.U32 R24, RZ, RZ, -0x1 ;  /* 0xffffffffff187424 */ /* 0x000fce00078e00ff */
[----:B0123--:R-:W-:Y:S05]  /*8120*/  WARPSYNC.COLLECTIVE R24, `(.L_x_129) ;  /* 0x0000000018087348 */ /* 0x00ffea0003c00000 */
[----:B------:R4:W0:Y:S02]  /*8130*/  SHFL.DOWN P0, R32, R33, R26, R27 ;  /* 0x0800001a21207389 */ /* 0x000824000000001b */
[----:B01234-:R-:W-:Y:S05]  /*8140*/  ENDCOLLECTIVE ;  /* 0x000000000000791b */ /* 0x01ffea0003800000 */
.L_x_129:
[----:B------:R-:W-:Y:S01]  /*8150*/  MOV R33, R30 ;  /* 0x0000001e00217202 */ /* 0x000fe20000000f00 */
[----:B------:R-:W-:-:S07]  /*8160*/  IMAD.MOV.U32 R11, RZ, RZ, R32 ;  /* 0x000000ffff0b7224 */ /* 0x000fce00078e0020 */
[----:B------:R-:W-:Y:S05]  /*8170*/  WARPSYNC.COLLECTIVE R24, `(.L_x_130) ;  /* 0x0000000018087348 */ /* 0x000fea0003c00000 */
[----:B------:R0:W1:Y:S02]  /*8180*/  SHFL.DOWN P0, R32, R33, R26, R27 ;  /* 0x0800001a21207389 */ /* 0x000064000000001b */
[----:B01----:R-:W-:Y:S05]  /*8190*/  ENDCOLLECTIVE ;  /* 0x000000000000791b */ /* 0x003fea0003800000 */
.L_x_130:
[----:B------:R-:W-:Y:S02]  /*81a0*/  IMAD.MOV.U32 R26, RZ, RZ, 0x8 ;  /* 0x00000008ff1a7424 */ /* 0x000fe400078e00ff */
[----:B------:R-:W-:-:S06]  /*81b0*/  IMAD.MOV.U32 R10, RZ, RZ, R32 ;  /* 0x000000ffff0a7224 */ /* 0x000fcc00078e0020 */
[----:B------:R-:W-:-:S10]  /*81c0*/  DADD R10, R30, R10 ;  /* 0x000000001e0a7229 */ /* 0x000fd4000000000a */
[----:B------:R-:W-:-:S07]  /*81d0*/  IMAD.MOV.U32 R33, RZ, RZ, R11 ;  /* 0x000000ffff217224 */ /* 0x000fce00078e000b */
[----:B------:R-:W-:Y:S05]  /*81e0*/  WARPSYNC.COLLECTIVE R24, `(.L_x_131) ;  /* 0x0000000018087348 */ /* 0x000fea0003c00000 */
[----:B------:R0:W1:Y:S02]  /*81f0*/  SHFL.DOWN P0, R32, R33, R26, R27 ;  /* 0x0800001a21207389 */ /* 0x000064000000001b */
[----:B01----:R-:W-:Y:S05]  /*8200*/  ENDCOLLECTIVE ;  /* 0x000000000000791b */ /* 0x003fea0003800000 */
.L_x_131:
[----:B------:R-:W-:Y:S02]  /*8210*/  IMAD.MOV.U32 R33, RZ, RZ, R10 ;  /* 0x000000ffff217224 */ /* 0x000fe400078e000a */
[----:B------:R-:W-:-:S07]  /*8220*/  IMAD.MOV.U32 R15, RZ, RZ, R32 ;  /* 0x000000ffff0f7224 */ /* 0x000fce00078e0020 */
[----:B------:R-:W-:Y:S05]  /*8230*/  WARPSYNC.COLLECTIVE R24, `(.L_x_132) ;  /* 0x0000000018087348 */ /* 0x000fea0003c00000 */
[----:B------:R0:W1:Y:S02]  /*8240*/  SHFL.DOWN P0, R32, R33, R26, R27 ;  /* 0x0800001a21207389 */ /* 0x000064000000001b */
[----:B01----:R-:W-:Y:S05]  /*8250*/  ENDCOLLECTIVE ;  /* 0x000000000000791b */ /* 0x003fea0003800000 */
.L_x_132:
[----:B------:R-:W-:Y:S01]  /*8260*/  IMAD.MOV.U32 R26, RZ, RZ, 0x4 ;  /* 0x00000004ff1a7424 */ /* 0x000fe200078e00ff */
[----:B------:R-:W-:-:S06]  /*8270*/  MOV R14, R32 ;  /* 0x00000020000e7202 */ /* 0x000fcc0000000f00 */
[----:B------:R-:W-:-:S10]  /*8280*/  DADD R14, R10, R14 ;  /* 0x000000000a0e7229 */ /* 0x000fd4000000000e */
[----:B------:R-:W-:-:S07]  /*8290*/  IMAD.MOV.U32 R33, RZ, RZ, R15 ;  /* 0x000000ffff217224 */ /* 0x000fce00078e000f */
[----:B------:R-:W-:Y:S05]  /*82a0*/  WARPSYNC.COLLECTIVE R24, `(.L_x_133) ;  /* 0x0000000018087348 */ /* 0x000fea0003c00000 */
[----:B------:R0:W1:Y:S02]  /*82b0*/  SHFL.DOWN P0, R32, R33, R26, R27 ;  /* 0x0800001a21207389 */ /* 0x000064000000001b */
[----:B01----:R-:W-:Y:S05]  /*82c0*/  ENDCOLLECTIVE ;  /* 0x000000000000791b */ /* 0x003fea0003800000 */
.L_x_133:
[----:B------:R-:W-:Y:S02]  /*82d0*/  IMAD.MOV.U32 R33, RZ, RZ, R14 ;  /* 0x000000ffff217224 */ /* 0x000fe400078e000e */
[----:B------:R-:W-:-:S07]  /*82e0*/  IMAD.MOV.U32 R21, RZ, RZ, R32 ;  /* 0x000000ffff157224 */ /* 0x000fce00078e0020 */
[----:B------:R-:W-:Y:S05]  /*82f0*/  WARPSYNC.COLLECTIVE R24, `(.L_x_134) ;  /* 0x0000000018087348 */ /* 0x000fea0003c00000 */
[----:B------:R0:W1:Y:S02]  /*8300*/  SHFL.DOWN P0, R32, R33, R26, R27 ;  /* 0x0800001a21207389 */ /* 0x000064000000001b */
[----:B01----:R-:W-:Y:S05]  /*8310*/  ENDCOLLECTIVE ;  /* 0x000000000000791b */ /* 0x003fea0003800000 */
.L_x_134:
[----:B------:R-:W-:Y:S02]  /*8320*/  IMAD.MOV.U32 R26, RZ, RZ, 0x2 ;  /* 0x00000002ff1a7424 */ /* 0x000fe400078e00ff */
[----:B------:R-:W-:-:S06]  /*8330*/  IMAD.MOV.U32 R20, RZ, RZ, R32 ;  /* 0x000000ffff147224 */ /* 0x000fcc00078e0020 */
[----:B------:R-:W-:-:S10]  /*8340*/  DADD R20, R14, R20 ;  /* 0x000000000e147229 */ /* 0x000fd40000000014 */
[----:B------:R-:W-:-:S07]  /*8350*/  MOV R33, R21 ;  /* 0x0000001500217202 */ /* 0x000fce0000000f00 */
[----:B------:R-:W-:Y:S05]  /*8360*/  WARPSYNC.COLLECTIVE R24, `(.L_x_135) ;  /* 0x0000000018087348 */ /* 0x000fea0003c00000 */
[----:B------:R0:W1:Y:S02]  /*8370*/  SHFL.DOWN P0, R32, R33, R26, R27 ;  /* 0x0800001a21207389 */ /* 0x000064000000001b */
[----:B01----:R-:W-:Y:S05]  /*8380*/  ENDCOLLECTIVE ;  /* 0x000000000000791b */ /* 0x003fea0003800000 */
.L_x_135:
[----:B------:R-:W-:Y:S02]  /*8390*/  IMAD.MOV.U32 R33, RZ, RZ, R20 ;  /* 0x000000ffff217224 */ /* 0x000fe400078e0014 */
[----:B------:R-:W-:-:S07]  /*83a0*/  IMAD.MOV.U32 R31, RZ, RZ, R32 ;  /* 0x000000ffff1f7224 */ /* 0x000fce00078e0020 */
[----:B------:R-:W-:Y:S05]  /*83b0*/  WARPSYNC.COLLECTIVE R24, `(.L_x_136) ;  /* 0x0000000018087348 */ /* 0x000fea0003c00000 */
[----:B------:R0:W1:Y:S02]  /*83c0*/  SHFL.DOWN P0, R32, R33, R26, R27 ;  /* 0x0800001a21207389 */ /* 0x000064000000001b */
[----:B01----:R-:W-:Y:S05]  /*83d0*/  ENDCOLLECTIVE ;  /* 0x000000000000791b */ /* 0x003fea0003800000 */
.L_x_136:
[----:B------:R-:W-:Y:S01]  /*83e0*/  MOV R26, 0x1 ;  /* 0x00000001001a7802 */ /* 0x000fe20000000f00 */
[----:B------:R-:W-:-:S06]  /*83f0*/  IMAD.MOV.U32 R30, RZ, RZ, R32 ;  /* 0x000000ffff1e7224 */ /* 0x000fcc00078e0020 */
[----:B------:R-:W-:-:S10]  /*8400*/  DADD R30, R20, R30 ;  /* 0x00000000141e7229 */ /* 0x000fd4000000001e */
[----:B------:R-:W-:-:S07]  /*8410*/  IMAD.MOV.U32 R33, RZ, RZ, R31 ;  /* 0x000000ffff217224 */ /* 0x000fce00078e001f */
[----:B------:R-:W-:Y:S05]  /*8420*/  WARPSYNC.COLLECTIVE R24, `(.L_x_137) ;  /* 0x0000000018087348 */ /* 0x000fea0003c00000 */
[----:B------:R0:W1:Y:S02]  /*8430*/  SHFL.DOWN P0, R32, R33, R26, R27 ;  /* 0x0800001a21207389 */ /* 0x000064000000001b */
[----:B01----:R-:W-:Y:S05]  /*8440*/  ENDCOLLECTIVE ;  /* 0x000000000000791b */ /* 0x003fea0003800000 */
.L_x_137:
[----:B------:R-:W-:Y:S02]  /*8450*/  IMAD.MOV.U32 R33, RZ, RZ, R30 ;  /* 0x000000ffff217224 */ /* 0x000fe400078e001e */
[----:B------:R-:W-:-:S07]  /*8460*/  IMAD.MOV.U32 R11, RZ, RZ, R32 ;  /* 0x000000ffff0b7224 */ /* 0x000fce00078e0020 */
[----:B------:R-:W-:Y:S05]  /*8470*/  WARPSYNC.COLLECTIVE R24, `(.L_x_138) ;  /* 0x0000000018087348 */ /* 0x000fea0003c00000 */
[----:B------:R0:W1:Y:S02]  /*8480*/  SHFL.DOWN P0, R32, R33, R26, R27 ;  /* 0x0800001a21207389 */ /* 0x000064000000001b */
[----:B01----:R-:W-:Y:S05]  /*8490*/  ENDCOLLECTIVE ;  /* 0x000000000000791b */ /* 0x003fea0003800000 */
.L_x_138:
[----:B------:R-:W-:Y:S01]  /*84a0*/  IMAD.MOV.U32 R10, RZ, RZ, R32 ;  /* 0x000000ffff0a7224 */ /* 0x000fe200078e0020 */
[----:B------:R-:W-:Y:S06]  /*84b0*/  BRA `(.L_x_139) ;  /* 0xffffff8800487947 */ /* 0x000fec000383ffff */
.L_x_11:
[----:B------:R-:W-:Y:S02]  /*84c0*/  HFMA2 R27, -RZ, RZ, 0, 1.847743988037109375e-06 ;  /* 0x0000001fff1b7431 */ /* 0x000fe400000001ff */
[----:B0-----:R-:W-:Y:S02]  /*84d0*/  IMAD.MOV.U32 R33, RZ, RZ, R21 ;  /* 0x000000ffff217224 */ /* 0x001fe400078e0015 */
[----:B------:R-:W-:Y:S02]  /*84e0*/  IMAD.MOV.U32 R26, RZ, RZ, 0x10 ;  /* 0x00000010ff1a7424 */ /* 0x000fe400078e00ff */
[----:B------:R-:W-:-:S07]  /*84f0*/  IMAD.MOV.U32 R24, RZ, RZ, -0x1 ;  /* 0xffffffffff187424 */ /* 0x000fce00078e00ff */
[----:B-1234-:R-:W-:Y:S05]  /*8500*/  WARPSYNC.COLLECTIVE R24, `(.L_x_140) ;  /* 0x0000000018087348 */ /* 0x01efea0003c00000 */
[----:B------:R0:W0:Y:S02]  /*8510*/  SHFL.DOWN P0, R32, R33, R26, R27 ;  /* 0x0800001a21207389 */ /* 0x000024000000001b */
[----:B01234-:R-:W-:Y:S05]  /*8520*/  ENDCOLLECTIVE ;  /* 0x000000000000791b */ /* 0x01ffea0003800000 */
.L_x_140:
[----:B------:R-:W-:Y:S02]  /*8530*/  IMAD.MOV.U32 R33, RZ, RZ, R20 ;  /* 0x000000ffff217224 */ /* 0x000fe400078e0014 */
[----:B------:R-:W-:-:S07]  /*8540*/  IMAD.MOV.U32 R9, RZ, RZ, R32 ;  /* 0x000000ffff097224 */ /* 0x000fce00078e0020 */
[----:B------:R-:W-:Y:S05]  /*8550*/  WARPSYNC.COLLECTIVE R24, `(.L_x_141) ;  /* 0x0000000018087348 */ /* 0x000fea0003c00000 */
[----:B------:R0:W1:Y:S02]  /*8560*/  SHFL.DOWN P0, R32, R33, R26, R27 ;  /* 0x0800001a21207389 */ /* 0x000064000000001b */
[----:B01----:R-:W-:Y:S05]  /*8570*/  ENDCOLLECTIVE ;  /* 0x000000000000791b */ /* 0x003fea0003800000 */
.L_x_141:
[----:B------:R-:W-:Y:S01]  /*8580*/  MOV R26, 0x8 ;  /* 0x00000008001a7802 */ /* 0x000fe20000000f00 */
[----:B------:R-:W-:-:S06]  /*8590*/  IMAD.MOV.U32 R8, RZ, RZ, R32 ;  /* 0x000000ffff087224 */ /* 0x000fcc00078e0020 */
[----:B------:R-:W-:-:S10]  /*85a0*/  DADD R8, R20, R8 ;  /* 0x0000000014087229 */ /* 0x000fd40000000008 */
[----:B------:R-:W-:-:S07]  /*85b0*/  IMAD.MOV.U32 R33, RZ, RZ, R9 ;  /* 0x000000ffff217224 */ /* 0x000fce00078e0009 */
[----:B------:R-:W-:Y:S05]  /*85c0*/  WARPSYNC.COLLECTIVE R24, `(.L_x_142) ;  /* 0x0000000018087348 */ /* 0x000fea0003c00000 */
[----:B------:R0:W1:Y:S02]  /*85d0*/  SHFL.DOWN P0, R32, R33, R26, R27 ;  /* 0x0800001a21207389 */ /* 0x000064000000001b */
[----:B01----:R-:W-:Y:S05]  /*85e0*/  ENDCOLLECTIVE ;  /* 0x000000000000791b */ /* 0x003fea0003800000 */
.L_x_142:
[----:B------:R-:W-:Y:S02]  /*85f0*/  IMAD.MOV.U32 R33, RZ, RZ, R8 ;  /* 0x000000ffff217224 */ /* 0x000fe400078e0008 */
[----:B------:R-:W-:-:S07]  /*8600*/  IMAD.MOV.U32 R11, RZ, RZ, R32 ;  /* 0x000000ffff0b7224 */ /* 0x000fce00078e0020 */
[----:B------:R-:W-:Y:S05]  /*8610*/  WARPSYNC.COLLECTIVE R24, `(.L_x_143) ;  /* 0x0000000018087348 */ /* 0x000fea0003c00000 */
[----:B------:R0:W1:Y:S02]  /*8620*/  SHFL.DOWN P0, R32, R33, R26, R27 ;  /* 0x0800001a21207389 */ /* 0x000064000000001b */
[----:B01----:R-:W-:Y:S05]  /*8630*/  ENDCOLLECTIVE ;  /* 0x000000000000791b */ /* 0x003fea0003800000 */
.L_x_143:
[----:B------:R-:W-:Y:S02]  /*8640*/  IMAD.MOV.U32 R26, RZ, RZ, 0x4 ;  /* 0x00000004ff1a7424 */ /* 0x000fe400078e00ff */
[----:B------:R-:W-:-:S06]  /*8650*/  IMAD.MOV.U32 R10, RZ, RZ, R32 ;  /* 0x000000ffff0a7224 */ /* 0x000fcc00078e0020 */
[----:B------:R-:W-:-:S10]  /*8660*/  DADD R10, R8, R10 ;  /* 0x00000000080a7229 */ /* 0x000fd4000000000a */
[----:B------:R-:W-:-:S07]  /*8670*/  IMAD.MOV.U32 R33, RZ, RZ, R11 ;  /* 0x000000ffff217224 */ /* 0x000fce00078e000b */
[----:B------:R-:W-:Y:S05]  /*8680*/  WARPSYNC.COLLECTIVE R24, `(.L_x_144) ;  /* 0x0000000018087348 */ /* 0x000fea0003c00000 */
[----:B------:R0:W1:Y:S02]  /*8690*/  SHFL.DOWN P0, R32, R33, R26, R27 ;  /* 0x0800001a21207389 */ /* 0x000064000000001b */
[----:B01----:R-:W-:Y:S05]  /*86a0*/  ENDCOLLECTIVE ;  /* 0x000000000000791b */ /* 0x003fea0003800000 */
.L_x_144:
[----:B------:R-:W-:Y:S01]  /*86b0*/  IMAD.MOV.U32 R33, RZ, RZ, R10 ;  /* 0x000000ffff217224 */ /* 0x000fe200078e000a */
[----:B------:R-:W-:-:S07]  /*86c0*/  MOV R15, R32 ;  /* 0x00000020000f7202 */ /* 0x000fce0000000f00 */
[----:B------:R-:W-:Y:S05]  /*86d0*/  WARPSYNC.COLLECTIVE R24, `(.L_x_145) ;  /* 0x0000000018087348 */ /* 0x000fea0003c00000 */
[----:B------:R0:W1:Y:S02]  /*86e0*/  SHFL.DOWN P0, R32, R33, R26, R27 ;  /* 0x0800001a21207389 */ /* 0x000064000000001b */
[----:B01----:R-:W-:Y:S05]  /*86f0*/  ENDCOLLECTIVE ;  /* 0x000000000000791b */ /* 0x003fea0003800000 */
.L_x_145:
[----:B------:R-:W-:Y:S02]  /*8700*/  IMAD.MOV.U32 R26, RZ, RZ, 0x2 ;  /* 0x00000002ff1a7424 */ /* 0x000fe400078e00ff */
[----:B------:R-:W-:-:S06]  /*8710*/  IMAD.MOV.U32 R14, RZ, RZ, R32 ;  /* 0x000000ffff0e7224 */ /* 0x000fcc00078e0020 */
[----:B------:R-:W-:-:S10]  /*8720*/  DADD R14, R10, R14 ;  /* 0x000000000a0e7229 */ /* 0x000fd4000000000e */
[----:B------:R-:W-:-:S07]  /*8730*/  IMAD.MOV.U32 R33, RZ, RZ, R15 ;  /* 0x000000ffff217224 */ /* 0x000fce00078e000f */
[----:B------:R-:W-:Y:S05]  /*8740*/  WARPSYNC.COLLECTIVE R24, `(.L_x_146) ;  /* 0x0000000018087348 */ /* 0x000fea0003c00000 */
[----:B------:R0:W1:Y:S02]  /*8750*/  SHFL.DOWN P0, R32, R33, R26, R27 ;  /* 0x0800001a21207389 */ /* 0x000064000000001b */
[----:B01----:R-:W-:Y:S05]  /*8760*/  ENDCOLLECTIVE ;  /* 0x000000000000791b */ /* 0x003fea0003800000 */
.L_x_146:
[----:B------:R-:W-:Y:S01]  /*8770*/  MOV R33, R14 ;  /* 0x0000000e00217202 */ /* 0x000fe20000000f00 */
[----:B------:R-:W-:-:S07]  /*8780*/  IMAD.MOV.U32 R21, RZ, RZ, R32 ;  /* 0x000000ffff157224 */ /* 0x000fce00078e0020 */
[----:B------:R-:W-:Y:S05]  /*8790*/  WARPSYNC.COLLECTIVE R24, `(.L_x_147) ;  /* 0x0000000018087348 */ /* 0x000fea0003c00000 */
[----:B------:R0:W1:Y:S02]  /*87a0*/  SHFL.DOWN P0, R32, R33, R26, R27 ;  /* 0x0800001a21207389 */ /* 0x000064000000001b */
[----:B01----:R-:W-:Y:S05]  /*87b0*/  ENDCOLLECTIVE ;  /* 0x000000000000791b */ /* 0x003fea0003800000 */
.L_x_147:
[----:B------:R-:W-:Y:S02]  /*87c0*/  IMAD.MOV.U32 R26, RZ, RZ, 0x1 ;  /* 0x00000001ff1a7424 */ /* 0x000fe400078e00ff */
[----:B------:R-:W-:-:S06]  /*87d0*/  IMAD.MOV.U32 R20, RZ, RZ, R32 ;  /* 0x000000ffff147224 */ /* 0x000fcc00078e0020 */
[----:B------:R-:W-:-:S10]  /*87e0*/  DADD R20, R14, R20 ;  /* 0x000000000e147229 */ /* 0x000fd40000000014 */
[----:B------:R-:W-:-:S07]  /*87f0*/  IMAD.MOV.U32 R33, RZ, RZ, R21 ;  /* 0x000000ffff217224 */ /* 0x000fce00078e0015 */
[----:B------:R-:W-:Y:S05]  /*8800*/  WARPSYNC.COLLECTIVE R24, `(.L_x_148) ;  /* 0x0000000018087348 */ /* 0x000fea0003c00000 */
[----:B------:R0:W1:Y:S02]  /*8810*/  SHFL.DOWN P0, R32, R33, R26, R27 ;  /* 0x0800001a21207389 */ /* 0x000064000000001b */
[----:B01----:R-:W-:Y:S05]  /*8820*/  ENDCOLLECTIVE ;  /* 0x000000000000791b */ /* 0x003fea0003800000 */
.L_x_148:
[----:B------:R-:W-:Y:S02]  /*8830*/  IMAD.MOV.U32 R33, RZ, RZ, R20 ;  /* 0x000000ffff217224 */ /* 0x000fe400078e0014 */
[----:B------:R-:W-:-:S07]  /*8840*/  IMAD.MOV.U32 R9, RZ, RZ, R32 ;  /* 0x000000ffff097224 */ /* 0x000fce00078e0020 */
[----:B------:R-:W-:Y:S05]  /*8850*/  WARPSYNC.COLLECTIVE R24, `(.L_x_149) ;  /* 0x0000000018087348 */ /* 0x000fea0003c00000 */
[----:B------:R0:W1:Y:S02]  /*8860*/  SHFL.DOWN P0, R32, R33, R26, R27 ;  /* 0x0800001a21207389 */ /* 0x000064000000001b */
[----:B01----:R-:W-:Y:S05]  /*8870*/  ENDCOLLECTIVE ;  /* 0x000000000000791b */ /* 0x003fea0003800000 */
.L_x_149:
[----:B------:R-:W-:Y:S01]  /*8880*/  MOV R8, R32 ;  /* 0x0000002000087202 */ /* 0x000fe20000000f00 */
[----:B------:R-:W-:Y:S06]  /*8890*/  BRA `(.L_x_150) ;  /* 0xffffff8400fc7947 */ /* 0x000fec000383ffff */
.L_x_13:
[----:B0-----:R-:W-:Y:S02]  /*88a0*/  IMAD.MOV.U32 R33, RZ, RZ, R7 ;  /* 0x000000ffff217224 */ /* 0x001fe400078e0007 */
[----:B------:R-:W-:Y:S02]  /*88b0*/  IMAD.MOV.U32 R26, RZ, RZ, 0x10 ;  /* 0x00000010ff1a7424 */ /* 0x000fe400078e00ff */
[----:B------:R-:W-:Y:S02]  /*88c0*/  IMAD.MOV.U32 R27, RZ, RZ, 0x1f ;  /* 0x0000001fff1b7424 */ /* 0x000fe400078e00ff */
[----:B------:R-:W-:-:S07]  /*88d0*/  IMAD.MOV.U32 R24, RZ, RZ, -0x1 ;  /* 0xffffffffff187424 */ /* 0x000fce00078e00ff */
[----:B-1234-:R-:W-:Y:S05]  /*88e0*/  WARPSYNC.COLLECTIVE R24, `(.L_x_151) ;  /* 0x0000000018087348 */ /* 0x01efea0003c00000 */
[----:B------:R0:W0:Y:S02]  /*88f0*/  SHFL.DOWN P0, R32, R33, R26, R27 ;  /* 0x0800001a21207389 */ /* 0x000024000000001b */
[----:B01234-:R-:W-:Y:S05]  /*8900*/  ENDCOLLECTIVE ;  /* 0x000000000000791b */ /* 0x01ffea0003800000 */
.L_x_151:
[----:B------:R-:W-:Y:S01]  /*8910*/  MOV R33, R6 ;  /* 0x0000000600217202 */ /* 0x000fe20000000f00 */
[----:B------:R-:W-:-:S07]  /*8920*/  IMAD.MOV.U32 R9, RZ, RZ, R32 ;  /* 0x000000ffff097224 */ /* 0x000fce00078e0020 */
[----:B------:R-:W-:Y:S05]  /*8930*/  WARPSYNC.COLLECTIVE R24, `(.L_x_152) ;  /* 0x0000000018087348 */ /* 0x000fea0003c00000 */
[----:B------:R0:W1:Y:S02]  /*8940*/  SHFL.DOWN P0, R32, R33, R26, R27 ;  /* 0x0800001a21207389 */ /* 0x000064000000001b */
[----:B01----:R-:W-:Y:S05]  /*8950*/  ENDCOLLECTIVE ;  /* 0x000000000000791b */ /* 0x003fea0003800000 */
.L_x_152:
[----:B------:R-:W-:Y:S02]  /*8960*/  IMAD.MOV.U32 R26, RZ, RZ, 0x8 ;  /* 0x00000008ff1a7424 */ /* 0x000fe400078e00ff */
[----:B------:R-:W-:-:S06]  /*8970*/  IMAD.MOV.U32 R8, RZ, RZ, R32 ;  /* 0x000000ffff087224 */ /* 0x000fcc00078e0020 */
[----:B------:R-:W-:-:S10]  /*8980*/  DADD R8, R8, R6 ;  /* 0x0000000008087229 */ /* 0x000fd40000000006 */
[----:B------:R-:W-:-:S07]  /*8990*/  IMAD.MOV.U32 R33, RZ, RZ, R9 ;  /* 0x000000ffff217224 */ /* 0x000fce00078e0009 */
[----:B------:R-:W-:Y:S05]  /*89a0*/  WARPSYNC.COLLECTIVE R24, `(.L_x_153) ;  /* 0x0000000018087348 */ /* 0x000fea0003c00000 */
[----:B------:R0:W1:Y:S02]  /*89b0*/  SHFL.DOWN P0, R32, R33, R26, R27 ;  /* 0x0800001a21207389 */ /* 0x000064000000001b */
[----:B01----:R-:W-:Y:S05]  /*89c0*/  ENDCOLLECTIVE ;  /* 0x000000000000791b */ /* 0x003fea0003800000 */
.L_x_153:
[----:B------:R-:W-:Y:S02]  /*89d0*/  IMAD.MOV.U32 R33, RZ, RZ, R8 ;  /* 0x000000ffff217224 */ /* 0x000fe400078e0008 */
[----:B------:R-:W-:-:S07]  /*89e0*/  IMAD.MOV.U32 R11, RZ, RZ, R32 ;  /* 0x000000ffff0b7224 */ /* 0x000fce00078e0020 */
[----:B------:R-:W-:Y:S05]  /*89f0*/  WARPSYNC.COLLECTIVE R24, `(.L_x_154) ;  /* 0x0000000018087348 */ /* 0x000fea0003c00000 */
[----:B------:R0:W1:Y:S02]  /*8a00*/  SHFL.DOWN P0, R32, R33, R26, R27 ;  /* 0x0800001a21207389 */ /* 0x000064000000001b */
[----:B01----:R-:W-:Y:S05]  /*8a10*/  ENDCOLLECTIVE ;  /* 0x000000000000791b */ /* 0x003fea0003800000 */
.L_x_154:
[----:B------:R-:W-:Y:S01]  /*8a20*/  IMAD.MOV.U32 R26, RZ, RZ, 0x4 ;  /* 0x00000004ff1a7424 */ /* 0x000fe200078e00ff */
[----:B------:R-:W-:-:S06]  /*8a30*/  MOV R10, R32 ;  /* 0x00000020000a7202 */ /* 0x000fcc0000000f00 */
[----:B------:R-:W-:-:S10]  /*8a40*/  DADD R10, R8, R10 ;  /* 0x00000000080a7229 */ /* 0x000fd4000000000a */
[----:B------:R-:W-:-:S07]  /*8a50*/  IMAD.MOV.U32 R33, RZ, RZ, R11 ;  /* 0x000000ffff217224 */ /* 0x000fce00078e000b */
[----:B------:R-:W-:Y:S05]  /*8a60*/  WARPSYNC.COLLECTIVE R24, `(.L_x_155) ;  /* 0x0000000018087348 */ /* 0x000fea0003c00000 */
[----:B------:R0:W1:Y:S02]  /*8a70*/  SHFL.DOWN P0, R32, R33, R26, R27 ;  /* 0x0800001a21207389 */ /* 0x000064000000001b */
[----:B01----:R-:W-:Y:S05]  /*8a80*/  ENDCOLLECTIVE ;  /* 0x000000000000791b */ /* 0x003fea0003800000 */
.L_x_155:
[----:B------:R-:W-:Y:S02]  /*8a90*/  IMAD.MOV.U32 R33, RZ, RZ, R10 ;  /* 0x000000ffff217224 */ /* 0x000fe400078e000a */
[----:B------:R-:W-:-:S07]  /*8aa0*/  IMAD.MOV.U32 R15, RZ, RZ, R32 ;  /* 0x000000ffff0f7224 */ /* 0x000fce00078e0020 */
[----:B------:R-:W-:Y:S05]  /*8ab0*/  WARPSYNC.COLLECTIVE R24, `(.L_x_156) ;  /* 0x0000000018087348 */ /* 0x000fea0003c00000 */
[----:B------:R0:W1:Y:S02]  /*8ac0*/  SHFL.DOWN P0, R32, R33, R26, R27 ;  /* 0x0800001a21207389 */ /* 0x000064000000001b */
[----:B01----:R-:W-:Y:S05]  /*8ad0*/  ENDCOLLECTIVE ;  /* 0x000000000000791b */ /* 0x003fea0003800000 */
.L_x_156:
[----:B------:R-:W-:Y:S02]  /*8ae0*/  IMAD.MOV.U32 R26, RZ, RZ, 0x2 ;  /* 0x00000002ff1a7424 */ /* 0x000fe400078e00ff */
[----:B------:R-:W-:-:S06]  /*8af0*/  IMAD.MOV.U32 R14, RZ, RZ, R32 ;  /* 0x000000ffff0e7224 */ /* 0x000fcc00078e0020 */
[----:B------:R-:W-:-:S10]  /*8b00*/  DADD R14, R10, R14 ;  /* 0x000000000a0e7229 */ /* 0x000fd4000000000e */
[----:B------:R-:W-:-:S07]  /*8b10*/  MOV R33, R15 ;  /* 0x0000000f00217202 */ /* 0x000fce0000000f00 */
[----:B------:R-:W-:Y:S05]  /*8b20*/  WARPSYNC.COLLECTIVE R24, `(.L_x_157) ;  /* 0x0000000018087348 */ /* 0x000fea0003c00000 */
[----:B------:R0:W1:Y:S02]  /*8b30*/  SHFL.DOWN P0, R32, R33, R26, R27 ;  /* 0x0800001a21207389 */ /* 0x000064000000001b */
[----:B01----:R-:W-:Y:S05]  /*8b40*/  ENDCOLLECTIVE ;  /* 0x000000000000791b */ /* 0x003fea0003800000 */
.L_x_157:
[----:B------:R-:W-:Y:S02]  /*8b50*/  IMAD.MOV.U32 R33, RZ, RZ, R14 ;  /* 0x000000ffff217224 */ /* 0x000fe400078e000e */
[----:B------:R-:W-:-:S07]  /*8b60*/  IMAD.MOV.U32 R7, RZ, RZ, R32 ;  /* 0x000000ffff077224 */ /* 0x000fce00078e0020 */
[----:B------:R-:W-:Y:S05]  /*8b70*/  WARPSYNC.COLLECTIVE R24, `(.L_x_158) ;  /* 0x0000000018087348 */ /* 0x000fea0003c00000 */
[----:B------:R0:W1:Y:S02]  /*8b80*/  SHFL.DOWN P0, R32, R33, R26, R27 ;  /* 0x0800001a21207389 */ /* 0x000064000000001b */
[----:B01----:R-:W-:Y:S05]  /*8b90*/  ENDCOLLECTIVE ;  /* 0x000000000000791b */ /* 0x003fea0003800000 */
.L_x_158:
[----:B------:R-:W-:Y:S01]  /*8ba0*/  IMAD.MOV.U32 R6, RZ, RZ, R32 ;  /* 0x000000ffff067224 */ /* 0x000fe200078e0020 */
[----:B------:R-:W-:Y:S06]  /*8bb0*/  BRA `(.L_x_159) ;  /* 0xffffff8400d47947 */ /* 0x000fec000383ffff */
.L_x_14:
[----:B------:R-:W-:Y:S01]  /*8bc0*/  BSSY B0, `(.L_x_160) ;  /* 0x0000008000007945 */ /* 0x000fe20003800000 */
[----:B------:R-:W-:Y:S01]  /*8bd0*/  IMAD.MOV.U32 R33, RZ, RZ, R7 ;  /* 0x000000ffff217224 */ /* 0x000fe200078e0007 */
[----:B------:R-:W-:Y:S01]  /*8be0*/  MOV R26, 0x1 ;  /* 0x00000001001a7802 */ /* 0x000fe20000000f00 */
[----:B------:R-:W-:Y:S02]  /*8bf0*/  IMAD.MOV.U32 R27, RZ, RZ, 0x1f ;  /* 0x0000001fff1b7424 */ /* 0x000fe400078e00ff */
[----:B------:R-:W-:-:S07]  /*8c00*/  IMAD.MOV.U32 R24, RZ, RZ, -0x1 ;  /* 0xffffffffff187424 */ /* 0x000fce00078e00ff */
[----:B-1234-:R-:W-:Y:S05]  /*8c10*/  WARPSYNC.COLLECTIVE R24, `(.L_x_161) ;  /* 0x0000000018087348 */ /* 0x01efea0003c00000 */
[----:B------:R0:W0:Y:S02]  /*8c20*/  SHFL.DOWN P0, R32, R33, R26, R27 ;  /* 0x0800001a21207389 */ /* 0x000024000000001b */
[----:B01234-:R-:W-:Y:S05]  /*8c30*/  ENDCOLLECTIVE ;  /* 0x000000000000791b */ /* 0x01ffea0003800000 */
.L_x_161:
[----:B------:R-:W-:Y:S05]  /*8c40*/  BSYNC B0 ;  /* 0x0000000000007941 */ /* 0x000fea0003800000 */
.L_x_160:
[----:B------:R-:W-:Y:S05]  /*8c50*/  BRA `(.L_x_162) ;  /* 0xffffff8400b87947 */ /* 0x000fea000383ffff */
.L_x_15:
[----:B------:R-:W-:Y:S01]  /*8c60*/  BSSY B0, `(.L_x_163) ;  /* 0x0000008000007945 */ /* 0x000fe20003800000 */
[----:B------:R-:W-:Y:S01]  /*8c70*/  IMAD.MOV.U32 R33, RZ, RZ, R6 ;  /* 0x000000ffff217224 */ /* 0x000fe200078e0006 */
[----:B------:R-:W-:Y:S01]  /*8c80*/  MOV R24, 0xffffffff ;  /* 0xffffffff00187802 */ /* 0x000fe20000000f00 */
[----:B------:R-:W-:Y:S02]  /*8c90*/  IMAD.MOV.U32 R26, RZ, RZ, 0x1 ;  /* 0x00000001ff1a7424 */ /* 0x000fe400078e00ff */
[----:B------:R-:W-:-:S07]  /*8ca0*/  IMAD.MOV.U32 R27, RZ, RZ, 0x1f ;  /* 0x0000001fff1b7424 */ /* 0x000fce00078e00ff */
[----:B-1234-:R-:W-:Y:S05]  /*8cb0*/  WARPSYNC.COLLECTIVE R24, `(.L_x_164) ;  /* 0x0000000018087348 */ /* 0x01efea0003c00000 */
[----:B------:R0:W0:Y:S02]  /*8cc0*/  SHFL.DOWN P0, R32, R33, R26, R27 ;  /* 0x0800001a21207389 */ /* 0x000024000000001b */
[----:B01234-:R-:W-:Y:S05]  /*8cd0*/  ENDCOLLECTIVE ;  /* 0x000000000000791b */ /* 0x01ffea0003800000 */
.L_x_164:
[----:B------:R-:W-:Y:S05]  /*8ce0*/  BSYNC B0 ;  /* 0x0000000000007941 */ /* 0x000fea0003800000 */
.L_x_163:
[----:B------:R-:W-:Y:S05]  /*8cf0*/  BRA `(.L_x_12) ;  /* 0xffffff8400987947 */ /* 0x000fea000383ffff */
.L_x_17:
[----:B0-----:R-:W-:Y:S02]  /*8d00*/  IMAD.MOV.U32 R33, RZ, RZ, R8 ;  /* 0x000000ffff217224 */ /* 0x001fe400078e0008 */
[----:B------:R-:W-:Y:S02]  /*8d10*/  IMAD.MOV.U32 R26, RZ, RZ, 0x10 ;  /* 0x00000010ff1a7424 */ /* 0x000fe400078e00ff */
[----:B------:R-:W-:Y:S02]  /*8d20*/  IMAD.MOV.U32 R27, RZ, RZ, 0x1f ;  /* 0x0000001fff1b7424 */ /* 0x000fe400078e00ff */
[----:B------:R-:W-:-:S07]  /*8d30*/  IMAD.MOV.U32 R24, RZ, RZ, -0x1 ;  /* 0xffffffffff187424 */ /* 0x000fce00078e00ff */
[----:B-1234-:R-:W-:Y:S05]  /*8d40*/  WARPSYNC.COLLECTIVE R24, `(.L_x_165) ;  /* 0x0000000018087348 */ /* 0x01efea0003c00000 */
[----:B------:R0:W0:Y:S02]  /*8d50*/  SHFL.DOWN P0, R32, R33, R26, R27 ;  /* 0x0800001a21207389 */ /* 0x000024000000001b */
[----:B01234-:R-:W-:Y:S05]  /*8d60*/  ENDCOLLECTIVE ;  /* 0x000000000000791b */ /* 0x01ffea0003800000 */
.L_x_165:
[----:B------:R-:W-:Y:S01]  /*8d70*/  HFMA2 R26, -RZ, RZ, 0, 4.76837158203125e-07 ;  /* 0x00000008ff1a7431 */ /* 0x000fe200000001ff */
[----:B------:R-:W-:-:S05]  /*8d80*/  VIMNMX.U32 R6, PT, PT, R8, R32, PT ;  /* 0x0000002008067248 */ /* 0x000fca0003fe0000 */
[----:B------:R-:W-:-:S07]  /*8d90*/  IMAD.MOV.U32 R33, RZ, RZ, R6 ;  /* 0x000000ffff217224 */ /* 0x000fce00078e0006 */
[----:B------:R-:W-:Y:S05]  /*8da0*/  WARPSYNC.COLLECTIVE R24, `(.L_x_166) ;  /* 0x0000000018087348 */ /* 0x000fea0003c00000 */
[----:B------:R0:W1:Y:S02]  /*8db0*/  SHFL.DOWN P0, R32, R33, R26, R27 ;  /* 0x0800001a21207389 */ /* 0x000064000000001b */
[----:B01----:R-:W-:Y:S05]  /*8dc0*/  ENDCOLLECTIVE ;  /* 0x000000000000791b */ /* 0x003fea0003800000 */
.L_x_166:
[----:B------:R-:W-:Y:S01]  /*8dd0*/  IMAD.MOV.U32 R26, RZ, RZ, 0x4 ;  /* 0x00000004ff1a7424 */ /* 0x000fe200078e00ff */
[----:B------:R-:W-:-:S05]  /*8de0*/  VIMNMX.U32 R7, PT, PT, R6, R32, PT ;  /* 0x0000002006077248 */ /* 0x000fca0003fe0000 */
[----:B------:R-:W-:-:S07]  /*8df0*/  IMAD.MOV.U32 R33, RZ, RZ, R7 ;  /* 0x000000ffff217224 */ /* 0x000fce00078e0007 */
[----:B------:R-:W-:Y:S05]  /*8e00*/  WARPSYNC.COLLECTIVE R24, `(.L_x_167) ;  /* 0x0000000018087348 */ /* 0x000fea0003c00000 */
[----:B------:R0:W1:Y:S02]  /*8e10*/  SHFL.DOWN P0, R32, R33, R26, R27 ;  /* 0x0800001a21207389 */ /* 0x000064000000001b */
[----:B01----:R-:W-:Y:S05]  /*8e20*/  ENDCOLLECTIVE ;  /* 0x000000000000791b */ /* 0x003fea0003800000 */
.L_x_167:
[----:B------:R-:W-:Y:S01]  /*8e30*/  IMAD.MOV.U32 R26, RZ, RZ, 0x2 ;  /* 0x00000002ff1a7424 */ /* 0x000fe200078e00ff */
[----:B------:R-:W-:-:S05]  /*8e40*/  VIMNMX.U32 R9, PT, PT, R7, R32, PT ;  /* 0x0000002007097248 */ /* 0x000fca0003fe0000 */
[----:B------:R-:W-:-:S07]  /*8e50*/  IMAD.MOV.U32 R33, RZ, RZ, R9 ;  /* 0x000000ffff217224 */ /* 0x000fce00078e0009 */
[----:B------:R-:W-:Y:S05]  /*8e60*/  WARPSYNC.COLLECTIVE R24, `(.L_x_168) ;  /* 0x0000000018087348 */ /* 0x000fea0003c00000 */
[----:B------:R0:W1:Y:S02]  /*8e70*/  SHFL.DOWN P0, R32, R33, R26, R27 ;  /* 0x0800001a21207389 */ /* 0x000064000000001b */
[----:B01----:R-:W-:Y:S05]  /*8e80*/  ENDCOLLECTIVE ;  /* 0x000000000000791b */ /* 0x003fea0003800000 */
.L_x_168:
[----:B------:R-:W-:Y:S02]  /*8e90*/  MOV R26, 0x1 ;  /* 0x00000001001a7802 */ /* 0x000fe40000000f00 */
[----:B------:R-:W-:-:S05]  /*8ea0*/  VIMNMX.U32 R10, PT, PT, R9, R32, PT ;  /* 0x00000020090a7248 */ /* 0x000fca0003fe0000 */
[----:B------:R-:W-:-:S07]  /*8eb0*/  IMAD.MOV.U32 R33, RZ, RZ, R10 ;  /* 0x000000ffff217224 */ /* 0x000fce00078e000a */
[----:B------:R-:W-:Y:S05]  /*8ec0*/  WARPSYNC.COLLECTIVE R24, `(.L_x_169) ;  /* 0x0000000018087348 */ /* 0x000fea0003c00000 */
[----:B------:R0:W1:Y:S02]  /*8ed0*/  SHFL.DOWN P0, R32, R33, R26, R27 ;  /* 0x0800001a21207389 */ /* 0x000064000000001b */
[----:B01----:R-:W-:Y:S05]  /*8ee0*/  ENDCOLLECTIVE ;  /* 0x000000000000791b */ /* 0x003fea0003800000 */
.L_x_169:
[----:B------:R-:W-:Y:S05]  /*8ef0*/  BRA `(.L_x_170) ;  /* 0xffffff8400a07947 */ /* 0x000fea000383ffff */
.L_x_19:
[----:B0-----:R-:W-:Y:S02]  /*8f00*/  IMAD.MOV.U32 R33, RZ, RZ, R9 ;  /* 0x000000ffff217224 */ /* 0x001fe400078e0009 */
[----:B------:R-:W-:Y:S02]  /*8f10*/  IMAD.MOV.U32 R26, RZ, RZ, 0x10 ;  /* 0x00000010ff1a7424 */ /* 0x000fe400078e00ff */
[----:B------:R-:W-:Y:S02]  /*8f20*/  IMAD.MOV.U32 R27, RZ, RZ, 0x1f ;  /* 0x0000001fff1b7424 */ /* 0x000fe400078e00ff */
[----:B------:R-:W-:-:S07]  /*8f30*/  IMAD.MOV.U32 R24, RZ, RZ, -0x1 ;  /* 0xffffffffff187424 */ /* 0x000fce00078e00ff */
[----:B-1234-:R-:W-:Y:S05]  /*8f40*/  WARPSYNC.COLLECTIVE R24, `(.L_x_171) ;  /* 0x0000000018087348 */ /* 0x01efea0003c00000 */
[----:B------:R0:W0:Y:S02]  /*8f50*/  SHFL.DOWN P0, R32, R33, R26, R27 ;  /* 0x0800001a21207389 */ /* 0x000024000000001b */
[----:B01234-:R-:W-:Y:S05]  /*8f60*/  ENDCOLLECTIVE ;  /* 0x000000000000791b */ /* 0x01ffea0003800000 */
.L_x_171:
[----:B------:R-:W-:Y:S01]  /*8f70*/  HFMA2 R26, -RZ, RZ, 0, 4.76837158203125e-07 ;  /* 0x00000008ff1a7431 */ /* 0x000fe200000001ff */
[----:B------:R-:W-:-:S05]  /*8f80*/  VIMNMX.U32 R6, PT, PT, R9, R32, !PT ;  /* 0x0000002009067248 */ /* 0x000fca0007fe0000 */
[----:B------:R-:W-:-:S07]  /*8f90*/  IMAD.MOV.U32 R33, RZ, RZ, R6 ;  /* 0x000000ffff217224 */ /* 0x000fce00078e0006 */
[----:B------:R-:W-:Y:S05]  /*8fa0*/  WARPSYNC.COLLECTIVE R24, `(.L_x_172) ;  /* 0x0000000018087348 */ /* 0x000fea0003c00000 */
[----:B------:R0:W1:Y:S02]  /*8fb0*/  SHFL.DOWN P0, R32, R33, R26, R27 ;  /* 0x0800001a21207389 */ /* 0x000064000000001b */
[----:B01----:R-:W-:Y:S05]  /*8fc0*/  ENDCOLLECTIVE ;  /* 0x000000000000791b */ /* 0x003fea0003800000 */
.L_x_172:
[----:B------:R-:W-:Y:S01]  /*8fd0*/  IMAD.MOV.U32 R26, RZ, RZ, 0x4 ;  /* 0x00000004ff1a7424 */ /* 0x000fe200078e00ff */
[----:B------:R-:W-:-:S05]  /*8fe0*/  VIMNMX.U32 R7, PT, PT, R6, R32, !PT ;  /* 0x0000002006077248 */ /* 0x000fca0007fe0000 */
[----:B------:R-:W-:-:S07]  /*8ff0*/  IMAD.MOV.U32 R33, RZ, RZ, R7 ;  /* 0x000000ffff217224 */ /* 0x000fce00078e0007 */
[----:B------:R-:W-:Y:S05]  /*9000*/  WARPSYNC.COLLECTIVE R24, `(.L_x_173) ;  /* 0x0000000018087348 */ /* 0x000fea0003c00000 */
[----:B------:R0:W1:Y:S02]  /*9010*/  SHFL.DOWN P0, R32, R33, R26, R27 ;  /* 0x0800001a21207389 */ /* 0x000064000000001b */
[----:B01----:R-:W-:Y:S05]  /*9020*/  ENDCOLLECTIVE ;  /* 0x000000000000791b */ /* 0x003fea0003800000 */
.L_x_173:
[----:B------:R-:W-:Y:S01]  /*9030*/  IMAD.MOV.U32 R26, RZ, RZ, 0x2 ;  /* 0x00000002ff1a7424 */ /* 0x000fe200078e00ff */
[----:B------:R-:W-:-:S05]  /*9040*/  VIMNMX.U32 R10, PT, PT, R7, R32, !PT ;  /* 0x00000020070a7248 */ /* 0x000fca0007fe0000 */
[----:B------:R-:W-:-:S07]  /*9050*/  IMAD.MOV.U32 R33, RZ, RZ, R10 ;  /* 0x000000ffff217224 */ /* 0x000fce00078e000a */
[----:B------:R-:W-:Y:S05]  /*9060*/  WARPSYNC.COLLECTIVE R24, `(.L_x_174) ;  /* 0x0000000018087348 */ /* 0x000fea0003c00000 */
[----:B------:R0:W1:Y:S02]  /*9070*/  SHFL.DOWN P0, R32, R33, R26, R27 ;  /* 0x0800001a21207389 */ /* 0x000064000000001b */
[----:B01----:R-:W-:Y:S05]  /*9080*/  ENDCOLLECTIVE ;  /* 0x000000000000791b */ /* 0x003fea0003800000 */
.L_x_174:
[----:B------:R-:W-:Y:S02]  /*9090*/  MOV R26, 0x1 ;  /* 0x00000001001a7802 */ /* 0x000fe40000000f00 */
[----:B------:R-:W-:-:S05]  /*90a0*/  VIMNMX.U32 R11, PT, PT, R10, R32, !PT ;  /* 0x000000200a0b7248 */ /* 0x000fca0007fe0000 */
[----:B------:R-:W-:-:S07]  /*90b0*/  IMAD.MOV.U32 R33, RZ, RZ, R11 ;  /* 0x000000ffff217224 */ /* 0x000fce00078e000b */
[----:B------:R-:W-:Y:S05]  /*90c0*/  WARPSYNC.COLLECTIVE R24, `(.L_x_175) ;  /* 0x0000000018087348 */ /* 0x000fea0003c00000 */
[----:B------:R0:W1:Y:S02]  /*90d0*/  SHFL.DOWN P0, R32, R33, R26, R27 ;  /* 0x0800001a21207389 */ /* 0x000064000000001b */
[----:B01----:R-:W-:Y:S05]  /*90e0*/  ENDCOLLECTIVE ;  /* 0x000000000000791b */ /* 0x003fea0003800000 */
.L_x_175:
[----:B------:R-:W-:Y:S05]  /*90f0*/  BRA `(.L_x_176) ;  /* 0xffffff8400ac7947 */ /* 0x000fea000383ffff */
.L_x_98:
[----:B-1----:R-:W-:Y:S02]  /*9100*/  IMAD.MOV.U32 R33, RZ, RZ, R5 ;  /* 0x000000ffff217224 */ /* 0x002fe400078e0005 */
[----:B------:R-:W-:Y:S02]  /*9110*/  IMAD.MOV.U32 R26, RZ, RZ, 0x10 ;  /* 0x00000010ff1a7424 */ /* 0x000fe400078e00ff */
[----:B------:R-:W-:Y:S02]  /*9120*/  IMAD.MOV.U32 R27, RZ, RZ, 0x1f ;  /* 0x0000001fff1b7424 */ /* 0x000fe400078e00ff */
[----:B------:R-:W-:-:S07]  /*9130*/  IMAD.MOV.U32 R24, RZ, RZ, -0x1 ;  /* 0xffffffffff187424 */ /* 0x000fce00078e00ff */
[----:B0-2-4-:R-:W-:Y:S05]  /*9140*/  WARPSYNC.COLLECTIVE R24, `(.L_x_177) ;  /* 0x0000000018087348 */ /* 0x015fea0003c00000 */
[----:B------:R1:W3:Y:S02]  /*9150*/  SHFL.DOWN P0, R32, R33, R26, R27 ;  /* 0x0800001a21207389 */ /* 0x0002e4000000001b */
[----:B01234-:R-:W-:Y:S05]  /*9160*/  ENDCOLLECTIVE ;  /* 0x000000000000791b */ /* 0x01ffea0003800000 */
.L_x_177:
[----:B------:R-:W-:Y:S01]  /*9170*/  MOV R33, R4 ;  /* 0x0000000400217202 */ /* 0x000fe20000000f00 */
[----:B------:R-:W-:-:S07]  /*9180*/  IMAD.MOV.U32 R2, RZ, RZ, R32 ;  /* 0x000000ffff027224 */ /* 0x000fce00078e0020 */
[----:B------:R-:W-:Y:S05]  /*9190*/  WARPSYNC.COLLECTIVE R24, `(.L_x_178) ;  /* 0x0000000018087348 */ /* 0x000fea0003c00000 */
[----:B------:R0:W1:Y:S02]  /*91a0*/  SHFL.DOWN P0, R32, R33, R26, R27 ;  /* 0x0800001a21207389 */ /* 0x000064000000001b */
[----:B01----:R-:W-:Y:S05]  /*91b0*/  ENDCOLLECTIVE ;  /* 0x000000000000791b */ /* 0x003fea0003800000 */
.L_x_178:
[----:B------:R-:W-:Y:S01]  /*91c0*/  IMAD.MOV.U32 R26, RZ, RZ, 0x8 ;  /* 0x00000008ff1a7424 */ /* 0x000fe200078e00ff */
[----:B------:R-:W-:-:S04]  /*91d0*/  ISETP.GT.U32.AND P0, PT, R4, R32, PT ;  /* 0x000000200400720c */ /* 0x000fc80003f04070 */
[----:B------:R-:W-:-:S04]  /*91e0*/  ISETP.GT.AND.EX P0, PT, R5, R2, PT, P0 ;  /* 0x000000020500720c */ /* 0x000fc80003f04300 */
[----:B------:R-:W-:Y:S02]  /*91f0*/  SEL R13, R5, R2, P0 ;  /* 0x00000002050d7207 */ /* 0x000fe40000000000 */
[----:B------:R-:W-:-:S03]  /*9200*/  SEL R9, R4, R32, P0 ;  /* 0x0000002004097207 */ /* 0x000fc60000000000 */
[----:B------:R-:W-:-:S07]  /*9210*/  IMAD.MOV.U32 R33, RZ, RZ, R13 ;  /* 0x000000ffff217224 */ /* 0x000fce00078e000d */
[----:B------:R-:W-:Y:S05]  /*9220*/  WARPSYNC.COLLECTIVE R24, `(.L_x_179) ;  /* 0x0000000018087348 */ /* 0x000fea0003c00000 */
[----:B------:R0:W1:Y:S02]  /*9230*/  SHFL.DOWN P0, R32, R33, R26, R27 ;  /* 0x0800001a21207389 */ /* 0x000064000000001b */
[----:B01----:R-:W-:Y:S05]  /*9240*/  ENDCOLLECTIVE ;  /* 0x000000000000791b */ /* 0x003fea0003800000 */
.L_x_179:
[----:B------:R-:W-:Y:S02]  /*9250*/  IMAD.MOV.U32 R33, RZ, RZ, R9 ;  /* 0x000000ffff217224 */ /* 0x000fe400078e0009 */
[----:B------:R-:W-:-:S07]  /*9260*/  IMAD.MOV.U32 R2, RZ, RZ, R32 ;  /* 0x000000ffff027224 */ /* 0x000fce00078e0020 */
[----:B------:R-:W-:Y:S05]  /*9270*/  WARPSYNC.COLLECTIVE R24, `(.L_x_180) ;  /* 0x0000000018087348 */ /* 0x000fea0003c00000 */
[----:B------:R0:W1:Y:S02]  /*9280*/  SHFL.DOWN P0, R32, R33, R26, R27 ;  /* 0x0800001a21207389 */ /* 0x000064000000001b */
[----:B01----:R-:W-:Y:S05]  /*9290*/  ENDCOLLECTIVE ;  /* 0x000000000000791b */ /* 0x003fea0003800000 */
.L_x_180:
[----:B------:R-:W-:Y:S01]  /*92a0*/  HFMA2 R26, -RZ, RZ, 0, 2.384185791015625e-07 ;  /* 0x00000004ff1a7431 */ /* 0x000fe200000001ff */
        /* <DEDUP_REMOVED lines=8> */
.L_x_181:
[----:B------:R-:W-:Y:S02]  /*9330*/  IMAD.MOV.U32 R33, RZ, RZ, R3 ;  /* 0x000000ffff217224 */ /* 0x000fe400078e0003 */
[----:B------:R-:W-:-:S07]  /*9340*/  IMAD.MOV.U32 R2, RZ, RZ, R32 ;  /* 0x000000ffff027224 */ /* 0x000fce00078e0020 */
[----:B------:R-:W-:Y:S05]  /*9350*/  WARPSYNC.COLLECTIVE R24, `(.L_x_182) ;  /* 0x0000000018087348 */ /* 0x000fea0003c00000 */
[----:B------:R0:W1:Y:S02]  /*9360*/  SHFL.DOWN P0, R32, R33, R26, R27 ;  /* 0x0800001a21207389 */ /* 0x000064000000001b */
[----:B01----:R-:W-:Y:S05]  /*9370*/  ENDCOLLECTIVE ;  /* 0x000000000000791b */ /* 0x003fea0003800000 */
.L_x_182:
        /* <DEDUP_REMOVED lines=9> */
.L_x_183:
[----:B------:R-:W-:Y:S01]  /*9410*/  MOV R33, R7 ;  /* 0x0000000700217202 */ /* 0x000fe20000000f00 */
[----:B------:R-:W-:-:S07]  /*9420*/  IMAD.MOV.U32 R2, RZ, RZ, R32 ;  /* 0x000000ffff027224 */ /* 0x000fce00078e0020 */
[----:B------:R-:W-:Y:S05]  /*9430*/  WARPSYNC.COLLECTIVE R24, `(.L_x_184) ;  /* 0x0000000018087348 */ /* 0x000fea0003c00000 */
[----:B------:R0:W1:Y:S02]  /*9440*/  SHFL.DOWN P0, R32, R33, R26, R27 ;  /* 0x0800001a21207389 */ /* 0x000064000000001b */
[----:B01----:R-:W-:Y:S05]  /*9450*/  ENDCOLLECTIVE ;  /* 0x000000000000791b */ /* 0x003fea0003800000 */
.L_x_184:
        /* <DEDUP_REMOVED lines=9> */
.L_x_185:
[----:B------:R-:W-:Y:S02]  /*94f0*/  IMAD.MOV.U32 R33, RZ, RZ, R3 ;  /* 0x000000ffff217224 */ /* 0x000fe400078e0003 */
[----:B------:R-:W-:-:S07]  /*9500*/  IMAD.MOV.U32 R5, RZ, RZ, R32 ;  /* 0x000000ffff057224 */ /* 0x000fce00078e0020 */
[----:B------:R-:W-:Y:S05]  /*9510*/  WARPSYNC.COLLECTIVE R24, `(.L_x_186) ;  /* 0x0000000018087348 */ /* 0x000fea0003c00000 */
[----:B------:R0:W1:Y:S02]  /*9520*/  SHFL.DOWN P0, R32, R33, R26, R27 ;  /* 0x0800001a21207389 */ /* 0x000064000000001b */
[----:B01----:R-:W-:Y:S05]  /*9530*/  ENDCOLLECTIVE ;  /* 0x000000000000791b */ /* 0x003fea0003800000 */
.L_x_186:
[----:B------:R-:W-:Y:S05]  /*9540*/  BRA `(.L_x_187) ;  /* 0xffffffd000c07947 */ /* 0x000fea000383ffff */
.L_x_100:
[----:B------:R-:W-:Y:S02]  /*9550*/  HFMA2 R26, -RZ, RZ, 0, 9.5367431640625e-07 ;  /* 0x00000010ff1a7431 */ /* 0x000fe400000001ff */
[----:B--2---:R-:W-:Y:S02]  /*9560*/  IMAD.MOV.U32 R33, RZ, RZ, R3 ;  /* 0x000000ffff217224 */ /* 0x004fe400078e0003 */
[----:B------:R-:W-:Y:S02]  /*9570*/  IMAD.MOV.U32 R27, RZ, RZ, 0x1f ;  /* 0x0000001fff1b7424 */ /* 0x000fe400078e00ff */
[----:B------:R-:W-:-:S07]  /*9580*/  IMAD.MOV.U32 R24, RZ, RZ, -0x1 ;  /* 0xffffffffff187424 */ /* 0x000fce00078e00ff */
[----:B01--4-:R-:W-:Y:S05]  /*9590*/  WARPSYNC.COLLECTIVE R24, `(.L_x_188) ;  /* 0x0000000018087348 */ /* 0x013fea0003c00000 */
[----:B------:R2:W3:Y:S02]  /*95a0*/  SHFL.DOWN P0, R32, R33, R26, R27 ;  /* 0x0800001a21207389 */ /* 0x0004e4000000001b */
[----:B01234-:R-:W-:Y:S05]  /*95b0*/  ENDCOLLECTIVE ;  /* 0x000000000000791b */ /* 0x01ffea0003800000 */
.L_x_188:
[----:B------:R-:W-:Y:S02]  /*95c0*/  IMAD.MOV.U32 R33, RZ, RZ, R2 ;  /* 0x000000ffff217224 */ /* 0x000fe400078e0002 */
[----:B------:R-:W-:-:S07]  /*95d0*/  IMAD.MOV.U32 R6, RZ, RZ, R32 ;  /* 0x000000ffff067224 */ /* 0x000fce00078e0020 */
[----:B------:R-:W-:Y:S05]  /*95e0*/  WARPSYNC.COLLECTIVE R24, `(.L_x_189) ;  /* 0x0000000018087348 */ /* 0x000fea0003c00000 */
[----:B------:R0:W1:Y:S02]  /*95f0*/  SHFL.DOWN P0, R32, R33, R26, R27 ;  /* 0x0800001a21207389 */ /* 0x000064000000001b */
[----:B01----:R-:W-:Y:S05]  /*9600*/  ENDCOLLECTIVE ;  /* 0x000000000000791b */ /* 0x003fea0003800000 */
.L_x_189:
[----:B------:R-:W-:Y:S02]  /*9610*/  MOV R26, 0x8 ;  /* 0x00000008001a7802 */ /* 0x000fe40000000f00 */
        /* <DEDUP_REMOVED lines=8> */
.L_x_190:
[----:B------:R-:W-:Y:S02]  /*96a0*/  IMAD.MOV.U32 R33, RZ, RZ, R11 ;  /* 0x000000ffff217224 */ /* 0x000fe400078e000b */
[----:B------:R-:W-:-:S07]  /*96b0*/  IMAD.MOV.U32 R6, RZ, RZ, R32 ;  /* 0x000000ffff067224 */ /* 0x000fce00078e0020 */
[----:B------:R-:W-:Y:S05]  /*96c0*/  WARPSYNC.COLLECTIVE R24, `(.L_x_191) ;  /* 0x0000000018087348 */ /* 0x000fea0003c00000 */
[----:B------:R0:W1:Y:S02]  /*96d0*/  SHFL.DOWN P0, R32, R33, R26, R27 ;  /* 0x0800001a21207389 */ /* 0x000064000000001b */
[----:B01----:R-:W-:Y:S05]  /*96e0*/  ENDCOLLECTIVE ;  /* 0x000000000000791b */ /* 0x003fea0003800000 */
.L_x_191:
        /* <DEDUP_REMOVED lines=9> */
.L_x_192:
[----:B------:R-:W-:Y:S01]  /*9780*/  MOV R33, R7 ;  /* 0x0000000700217202 */ /* 0x000fe20000000f00 */
[----:B------:R-:W-:-:S07]  /*9790*/  IMAD.MOV.U32 R2, RZ, RZ, R32 ;  /* 0x000000ffff027224 */ /* 0x000fce00078e0020 */
[----:B------:R-:W-:Y:S05]  /*97a0*/  WARPSYNC.COLLECTIVE R24, `(.L_x_193) ;  /* 0x0000000018087348 */ /* 0x000fea0003c00000 */
[----:B------:R0:W1:Y:S02]  /*97b0*/  SHFL.DOWN P0, R32, R33, R26, R27 ;  /* 0x0800001a21207389 */ /* 0x000064000000001b */
[----:B01----:R-:W-:Y:S05]  /*97c0*/  ENDCOLLECTIVE ;  /* 0x000000000000791b */ /* 0x003fea0003800000 */
.L_x_193:
        /* <DEDUP_REMOVED lines=9> */
.L_x_194:
[----:B------:R-:W-:Y:S02]  /*9860*/  IMAD.MOV.U32 R33, RZ, RZ, R9 ;  /* 0x000000ffff217224 */ /* 0x000fe400078e0009 */
[----:B------:R-:W-:-:S07]  /*9870*/  IMAD.MOV.U32 R2, RZ, RZ, R32 ;  /* 0x000000ffff027224 */ /* 0x000fce00078e0020 */
[----:B------:R-:W-:Y:S05]  /*9880*/  WARPSYNC.COLLECTIVE R24, `(.L_x_195) ;  /* 0x0000000018087348 */ /* 0x000fea0003c00000 */
[----:B------:R0:W1:Y:S02]  /*9890*/  SHFL.DOWN P0, R32, R33, R26, R27 ;  /* 0x0800001a21207389 */ /* 0x000064000000001b */
[----:B01----:R-:W-:Y:S05]  /*98a0*/  ENDCOLLECTIVE ;  /* 0x000000000000791b */ /* 0x003fea0003800000 */
.L_x_195:
[----:B------:R-:W-:Y:S01]  /*98b0*/  HFMA2 R26, -RZ, RZ, 0, 5.9604644775390625e-08 ;  /* 0x00000001ff1a7431 */ /* 0x000fe200000001ff */
        /* <DEDUP_REMOVED lines=8> */
.L_x_196:
[----:B------:R-:W-:Y:S02]  /*9940*/  IMAD.MOV.U32 R33, RZ, RZ, R7 ;  /* 0x000000ffff217224 */ /* 0x000fe400078e0007 */
[----:B------:R-:W-:-:S07]  /*9950*/  IMAD.MOV.U32 R3, RZ, RZ, R32 ;  /* 0x000000ffff037224 */ /* 0x000fce00078e0020 */
[----:B------:R-:W-:Y:S05]  /*9960*/  WARPSYNC.COLLECTIVE R24, `(.L_x_197) ;  /* 0x0000000018087348 */ /* 0x000fea0003c00000 */
[----:B------:R0:W1:Y:S02]  /*9970*/  SHFL.DOWN P0, R32, R33, R26, R27 ;  /* 0x0800001a21207389 */ /* 0x000064000000001b */
[----:B01----:R-:W-:Y:S05]  /*9980*/  ENDCOLLECTIVE ;  /* 0x000000000000791b */ /* 0x003fea0003800000 */
.L_x_197:
[----:B------:R-:W-:Y:S05]  /*9990*/  BRA `(.L_x_198) ;  /* 0xffffffd000c47947 */ /* 0x000fea000383ffff */
.L_x_102:
[----:B---3--:R-:W-:Y:S01]  /*99a0*/  IMAD.MOV.U32 R33, RZ, RZ, R7 ;  /* 0x000000ffff217224 */ /* 0x008fe200078e0007 */
[----:B------:R-:W-:Y:S01]  /*99b0*/  MOV R24, 0xffffffff ;  /* 0xffffffff00187802 */ /* 0x000fe20000000f00 */
[----:B------:R-:W-:Y:S02]  /*99c0*/  IMAD.MOV.U32 R26, RZ, RZ, 0x10 ;  /* 0x00000010ff1a7424 */ /* 0x000fe400078e00ff */
[----:B------:R-:W-:-:S07]  /*99d0*/  IMAD.MOV.U32 R27, RZ, RZ, 0x1f ;  /* 0x0000001fff1b7424 */ /* 0x000fce00078e00ff */
[----:B012-4-:R-:W-:Y:S05]  /*99e0*/  WARPSYNC.COLLECTIVE R24, `(.L_x_199) ;  /* 0x0000000018087348 */ /* 0x017fea0003c00000 */
[----:B------:R3:W0:Y:S02]  /*99f0*/  SHFL.DOWN P0, R32, R33, R26, R27 ;  /* 0x0800001a21207389 */ /* 0x000624000000001b */
[----:B01234-:R-:W-:Y:S05]  /*9a00*/  ENDCOLLECTIVE ;  /* 0x000000000000791b */ /* 0x01ffea0003800000 */
.L_x_199:
[----:B------:R-:W-:Y:S02]  /*9a10*/  IMAD.MOV.U32 R33, RZ, RZ, R6 ;  /* 0x000000ffff217224 */ /* 0x000fe400078e0006 */
[----:B------:R-:W-:-:S07]  /*9a20*/  IMAD.MOV.U32 R0, RZ, RZ, R32 ;  /* 0x000000ffff007224 */ /* 0x000fce00078e0020 */
[----:B------:R-:W-:Y:S05]  /*9a30*/  WARPSYNC.COLLECTIVE R24, `(.L_x_200) ;  /* 0x0000000018087348 */ /* 0x000fea0003c00000 */
[----:B------:R0:W1:Y:S02]  /*9a40*/  SHFL.DOWN P0, R32, R33, R26, R27 ;  /* 0x0800001a21207389 */ /* 0x000064000000001b */
[----:B01----:R-:W-:Y:S05]  /*9a50*/  ENDCOLLECTIVE ;  /* 0x000000000000791b */ /* 0x003fea0003800000 */
.L_x_200:
        /* <DEDUP_REMOVED lines=9> */
.L_x_201:
[----:B------:R-:W-:Y:S01]  /*9af0*/  MOV R33, R13 ;  /* 0x0000000d00217202 */ /* 0x000fe20000000f00 */
[----:B------:R-:W-:-:S07]  /*9b00*/  IMAD.MOV.U32 R0, RZ, RZ, R32 ;  /* 0x000000ffff007224 */ /* 0x000fce00078e0020 */
[----:B------:R-:W-:Y:S05]  /*9b10*/  WARPSYNC.COLLECTIVE R24, `(.L_x_202) ;  /* 0x0000000018087348 */ /* 0x000fea0003c00000 */
[----:B------:R0:W1:Y:S02]  /*9b20*/  SHFL.DOWN P0, R32, R33, R26, R27 ;  /* 0x0800001a21207389 */ /* 0x000064000000001b */
[----:B01----:R-:W-:Y:S05]  /*9b30*/  ENDCOLLECTIVE ;  /* 0x000000000000791b */ /* 0x003fea0003800000 */
.L_x_202:
        /* <DEDUP_REMOVED lines=9> */
.L_x_203:
[----:B------:R-:W-:Y:S02]  /*9bd0*/  IMAD.MOV.U32 R33, RZ, RZ, R9 ;  /* 0x000000ffff217224 */ /* 0x000fe400078e0009 */
[----:B------:R-:W-:-:S07]  /*9be0*/  IMAD.MOV.U32 R0, RZ, RZ, R32 ;  /* 0x000000ffff007224 */ /* 0x000fce00078e0020 */
[----:B------:R-:W-:Y:S05]  /*9bf0*/  WARPSYNC.COLLECTIVE R24, `(.L_x_204) ;  /* 0x0000000018087348 */ /* 0x000fea0003c00000 */
[----:B------:R0:W1:Y:S02]  /*9c00*/  SHFL.DOWN P0, R32, R33, R26, R27 ;  /* 0x0800001a21207389 */ /* 0x000064000000001b */
[----:B01----:R-:W-:Y:S05]  /*9c10*/  ENDCOLLECTIVE ;  /* 0x000000000000791b */ /* 0x003fea0003800000 */
.L_x_204:
[----:B------:R-:W-:Y:S01]  /*9c20*/  HFMA2 R26, -RZ, RZ, 0, 1.1920928955078125e-07 ;  /* 0x00000002ff1a7431 */ /* 0x000fe200000001ff */
        /* <DEDUP_REMOVED lines=8> */
.L_x_205:
[----:B------:R-:W-:Y:S02]  /*9cb0*/  IMAD.MOV.U32 R33, RZ, RZ, R11 ;  /* 0x000000ffff217224 */ /* 0x000fe400078e000b */
[----:B------:R-:W-:-:S07]  /*9cc0*/  IMAD.MOV.U32 R0, RZ, RZ, R32 ;  /* 0x000000ffff007224 */ /* 0x000fce00078e0020 */
[----:B------:R-:W-:Y:S05]  /*9cd0*/  WARPSYNC.COLLECTIVE R24, `(.L_x_206) ;  /* 0x0000000018087348 */ /* 0x000fea0003c00000 */
[----:B------:R0:W1:Y:S02]  /*9ce0*/  SHFL.DOWN P0, R32, R33, R26, R27 ;  /* 0x0800001a21207389 */ /* 0x000064000000001b */
[----:B01----:R-:W-:Y:S05]  /*9cf0*/  ENDCOLLECTIVE ;  /* 0x000000000000791b */ /* 0x003fea0003800000 */
.L_x_206:
        /* <DEDUP_REMOVED lines=9> */
.L_x_207:
[----:B------:R-:W-:Y:S01]  /*9d90*/  MOV R33, R9 ;  /* 0x0000000900217202 */ /* 0x000fe20000000f00 */
[----:B------:R-:W-:-:S07]  /*9da0*/  IMAD.MOV.U32 R7, RZ, RZ, R32 ;  /* 0x000000ffff077224 */ /* 0x000fce00078e0020 */
[----:B------:R-:W-:Y:S05]  /*9db0*/  WARPSYNC.COLLECTIVE R24, `(.L_x_208) ;  /* 0x0000000018087348 */ /* 0x000fea0003c00000 */
[----:B------:R0:W1:Y:S02]  /*9dc0*/  SHFL.DOWN P0, R32, R33, R26, R27 ;  /* 0x0800001a21207389 */ /* 0x000064000000001b */
[----:B01----:R-:W-:Y:S05]  /*9dd0*/  ENDCOLLECTIVE ;  /* 0x000000000000791b */ /* 0x003fea0003800000 */
.L_x_208:
[----:B------:R-:W-:Y:S05]  /*9de0*/  BRA `(.L_x_209) ;  /* 0xffffffd000c87947 */ /* 0x000fea000383ffff */
        .weak           $__internal_0_$__cuda_sm20_div_rn_f64_full
        .type           $__internal_0_$__cuda_sm20_div_rn_f64_full,@function
        .size           $__internal_0_$__cuda_sm20_div_rn_f64_full,($__internal_1_$__cuda_sm3x_div_rn_noftz_f32_slowpath - $__internal_0_$__cuda_sm20_div_rn_f64_full)
$__internal_0_$__cuda_sm20_div_rn_f64_full:
[----:B------:R-:W-:Y:S01]  /*9df0*/  IMAD.MOV.U32 R67, RZ, RZ, R41 ;  /* 0x000000ffff437224 */ /* 0x000fe200078e0029 */
[C---:B------:R-:W-:Y:S01]  /*9e00*/  FSETP.GEU.AND P0, PT, |R45|.reuse, 1.469367938527859385e-39, PT ;  /* 0x001000002d00780b */ /* 0x040fe20003f0e200 */
[--C-:B------:R-:W-:Y:S01]  /*9e10*/  IMAD.MOV.U32 R62, RZ, RZ, R42.reuse ;  /* 0x000000ffff3e7224 */ /* 0x100fe200078e002a */
[----:B------:R-:W-:Y:S01]  /*9e20*/  LOP3.LUT R41, R45, 0x800fffff, RZ, 0xc0, !PT ;  /* 0x800fffff2d297812 */ /* 0x000fe200078ec0ff */
[----:B------:R-:W-:Y:S01]  /*9e30*/  IMAD.MOV.U32 R63, RZ, RZ, R45 ;  /* 0x000000ffff3f7224 */ /* 0x000fe200078e002d */
[----:B------:R-:W-:Y:S01]  /*9e40*/  FSETP.GEU.AND P2, PT, |R67|, 1.469367938527859385e-39, PT ;  /* 0x001000004300780b */ /* 0x000fe20003f4e200 */
[----:B------:R-:W-:Y:S01]  /*9e50*/  IMAD.MOV.U32 R66, RZ, RZ, R43 ;  /* 0x000000ffff427224 */ /* 0x000fe200078e002b */
[----:B------:R-:W-:Y:S01]  /*9e60*/  LOP3.LUT R65, R41, 0x3ff00000, RZ, 0xfc, !PT ;  /* 0x3ff0000029417812 */ /* 0x000fe200078efcff */
[----:B------:R-:W-:Y:S01]  /*9e70*/  IMAD.MOV.U32 R64, RZ, RZ, R42 ;  /* 0x000000ffff407224 */ /* 0x000fe200078e002a */
[----:B------:R-:W-:Y:S01]  /*9e80*/  LOP3.LUT R41, R67, 0x7ff00000, RZ, 0xc0, !PT ;  /* 0x7ff0000043297812 */ /* 0x000fe200078ec0ff */
[----:B------:R-:W-:Y:S01]  /*9e90*/  IMAD.MOV.U32 R70, RZ, RZ, R66 ;  /* 0x000000ffff467224 */ /* 0x000fe200078e0042 */
[----:B------:R-:W-:Y:S01]  /*9ea0*/  LOP3.LUT R46, R45, 0x7ff00000, RZ, 0xc0, !PT ;  /* 0x7ff000002d2e7812 */ /* 0x000fe200078ec0ff */
[----:B------:R-:W-:Y:S01]  /*9eb0*/  IMAD.MOV.U32 R68, RZ, RZ, 0x1 ;  /* 0x00000001ff447424 */ /* 0x000fe200078e00ff */
[----:B------:R-:W-:Y:S01]  /*9ec0*/  MOV R42, 0x1ca00000 ;  /* 0x1ca00000002a7802 */ /* 0x000fe20000000f00 */
[----:B------:R-:W-:Y:S01]  /*9ed0*/  @!P0 DMUL R64, R62, 8.98846567431157953865e+307 ;  /* 0x7fe000003e408828 */ /* 0x000fe20000000000 */
[----:B------:R-:W-:Y:S01]  /*9ee0*/  ISETP.GE.U32.AND P1, PT, R41, R46, PT ;  /* 0x0000002e2900720c */ /* 0x000fe20003f26070 */
[----:B------:R-:W-:Y:S02]  /*9ef0*/  BSSY.RECONVERGENT B1, `(.L_x_210) ;  /* 0x0000050000017945 */ /* 0x000fe40003800200 */
[----:B------:R-:W-:Y:S01]  /*9f00*/  @!P2 LOP3.LUT R43, R63, 0x7ff00000, RZ, 0xc0, !PT ;  /* 0x7ff000003f2ba812 */ /* 0x000fe200078ec0ff */
[----:B------:R-:W-:Y:S01]  /*9f10*/  @!P2 IMAD.MOV.U32 R72, RZ, RZ, RZ ;  /* 0x000000ffff48a224 */ /* 0x000fe200078e00ff */
[----:B------:R-:W0:Y:S01]  /*9f20*/  MUFU.RCP64H R69, R65 ;  /* 0x0000004100457308 */ /* 0x000e220000001800 */
[----:B------:R-:W-:-:S02]  /*9f30*/  SEL R45, R42, 0x63400000, !P1 ;  /* 0x634000002a2d7807 */ /* 0x000fc40004800000 */
[----:B------:R-:W-:Y:S02]  /*9f40*/  @!P2 ISETP.GE.U32.AND P3, PT, R41, R43, PT ;  /* 0x0000002b2900a20c */ /* 0x000fe40003f66070 */
[----:B------:R-:W-:Y:S01]  /*9f50*/  LOP3.LUT R71, R45, 0x800fffff, R67, 0xf8, !PT ;  /* 0x800fffff2d477812 */ /* 0x000fe200078ef843 */
[----:B------:R-:W-:Y:S01]  /*9f60*/  IMAD.MOV.U32 R45, RZ, RZ, R41 ;  /* 0x000000ffff2d7224 */ /* 0x000fe200078e0029 */
[----:B------:R-:W-:Y:S02]  /*9f70*/  @!P2 SEL R43, R42, 0x63400000, !P3 ;  /* 0x634000002a2ba807 */ /* 0x000fe40005800000 */
[----:B------:R-:W-:Y:S02]  /*9f80*/  @!P0 LOP3.LUT R46, R65, 0x7ff00000, RZ, 0xc0, !PT ;  /* 0x7ff00000412e8812 */ /* 0x000fe400078ec0ff */
[----:B------:R-:W-:-:S04]  /*9f90*/  @!P2 LOP3.LUT R43, R43, 0x80000000, R67, 0xf8, !PT ;  /* 0x800000002b2ba812 */ /* 0x000fc800078ef843 */
[----:B------:R-:W-:-:S06]  /*9fa0*/  @!P2 LOP3.LUT R73, R43, 0x100000, RZ, 0xfc, !PT ;  /* 0x001000002b49a812 */ /* 0x000fcc00078efcff */
[----:B------:R-:W-:Y:S02]  /*9fb0*/  @!P2 DFMA R70, R70, 2, -R72 ;  /* 0x400000004646a82b */ /* 0x000fe40000000848 */
[----:B0-----:R-:W-:-:S08]  /*9fc0*/  DFMA R72, R68, -R64, 1 ;  /* 0x3ff000004448742b */ /* 0x001fd00000000840 */
[----:B------:R-:W-:Y:S01]  /*9fd0*/  DFMA R72, R72, R72, R72 ;  /* 0x000000484848722b */ /* 0x000fe20000000048 */
[----:B------:R-:W-:-:S05]  /*9fe0*/  @!P2 LOP3.LUT R45, R71, 0x7ff00000, RZ, 0xc0, !PT ;  /* 0x7ff00000472da812 */ /* 0x000fca00078ec0ff */
[----:B------:R-:W-:Y:S02]  /*9ff0*/  VIADD R43, R45, 0xffffffff ;  /* 0xffffffff2d2b7836 */ /* 0x000fe40000000000 */
[----:B------:R-:W-:-:S03]  /*a000*/  DFMA R68, R68, R72, R68 ;  /* 0x000000484444722b */ /* 0x000fc60000000044 */
[----:B------:R-:W-:Y:S02]  /*a010*/  ISETP.GT.U32.AND P0, PT, R43, 0x7feffffe, PT ;  /* 0x7feffffe2b00780c */ /* 0x000fe40003f04070 */
[----:B------:R-:W-:-:S03]  /*a020*/  IADD3 R43, PT, PT, R46, -0x1, RZ ;  /* 0xffffffff2e2b7810 */ /* 0x000fc60007ffe0ff */
[----:B------:R-:W-:Y:S01]  /*a030*/  DFMA R74, R68, -R64, 1 ;  /* 0x3ff00000444a742b */ /* 0x000fe20000000840 */
[----:B------:R-:W-:-:S07]  /*a040*/  ISETP.GT.U32.OR P0, PT, R43, 0x7feffffe, P0 ;  /* 0x7feffffe2b00780c */ /* 0x000fce0000704470 */
[----:B------:R-:W-:-:S08]  /*a050*/  DFMA R74, R68, R74, R68 ;  /* 0x0000004a444a722b */ /* 0x000fd00000000044 */
[----:B------:R-:W-:-:S08]  /*a060*/  DMUL R72, R74, R70 ;  /* 0x000000464a487228 */ /* 0x000fd00000000000 */
[----:B------:R-:W-:-:S08]  /*a070*/  DFMA R68, R72, -R64, R70 ;  /* 0x800000404844722b */ /* 0x000fd00000000046 */
[----:B------:R-:W-:Y:S01]  /*a080*/  DFMA R68, R74, R68, R72 ;  /* 0x000000444a44722b */ /* 0x000fe20000000048 */
[----:B------:R-:W-:Y:S10]  /*a090*/  @P0 BRA `(.L_x_211) ;  /* 0x0000000000740947 */ /* 0x000ff40003800000 */
[----:B------:R-:W-:-:S04]  /*a0a0*/  LOP3.LUT R43, R63, 0x7ff00000, RZ, 0xc0, !PT ;  /* 0x7ff000003f2b7812 */ /* 0x000fc800078ec0ff */
[CC--:B------:R-:W-:Y:S02]  /*a0b0*/  ISETP.GE.U32.AND P0, PT, R41.reuse, R43.reuse, PT ;  /* 0x0000002b2900720c */ /* 0x0c0fe40003f06070 */
[----:B------:R-:W-:Y:S02]  /*a0c0*/  VIADDMNMX R41, R41, -R43, 0xb9600000, !PT ;  /* 0xb960000029297446 */ /* 0x000fe4000780092b */
[----:B------:R-:W-:Y:S02]  /*a0d0*/  SEL R42, R42, 0x63400000, !P0 ;  /* 0x634000002a2a7807 */ /* 0x000fe40004000000 */
[----:B------:R-:W-:-:S05]  /*a0e0*/  VIMNMX R41, PT, PT, R41, 0x46a00000, PT ;  /* 0x46a0000029297848 */ /* 0x000fca0003fe0100 */
[----:B------:R-:W-:Y:S02]  /*a0f0*/  IMAD.IADD R41, R41, 0x1, -R42 ;  /* 0x0000000129297824 */ /* 0x000fe400078e0a2a */
[----:B------:R-:W-:Y:S02]  /*a100*/  IMAD.MOV.U32 R42, RZ, RZ, RZ ;  /* 0x000000ffff2a7224 */ /* 0x000fe400078e00ff */
[----:B------:R-:W-:-:S06]  /*a110*/  VIADD R43, R41, 0x7fe00000 ;  /* 0x7fe00000292b7836 */ /* 0x000fcc0000000000 */
[----:B------:R-:W-:-:S10]  /*a120*/  DMUL R72, R68, R42 ;  /* 0x0000002a44487228 */ /* 0x000fd40000000000 */
[----:B------:R-:W-:-:S13]  /*a130*/  FSETP.GTU.AND P0, PT, |R73|, 1.469367938527859385e-39, PT ;  /* 0x001000004900780b */ /* 0x000fda0003f0c200 */
[----:B------:R-:W-:Y:S05]  /*a140*/  @P0 BRA `(.L_x_212) ;  /* 0x0000000000a80947 */ /* 0x000fea0003800000 */
[----:B------:R-:W-:Y:S01]  /*a150*/  DFMA R64, R68, -R64, R70 ;  /* 0x800000404440722b */ /* 0x000fe20000000046 */
[----:B------:R-:W-:-:S09]  /*a160*/  IMAD.MOV.U32 R62, RZ, RZ, RZ ;  /* 0x000000ffff3e7224 */ /* 0x000fd200078e00ff */
[C---:B------:R-:W-:Y:S02]  /*a170*/  FSETP.NEU.AND P0, PT, R65.reuse, RZ, PT ;  /* 0x000000ff4100720b */ /* 0x040fe40003f0d000 */
[----:B------:R-:W-:-:S04]  /*a180*/  LOP3.LUT R42, R65, 0x80000000, R63, 0x48, !PT ;  /* 0x80000000412a7812 */ /* 0x000fc800078e483f */
[----:B------:R-:W-:-:S07]  /*a190*/  LOP3.LUT R63, R42, R43, RZ, 0xfc, !PT ;  /* 0x0000002b2a3f7212 */ /* 0x000fce00078efcff */
[----:B------:R-:W-:Y:S05]  /*a1a0*/  @!P0 BRA `(.L_x_212) ;  /* 0x0000000000908947 */ /* 0x000fea0003800000 */
[----:B------:R-:W-:Y:S01]  /*a1b0*/  IMAD.MOV R47, RZ, RZ, -R41 ;  /* 0x000000ffff2f7224 */ /* 0x000fe200078e0a29 */
[----:B------:R-:W-:Y:S02]  /*a1c0*/  MOV R46, RZ ;  /* 0x000000ff002e7202 */ /* 0x000fe40000000f00 */
[----:B------:R-:W-:-:S04]  /*a1d0*/  IADD3 R41, PT, PT, -R41, -0x43300000, RZ ;  /* 0xbcd0000029297810 */ /* 0x000fc80007ffe1ff */
[----:B------:R-:W-:Y:S02]  /*a1e0*/  DFMA R46, R72, -R46, R68 ;  /* 0x8000002e482e722b */ /* 0x000fe40000000044 */
[----:B------:R-:W-:-:S08]  /*a1f0*/  DMUL.RP R68, R68, R62 ;  /* 0x0000003e44447228 */ /* 0x000fd00000008000 */
[----:B------:R-:W-:Y:S02]  /*a200*/  FSETP.NEU.AND P0, PT, |R47|, R41, PT ;  /* 0x000000292f00720b */ /* 0x000fe40003f0d200 */
[----:B------:R-:W-:Y:S02]  /*a210*/  LOP3.LUT R41, R69, R42, RZ, 0x3c, !PT ;  /* 0x0000002a45297212 */ /* 0x000fe400078e3cff */
[----:B------:R-:W-:Y:S02]  /*a220*/  FSEL R42, R68, R72, !P0 ;  /* 0x00000048442a7208 */ /* 0x000fe40004000000 */
[----:B------:R-:W-:-:S03]  /*a230*/  FSEL R41, R41, R73, !P0 ;  /* 0x0000004929297208 */ /* 0x000fc60004000000 */
[----:B------:R-:W-:Y:S02]  /*a240*/  IMAD.MOV.U32 R72, RZ, RZ, R42 ;  /* 0x000000ffff487224 */ /* 0x000fe400078e002a */
[----:B------:R-:W-:Y:S01]  /*a250*/  IMAD.MOV.U32 R73, RZ, RZ, R41 ;  /* 0x000000ffff497224 */ /* 0x000fe200078e0029 */
[----:B------:R-:W-:Y:S06]  /*a260*/  BRA `(.L_x_212) ;  /* 0x0000000000607947 */ /* 0x000fec0003800000 */
.L_x_211:
[----:B------:R-:W-:-:S14]  /*a270*/  DSETP.NAN.AND P0, PT, R66, R66, PT ;  /* 0x000000424200722a */ /* 0x000fdc0003f08000 */
[----:B------:R-:W-:Y:S05]  /*a280*/  @P0 BRA `(.L_x_213) ;  /* 0x00000000004c0947 */ /* 0x000fea0003800000 */
[----:B------:R-:W-:-:S14]  /*a290*/  DSETP.NAN.AND P0, PT, R62, R62, PT ;  /* 0x0000003e3e00722a */ /* 0x000fdc0003f08000 */
[----:B------:R-:W-:Y:S05]  /*a2a0*/  @P0 BRA `(.L_x_214) ;  /* 0x0000000000340947 */ /* 0x000fea0003800000 */
[----:B------:R-:W-:Y:S01]  /*a2b0*/  ISETP.NE.AND P0, PT, R45, R46, PT ;  /* 0x0000002e2d00720c */ /* 0x000fe20003f05270 */
[----:B------:R-:W-:Y:S02]  /*a2c0*/  IMAD.MOV.U32 R72, RZ, RZ, 0x0 ;  /* 0x00000000ff487424 */ /* 0x000fe400078e00ff */
[----:B------:R-:W-:-:S10]  /*a2d0*/  IMAD.MOV.U32 R73, RZ, RZ, -0x80000 ;  /* 0xfff80000ff497424 */ /* 0x000fd400078e00ff */
[----:B------:R-:W-:Y:S05]  /*a2e0*/  @!P0 BRA `(.L_x_212) ;  /* 0x0000000000408947 */ /* 0x000fea0003800000 */
[----:B------:R-:W-:Y:S02]  /*a2f0*/  ISETP.NE.AND P0, PT, R45, 0x7ff00000, PT ;  /* 0x7ff000002d00780c */ /* 0x000fe40003f05270 */
[----:B------:R-:W-:Y:S02]  /*a300*/  LOP3.LUT R41, R67, 0x80000000, R63, 0x48, !PT ;  /* 0x8000000043297812 */ /* 0x000fe400078e483f */
[----:B------:R-:W-:-:S13]  /*a310*/  ISETP.EQ.OR P0, PT, R46, RZ, !P0 ;  /* 0x000000ff2e00720c */ /* 0x000fda0004702670 */
[----:B------:R-:W-:Y:S01]  /*a320*/  @P0 LOP3.LUT R42, R41, 0x7ff00000, RZ, 0xfc, !PT ;  /* 0x7ff00000292a0812 */ /* 0x000fe200078efcff */
[----:B------:R-:W-:Y:S01]  /*a330*/  @!P0 IMAD.MOV.U32 R72, RZ, RZ, RZ ;  /* 0x000000ffff488224 */ /* 0x000fe200078e00ff */
[----:B------:R-:W-:Y:S01]  /*a340*/  @!P0 MOV R73, R41 ;  /* 0x0000002900498202 */ /* 0x000fe20000000f00 */
[----:B------:R-:W-:Y:S02]  /*a350*/  @P0 IMAD.MOV.U32 R72, RZ, RZ, RZ ;  /* 0x000000ffff480224 */ /* 0x000fe400078e00ff */
[----:B------:R-:W-:Y:S01]  /*a360*/  @P0 IMAD.MOV.U32 R73, RZ, RZ, R42 ;  /* 0x000000ffff490224 */ /* 0x000fe200078e002a */
[----:B------:R-:W-:Y:S06]  /*a370*/  BRA `(.L_x_212) ;  /* 0x00000000001c7947 */ /* 0x000fec0003800000 */
.L_x_214:
[----:B------:R-:W-:Y:S01]  /*a380*/  LOP3.LUT R41, R63, 0x80000, RZ, 0xfc, !PT ;  /* 0x000800003f297812 */ /* 0x000fe200078efcff */
[----:B------:R-:W-:-:S04]  /*a390*/  IMAD.MOV.U32 R72, RZ, RZ, R62 ;  /* 0x000000ffff487224 */ /* 0x000fc800078e003e */
[----:B------:R-:W-:Y:S01]  /*a3a0*/  IMAD.MOV.U32 R73, RZ, RZ, R41 ;  /* 0x000000ffff497224 */ /* 0x000fe200078e0029 */
[----:B------:R-:W-:Y:S06]  /*a3b0*/  BRA `(.L_x_212) ;  /* 0x00000000000c7947 */ /* 0x000fec0003800000 */
.L_x_213:
[----:B------:R-:W-:Y:S01]  /*a3c0*/  LOP3.LUT R41, R67, 0x80000, RZ, 0xfc, !PT ;  /* 0x0008000043297812 */ /* 0x000fe200078efcff */
[----:B------:R-:W-:-:S03]  /*a3d0*/  IMAD.MOV.U32 R72, RZ, RZ, R66 ;  /* 0x000000ffff487224 */ /* 0x000fc600078e0042 */
[----:B------:R-:W-:-:S07]  /*a3e0*/  MOV R73, R41 ;  /* 0x0000002900497202 */ /* 0x000fce0000000f00 */
.L_x_212:
[----:B------:R-:W-:Y:S05]  /*a3f0*/  BSYNC.RECONVERGENT B1 ;  /* 0x0000000000017941 */ /* 0x000fea0003800200 */
.L_x_210:
[----:B------:R-:W-:Y:S02]  /*a400*/  IMAD.MOV.U32 R45, RZ, RZ, 0x0 ;  /* 0x00000000ff2d7424 */ /* 0x000fe400078e00ff */
[----:B------:R-:W-:Y:S02]  /*a410*/  IMAD.MOV.U32 R42, RZ, RZ, R72 ;  /* 0x000000ffff2a7224 */ /* 0x000fe400078e0048 */
[----:B------:R-:W-:Y:S01]  /*a420*/  IMAD.MOV.U32 R41, RZ, RZ, R73 ;  /* 0x000000ffff297224 */ /* 0x000fe200078e0049 */
[----:B------:R-:W-:Y:S06]  /*a430*/  RET.REL.NODEC R44 `(_Z29evaluateMergeMultiModelKernelIjEvPKT_PKiS4_PKfPfPiS8_S7_S8_ii) ;  /* 0xffffff582cf07950 */ /* 0x000fec0003c3ffff */
        .weak           $__internal_1_$__cuda_sm3x_div_rn_noftz_f32_slowpath
        .type           $__internal_1_$__cuda_sm3x_div_rn_noftz_f32_slowpath,@function
        .size           $__internal_1_$__cuda_sm3x_div_rn_noftz_f32_slowpath,(.L_x_248 - $__internal_1_$__cuda_sm3x_div_rn_noftz_f32_slowpath)
$__internal_1_$__cuda_sm3x_div_rn_noftz_f32_slowpath:
[----:B------:R-:W-:Y:S01]  /*a440*/  SHF.R.U32.HI R8, RZ, 0x17, R3 ;  /* 0x00000017ff087819 */ /* 0x000fe20000011603 */
[----:B------:R-:W-:Y:S01]  /*a450*/  BSSY.RECONVERGENT B1, `(.L_x_215) ;  /* 0x0000063000017945 */ /* 0x000fe20003800200 */
[----:B------:R-:W-:Y:S02]  /*a460*/  SHF.R.U32.HI R7, RZ, 0x17, R0 ;  /* 0x00000017ff077819 */ /* 0x000fe40000011600 */
[----:B------:R-:W-:Y:S02]  /*a470*/  LOP3.LUT R14, R8, 0xff, RZ, 0xc0, !PT ;  /* 0x000000ff080e7812 */ /* 0x000fe400078ec0ff */
[----:B------:R-:W-:Y:S02]  /*a480*/  LOP3.LUT R12, R7, 0xff, RZ, 0xc0, !PT ;  /* 0x000000ff070c7812 */ /* 0x000fe400078ec0ff */
[----:B------:R-:W-:Y:S01]  /*a490*/  MOV R7, R3 ;  /* 0x0000000300077202 */ /* 0x000fe20000000f00 */
[----:B------:R-:W-:Y:S02]  /*a4a0*/  VIADD R10, R14, 0xffffffff ;  /* 0xffffffff0e0a7836 */ /* 0x000fe40000000000 */
[----:B------:R-:W-:-:S03]  /*a4b0*/  VIADD R9, R12, 0xffffffff ;  /* 0xffffffff0c097836 */ /* 0x000fc60000000000 */
[----:B------:R-:W-:-:S04]  /*a4c0*/  ISETP.GT.U32.AND P0, PT, R10, 0xfd, PT ;  /* 0x000000fd0a00780c */ /* 0x000fc80003f04070 */
[----:B------:R-:W-:-:S13]  /*a4d0*/  ISETP.GT.U32.OR P0, PT, R9, 0xfd, P0 ;  /* 0x000000fd0900780c */ /* 0x000fda0000704470 */
[----:B------:R-:W-:Y:S01]  /*a4e0*/  @!P0 IMAD.MOV.U32 R8, RZ, RZ, RZ ;  /* 0x000000ffff088224 */ /* 0x000fe200078e00ff */
[----:B------:R-:W-:Y:S06]  /*a4f0*/  @!P0 BRA `(.L_x_216) ;  /* 0x00000000005c8947 */ /* 0x000fec0003800000 */
[----:B------:R-:W-:Y:S02]  /*a500*/  FSETP.GTU.FTZ.AND P0, PT, |R0|, +INF , PT ;  /* 0x7f8000000000780b */ /* 0x000fe40003f1c200 */
[----:B------:R-:W-:-:S04]  /*a510*/  FSETP.GTU.FTZ.AND P1, PT, |R3|, +INF , PT ;  /* 0x7f8000000300780b */ /* 0x000fc80003f3c200 */
[----:B------:R-:W-:-:S13]  /*a520*/  PLOP3.LUT P0, PT, P0, P1, PT, 0xf8, 0x8f ;  /* 0x00000000008f781c */ /* 0x000fda0000703f70 */
[----:B------:R-:W-:Y:S05]  /*a530*/  @P0 BRA `(.L_x_217) ;  /* 0x00000004004c0947 */ /* 0x000fea0003800000 */
[----:B------:R-:W-:-:S13]  /*a540*/  LOP3.LUT P0, RZ, R7, 0x7fffffff, R0, 0xc8, !PT ;  /* 0x7fffffff07ff7812 */ /* 0x000fda000780c800 */
[----:B------:R-:W-:Y:S05]  /*a550*/  @!P0 BRA `(.L_x_218) ;  /* 0x00000004003c8947 */ /* 0x000fea0003800000 */
[C---:B------:R-:W-:Y:S02]  /*a560*/  FSETP.NEU.FTZ.AND P0, PT, |R0|.reuse, +INF , PT ;  /* 0x7f8000000000780b */ /* 0x040fe40003f1d200 */
[----:B------:R-:W-:Y:S02]  /*a570*/  FSETP.NEU.FTZ.AND P2, PT, |R3|, +INF , PT ;  /* 0x7f8000000300780b */ /* 0x000fe40003f5d200 */
[----:B------:R-:W-:-:S11]  /*a580*/  FSETP.NEU.FTZ.AND P1, PT, |R0|, +INF , PT ;  /* 0x7f8000000000780b */ /* 0x000fd60003f3d200 */
[----:B------:R-:W-:Y:S05]  /*a590*/  @!P2 BRA !P0, `(.L_x_218) ;  /* 0x00000004002ca947 */ /* 0x000fea0004000000 */
[----:B------:R-:W-:-:S04]  /*a5a0*/  LOP3.LUT P0, RZ, R0, 0x7fffffff, RZ, 0xc0, !PT ;  /* 0x7fffffff00ff7812 */ /* 0x000fc8000780c0ff */
[----:B------:R-:W-:-:S13]  /*a5b0*/  PLOP3.LUT P0, PT, P2, P0, PT, 0x2f, 0xf2 ;  /* 0x0000000000f2781c */ /* 0x000fda0001700577 */
[----:B------:R-:W-:Y:S05]  /*a5c0*/  @P0 BRA `(.L_x_219) ;  /* 0x0000000400180947 */ /* 0x000fea0003800000 */
[----:B------:R-:W-:-:S04]  /*a5d0*/  LOP3.LUT P0, RZ, R7, 0x7fffffff, RZ, 0xc0, !PT ;  /* 0x7fffffff07ff7812 */ /* 0x000fc8000780c0ff */
[----:B------:R-:W-:-:S13]  /*a5e0*/  PLOP3.LUT P0, PT, P1, P0, PT, 0x2f, 0xf2 ;  /* 0x0000000000f2781c */ /* 0x000fda0000f00577 */
[----:B------:R-:W-:Y:S05]  /*a5f0*/  @P0 BRA `(.L_x_220) ;  /* 0x0000000400000947 */ /* 0x000fea0003800000 */
[----:B------:R-:W-:Y:S02]  /*a600*/  ISETP.GE.AND P0, PT, R9, RZ, PT ;  /* 0x000000ff0900720c */ /* 0x000fe40003f06270 */
[----:B------:R-:W-:-:S11]  /*a610*/  ISETP.GE.AND P1, PT, R10, RZ, PT ;  /* 0x000000ff0a00720c */ /* 0x000fd60003f26270 */
[----:B------:R-:W-:Y:S02]  /*a620*/  @P0 IMAD.MOV.U32 R8, RZ, RZ, RZ ;  /* 0x000000ffff080224 */ /* 0x000fe400078e00ff */
[----:B------:R-:W-:Y:S01]  /*a630*/  @!P0 FFMA R0, R0, 1.84467440737095516160e+19, RZ ;  /* 0x5f80000000008823 */ /* 0x000fe200000000ff */
[----:B------:R-:W-:Y:S02]  /*a640*/  @!P0 IMAD.MOV.U32 R8, RZ, RZ, -0x40 ;  /* 0xffffffc0ff088424 */ /* 0x000fe400078e00ff */
[----:B------:R-:W-:Y:S02]  /*a650*/  @!P1 FFMA R7, R3, 1.84467440737095516160e+19, RZ ;  /* 0x5f80000003079823 */ /* 0x000fe400000000ff */
[----:B------:R-:W-:-:S07]  /*a660*/  @!P1 VIADD R8, R8, 0x40 ;  /* 0x0000004008089836 */ /* 0x000fce0000000000 */
.L_x_216:
[----:B------:R-:W-:Y:S01]  /*a670*/  LEA R10, R14, 0xc0800000, 0x17 ;  /* 0xc08000000e0a7811 */ /* 0x000fe200078eb8ff */
[----:B------:R-:W-:Y:S04]  /*a680*/  BSSY.RECONVERGENT B2, `(.L_x_221) ;  /* 0x0000036000027945 */ /* 0x000fe80003800200 */
[----:B------:R-:W-:Y:S01]  /*a690*/  IMAD.IADD R10, R7, 0x1, -R10 ;  /* 0x00000001070a7824 */ /* 0x000fe200078e0a0a */
[----:B------:R-:W-:-:S03]  /*a6a0*/  IADD3 R7, PT, PT, R12, -0x7f, RZ ;  /* 0xffffff810c077810 */ /* 0x000fc60007ffe0ff */
[----:B------:R-:W0:Y:S01]  /*a6b0*/  MUFU.RCP R9, R10 ;  /* 0x0000000a00097308 */ /* 0x000e220000001000 */
[----:B------:R-:W-:Y:S01]  /*a6c0*/  FADD.FTZ R11, -R10, -RZ ;  /* 0x800000ff0a0b7221 */ /* 0x000fe20000010100 */
[C---:B------:R-:W-:Y:S01]  /*a6d0*/  IMAD R0, R7.reuse, -0x800000, R0 ;  /* 0xff80000007007824 */ /* 0x040fe200078e0200 */
[----:B------:R-:W-:-:S05]  /*a6e0*/  IADD3 R7, PT, PT, R7, 0x7f, -R14 ;  /* 0x0000007f07077810 */ /* 0x000fca0007ffe80e */
[----:B------:R-:W-:Y:S02]  /*a6f0*/  IMAD.IADD R7, R7, 0x1, R8 ;  /* 0x0000000107077824 */ /* 0x000fe400078e0208 */
[----:B0-----:R-:W-:-:S04]  /*a700*/  FFMA R12, R9, R11, 1 ;  /* 0x3f800000090c7423 */ /* 0x001fc8000000000b */
[----:B------:R-:W-:-:S04]  /*a710*/  FFMA R16, R9, R12, R9 ;  /* 0x0000000c09107223 */ /* 0x000fc80000000009 */
[----:B------:R-:W-:-:S04]  /*a720*/  FFMA R9, R0, R16, RZ ;  /* 0x0000001000097223 */ /* 0x000fc800000000ff */
[----:B------:R-:W-:-:S04]  /*a730*/  FFMA R12, R11, R9, R0 ;  /* 0x000000090b0c7223 */ /* 0x000fc80000000000 */
[----:B------:R-:W-:-:S04]  /*a740*/  FFMA R15, R16, R12, R9 ;  /* 0x0000000c100f7223 */ /* 0x000fc80000000009 */
[----:B------:R-:W-:-:S04]  /*a750*/  FFMA R12, R11, R15, R0 ;  /* 0x0000000f0b0c7223 */ /* 0x000fc80000000000 */
[----:B------:R-:W-:-:S05]  /*a760*/  FFMA R9, R16, R12, R15 ;  /* 0x0000000c10097223 */ /* 0x000fca000000000f */
[----:B------:R-:W-:-:S04]  /*a770*/  SHF.R.U32.HI R0, RZ, 0x17, R9 ;  /* 0x00000017ff007819 */ /* 0x000fc80000011609 */
[----:B------:R-:W-:-:S05]  /*a780*/  LOP3.LUT R0, R0, 0xff, RZ, 0xc0, !PT ;  /* 0x000000ff00007812 */ /* 0x000fca00078ec0ff */
[----:B------:R-:W-:-:S04]  /*a790*/  IMAD.IADD R10, R0, 0x1, R7 ;  /* 0x00000001000a7824 */ /* 0x000fc800078e0207 */
[----:B------:R-:W-:-:S05]  /*a7a0*/  VIADD R0, R10, 0xffffffff ;  /* 0xffffffff0a007836 */ /* 0x000fca0000000000 */
[----:B------:R-:W-:-:S13]  /*a7b0*/  ISETP.GE.U32.AND P0, PT, R0, 0xfe, PT ;  /* 0x000000fe0000780c */ /* 0x000fda0003f06070 */
[----:B------:R-:W-:Y:S05]  /*a7c0*/  @!P0 BRA `(.L_x_222) ;  /* 0x0000000000808947 */ /* 0x000fea0003800000 */
[----:B------:R-:W-:-:S13]  /*a7d0*/  ISETP.GT.AND P0, PT, R10, 0xfe, PT ;  /* 0x000000fe0a00780c */ /* 0x000fda0003f04270 */
[----:B------:R-:W-:Y:S05]  /*a7e0*/  @P0 BRA `(.L_x_223) ;  /* 0x00000000006c0947 */ /* 0x000fea0003800000 */
[----:B------:R-:W-:-:S13]  /*a7f0*/  ISETP.GE.AND P0, PT, R10, 0x1, PT ;  /* 0x000000010a00780c */ /* 0x000fda0003f06270 */
[----:B------:R-:W-:Y:S05]  /*a800*/  @P0 BRA `(.L_x_224) ;  /* 0x0000000000740947 */ /* 0x000fea0003800000 */
[----:B------:R-:W-:Y:S02]  /*a810*/  ISETP.GE.AND P0, PT, R10, -0x18, PT ;  /* 0xffffffe80a00780c */ /* 0x000fe40003f06270 */
[----:B------:R-:W-:-:S11]  /*a820*/  LOP3.LUT R9, R9, 0x80000000, RZ, 0xc0, !PT ;  /* 0x8000000009097812 */ /* 0x000fd600078ec0ff */
[----:B------:R-:W-:Y:S05]  /*a830*/  @!P0 BRA `(.L_x_224) ;  /* 0x0000000000688947 */ /* 0x000fea0003800000 */
[-CC-:B------:R-:W-:Y:S01]  /*a840*/  FFMA.RZ R0, R16, R12.reuse, R15.reuse ;  /* 0x0000000c10007223 */ /* 0x180fe2000000c00f */
[----:B------:R-:W-:Y:S02]  /*a850*/  VIADD R11, R10, 0x20 ;  /* 0x000000200a0b7836 */ /* 0x000fe40000000000 */
[-CC-:B------:R-:W-:Y:S01]  /*a860*/  FFMA.RM R7, R16, R12.reuse, R15.reuse ;  /* 0x0000000c10077223 */ /* 0x180fe2000000400f */
[----:B------:R-:W-:Y:S02]  /*a870*/  ISETP.NE.AND P2, PT, R10, RZ, PT ;  /* 0x000000ff0a00720c */ /* 0x000fe40003f45270 */
[----:B------:R-:W-:Y:S01]  /*a880*/  LOP3.LUT R8, R0, 0x7fffff, RZ, 0xc0, !PT ;  /* 0x007fffff00087812 */ /* 0x000fe200078ec0ff */
[----:B------:R-:W-:Y:S01]  /*a890*/  FFMA.RP R0, R16, R12, R15 ;  /* 0x0000000c10007223 */ /* 0x000fe2000000800f */
[----:B------:R-:W-:Y:S01]  /*a8a0*/  ISETP.NE.AND P1, PT, R10, RZ, PT ;  /* 0x000000ff0a00720c */ /* 0x000fe20003f25270 */
[----:B------:R-:W-:Y:S01]  /*a8b0*/  IMAD.MOV R10, RZ, RZ, -R10 ;  /* 0x000000ffff0a7224 */ /* 0x000fe200078e0a0a */
[----:B------:R-:W-:-:S02]  /*a8c0*/  LOP3.LUT R8, R8, 0x800000, RZ, 0xfc, !PT ;  /* 0x0080000008087812 */ /* 0x000fc400078efcff */
[----:B------:R-:W-:Y:S02]  /*a8d0*/  FSETP.NEU.FTZ.AND P0, PT, R0, R7, PT ;  /* 0x000000070000720b */ /* 0x000fe40003f1d000 */
[----:B------:R-:W-:Y:S02]  /*a8e0*/  SHF.L.U32 R11, R8, R11, RZ ;  /* 0x0000000b080b7219 */ /* 0x000fe400000006ff */
[----:B------:R-:W-:Y:S02]  /*a8f0*/  SEL R7, R10, RZ, P2 ;  /* 0x000000ff0a077207 */ /* 0x000fe40001000000 */
[----:B------:R-:W-:Y:S02]  /*a900*/  ISETP.NE.AND P1, PT, R11, RZ, P1 ;  /* 0x000000ff0b00720c */ /* 0x000fe40000f25270 */
[----:B------:R-:W-:Y:S02]  /*a910*/  SHF.R.U32.HI R7, RZ, R7, R8 ;  /* 0x00000007ff077219 */ /* 0x000fe40000011608 */
[----:B------:R-:W-:-:S02]  /*a920*/  PLOP3.LUT P0, PT, P0, P1, PT, 0xf8, 0x8f ;  /* 0x00000000008f781c */ /* 0x000fc40000703f70 */
[----:B------:R-:W-:Y:S02]  /*a930*/  SHF.R.U32.HI R11, RZ, 0x1, R7 ;  /* 0x00000001ff0b7819 */ /* 0x000fe40000011607 */
[----:B------:R-:W-:-:S04]  /*a940*/  SEL R0, RZ, 0x1, !P0 ;  /* 0x00000001ff007807 */ /* 0x000fc80004000000 */
[----:B------:R-:W-:-:S04]  /*a950*/  LOP3.LUT R0, R0, 0x1, R11, 0xf8, !PT ;  /* 0x0000000100007812 */ /* 0x000fc800078ef80b */
[----:B------:R-:W-:-:S04]  /*a960*/  LOP3.LUT R0, R0, R7, RZ, 0xc0, !PT ;  /* 0x0000000700007212 */ /* 0x000fc800078ec0ff */
[----:B------:R-:W-:-:S04]  /*a970*/  IADD3 R0, PT, PT, R11, R0, RZ ;  /* 0x000000000b007210 */ /* 0x000fc80007ffe0ff */
[----:B------:R-:W-:Y:S01]  /*a980*/  LOP3.LUT R9, R0, R9, RZ, 0xfc, !PT ;  /* 0x0000000900097212 */ /* 0x000fe200078efcff */
[----:B------:R-:W-:Y:S06]  /*a990*/  BRA `(.L_x_224) ;  /* 0x0000000000107947 */ /* 0x000fec0003800000 */
.L_x_223:
[----:B------:R-:W-:-:S04]  /*a9a0*/  LOP3.LUT R9, R9, 0x80000000, RZ, 0xc0, !PT ;  /* 0x8000000009097812 */ /* 0x000fc800078ec0ff */
[----:B------:R-:W-:Y:S01]  /*a9b0*/  LOP3.LUT R9, R9, 0x7f800000, RZ, 0xfc, !PT ;  /* 0x7f80000009097812 */ /* 0x000fe200078efcff */
[----:B------:R-:W-:Y:S06]  /*a9c0*/  BRA `(.L_x_224) ;  /* 0x0000000000047947 */ /* 0x000fec0003800000 */
.L_x_222:
[----:B------:R-:W-:-:S07]  /*a9d0*/  IMAD R9, R7, 0x800000, R9 ;  /* 0x0080000007097824 */ /* 0x000fce00078e0209 */
.L_x_224:
[----:B------:R-:W-:Y:S05]  /*a9e0*/  BSYNC.RECONVERGENT B2 ;  /* 0x0000000000027941 */ /* 0x000fea0003800200 */
.L_x_221:
[----:B------:R-:W-:Y:S05]  /*a9f0*/  BRA `(.L_x_225) ;  /* 0x0000000000207947 */ /* 0x000fea0003800000 */
.L_x_220:
[----:B------:R-:W-:-:S04]  /*aa00*/  LOP3.LUT R0, R7, 0x80000000, R0, 0x48, !PT ;  /* 0x8000000007007812 */ /* 0x000fc800078e4800 */
[----:B------:R-:W-:Y:S01]  /*aa10*/  LOP3.LUT R9, R0, 0x7f800000, RZ, 0xfc, !PT ;  /* 0x7f80000000097812 */ /* 0x000fe200078efcff */
[----:B------:R-:W-:Y:S06]  /*aa20*/  BRA `(.L_x_225) ;  /* 0x0000000000147947 */ /* 0x000fec0003800000 */
.L_x_219:
[----:B------:R-:W-:Y:S01]  /*aa30*/  LOP3.LUT R9, R7, 0x80000000, R0, 0x48, !PT ;  /* 0x8000000007097812 */ /* 0x000fe200078e4800 */
[----:B------:R-:W-:Y:S06]  /*aa40*/  BRA `(.L_x_225) ;  /* 0x00000000000c7947 */ /* 0x000fec0003800000 */
.L_x_218:
[----:B------:R-:W0:Y:S01]  /*aa50*/  MUFU.RSQ R9, -QNAN ;  /* 0xffc0000000097908 */ /* 0x000e220000001400 */
[----:B------:R-:W-:Y:S05]  /*aa60*/  BRA `(.L_x_225) ;  /* 0x0000000000047947 */ /* 0x000fea0003800000 */
.L_x_217:
[----:B------:R-:W-:-:S07]  /*aa70*/  FADD.FTZ R9, R0, R3 ;  /* 0x0000000300097221 */ /* 0x000fce0000010000 */
.L_x_225:
[----:B------:R-:W-:Y:S05]  /*aa80*/  BSYNC.RECONVERGENT B1 ;  /* 0x0000000000017941 */ /* 0x000fea0003800200 */
.L_x_215:
[----:B0-----:R-:W-:Y:S02]  /*aa90*/  IMAD.MOV.U32 R7, RZ, RZ, R9 ;  /* 0x000000ffff077224 */ /* 0x001fe400078e0009 */
[----:B------:R-:W-:Y:S02]  /*aaa0*/  IMAD.MOV.U32 R8, RZ, RZ, R13 ;  /* 0x000000ffff087224 */ /* 0x000fe400078e000d */
[----:B------:R-:W-:-:S04]  /*aab0*/  IMAD.MOV.U32 R9, RZ, RZ, 0x0 ;  /* 0x00000000ff097424 */ /* 0x000fc800078e00ff */
[----:B------:R-:W-:Y:S05]  /*aac0*/  RET.REL.NODEC R8 `(_Z29evaluateMergeMultiModelKernelIjEvPKT_PKiS4_PKfPfPiS8_S7_S8_ii) ;  /* 0xffffff54084c7950 */ /* 0x000fea0003c3ffff */
.L_x_226:
[----:B------:R-:W-:-:S00]  /*aad0*/  BRA `(.L_x_226) ;  /* 0xfffffffc00fc7947 */ /* 0x000fc0000383ffff */
[----:B------:R-:W-:-:S00]  /*aae0*/  NOP ;  /* 0x0000000000007918 */ /* 0x000fc00000000000 */
        /* <DEDUP_REMOVED lines=9> */
.L_x_248:


//--------------------- .text._Z27computePartitionCostsKernelIjEvPKT_PKiS4_PfPiS6_i --------------------------
	.section	.text._Z27computePartitionCostsKernelIjEvPKT_PKiS4_PfPiS6_i,"ax",@progbits
	.align	128
        .global         _Z27computePartitionCostsKernelIjEvPKT_PKiS4_PfPiS6_i
        .type           _Z27computePartitionCostsKernelIjEvPKT_PKiS4_PfPiS6_i,@function
        .size           _Z27computePartitionCostsKernelIjEvPKT_PKiS4_PfPiS6_i,(.L_x_250 - _Z27computePartitionCostsKernelIjEvPKT_PKiS4_PfPiS6_i)
        .other          _Z27computePartitionCostsKernelIjEvPKT_PKiS4_PfPiS6_i,@"STO_CUDA_ENTRY STV_DEFAULT"
_Z27computePartitionCostsKernelIjEvPKT_PKiS4_PfPiS6_i:
.text._Z27computePartitionCostsKernelIjEvPKT_PKiS4_PfPiS6_i:
[----:B------:R-:W-:Y:S01]  /*0000*/  LDC R1, c[0x0][0x37c] ;  /* 0x0000df00ff017b82 */ /* 0x000fe20000000800 */
[----:B------:R-:W0:Y:S01]  /*0010*/  S2R R0, SR_CTAID.X ;  /* 0x0000000000007919 */ /* 0x000e220000002500 */
[----:B------:R-:W0:Y:S02]  /*0020*/  LDCU UR4, c[0x0][0x3b0] ;  /* 0x00007600ff0477ac */ /* 0x000e240008000800 */
[----:B0-----:R-:W-:-:S13]  /*0030*/  ISETP.GE.AND P0, PT, R0, UR4, PT ;  /* 0x0000000400007c0c */ /* 0x001fda000bf06270 */
[----:B------:R-:W-:Y:S05]  /*0040*/  @P0 EXIT ;  /* 0x000000000000094d */ /* 0x000fea0003800000 */
[----:B------:R-:W0:Y:S01]  /*0050*/  LDC.64 R6, c[0x0][0x388] ;  /* 0x0000e200ff067b82 */ /* 0x000e220000000a00 */
[----:B------:R-:W1:Y:S07]  /*0060*/  LDCU.64 UR6, c[0x0][0x358] ;  /* 0x00006b00ff0677ac */ /* 0x000e6e0008000a00 */
[----:B------:R-:W2:Y:S01]  /*0070*/  LDC.64 R8, c[0x0][0x390] ;  /* 0x0000e400ff087b82 */ /* 0x000ea20000000a00 */
[----:B0-----:R-:W-:-:S05]  /*0080*/  IMAD.WIDE.U32 R6, R0, 0x4, R6 ;  /* 0x0000000400067825 */ /* 0x001fca00078e0006 */
[----:B-1----:R-:W3:Y:S01]  /*0090*/  LDG.E.CONSTANT R2, desc[UR6][R6.64] ;  /* 0x0000000606027981 */ /* 0x002ee2000c1e9900 */
[----:B--2---:R-:W-:-:S05]  /*00a0*/  IMAD.WIDE.U32 R8, R0, 0x4, R8 ;  /* 0x0000000400087825 */ /* 0x004fca00078e0008 */
[----:B------:R-:W2:Y:S01]  /*00b0*/  LDG.E.CONSTANT R3, desc[UR6][R8.64] ;  /* 0x0000000608037981 */ /* 0x000ea2000c1e9900 */
[----:B------:R-:W3:Y:S01]  /*00c0*/  S2R R5, SR_TID.X ;  /* 0x0000000000057919 */ /* 0x000ee20000002100 */
[----:B------:R-:W-:Y:S01]  /*00d0*/  BSSY.RECONVERGENT B0, `(.L_x_227) ;  /* 0x0000011000007945 */ /* 0x000fe20003800200 */
[----:B------:R-:W-:Y:S02]  /*00e0*/  IMAD.MOV.U32 R4, RZ, RZ, -0x80000000 ;  /* 0x80000000ff047424 */ /* 0x000fe400078e00ff */
[----:B------:R-:W-:Y:S02]  /*00f0*/  IMAD.MOV.U32 R11, RZ, RZ, 0x7fffffff ;  /* 0x7fffffffff0b7424 */ /* 0x000fe400078e00ff */
[----:B---3--:R-:W-:-:S05]  /*0100*/  IMAD.IADD R10, R2, 0x1, R5 ;  /* 0x00000001020a7824 */ /* 0x008fca00078e0205 */
[----:B--2---:R-:W-:-:S13]  /*0110*/  ISETP.GE.AND P0, PT, R10, R3, PT ;  /* 0x000000030a00720c */ /* 0x004fda0003f06270 */
[----:B------:R-:W-:Y:S05]  /*0120*/  @P0 BRA `(.L_x_228) ;  /* 0x00000000002c0947 */ /* 0x000fea0003800000 */
[----:B------:R-:W0:Y:S01]  /*0130*/  LDC R13, c[0x0][0x360] ;  /* 0x0000d800ff0d7b82 */ /* 0x000e220000000800 */
[----:B------:R-:W-:Y:S02]  /*0140*/  IMAD.MOV.U32 R11, RZ, RZ, 0x7fffffff ;  /* 0x7fffffffff0b7424 */ /* 0x000fe400078e00ff */
[----:B------:R-:W-:-:S05]  /*0150*/  IMAD.MOV.U32 R4, RZ, RZ, -0x80000000 ;  /* 0x80000000ff047424 */ /* 0x000fca00078e00ff */
[----:B------:R-:W1:Y:S02]  /*0160*/  LDC.64 R8, c[0x0][0x380] ;  /* 0x0000e000ff087b82 */ /* 0x000e640000000a00 */
.L_x_229:
[----:B-1----:R-:W-:-:S06]  /*0170*/  IMAD.WIDE R6, R10, 0x4, R8 ;  /* 0x000000040a067825 */ /* 0x002fcc00078e0208 */
[----:B------:R-:W2:Y:S01]  /*0180*/  LDG.E.CONSTANT R6, desc[UR6][R6.64] ;  /* 0x0000000606067981 */ /* 0x000ea2000c1e9900 */
[----:B0-----:R-:W-:-:S05]  /*0190*/  IMAD.IADD R10, R13, 0x1, R10 ;  /* 0x000000010d0a7824 */ /* 0x001fca00078e020a */
[----:B------:R-:W-:Y:S02]  /*01a0*/  ISETP.GE.AND P0, PT, R10, R3, PT ;  /* 0x000000030a00720c */ /* 0x000fe40003f06270 */
[C---:B--2---:R-:W-:Y:S02]  /*01b0*/  VIMNMX.U32 R11, PT, PT, R6.reuse, R11, PT ;  /* 0x0000000b060b7248 */ /* 0x044fe40003fe0000 */
[----:B------:R-:W-:-:S09]  /*01c0*/  VIMNMX.U32 R4, PT, PT, R6, R4, !PT ;  /* 0x0000000406047248 */ /* 0x000fd20007fe0000 */
[----:B------:R-:W-:Y:S05]  /*01d0*/  @!P0 BRA `(.L_x_229) ;  /* 0xfffffffc00e48947 */ /* 0x000fea000383ffff */
.L_x_228:
[----:B------:R-:W-:Y:S05]  /*01e0*/  BSYNC.RECONVERGENT B0 ;  /* 0x0000000000007941 */ /* 0x000fea0003800200 */
.L_x_227:
[----:B------:R-:W0:Y:S01]  /*01f0*/  SHFL.DOWN PT, R6, R11, 0x10, 0x1f ;  /* 0x0a001f000b067f89 */ /* 0x000e2200000e0000 */
[----:B------:R-:W1:Y:S02]  /*0200*/  LDCU UR4, c[0x0][0x360] ;  /* 0x00006c00ff0477ac */ /* 0x000e640008000800 */
[----:B-1----:R-:W-:Y:S01]  /*0210*/  USHF.R.U32.HI UR4, URZ, 0x5, UR4 ;  /* 0x00000005ff047899 */ /* 0x002fe20008011604 */
[----:B0-----:R-:W-:-:S05]  /*0220*/  VIMNMX.U32 R7, PT, PT, R6, R11, PT ;  /* 0x0000000b06077248 */ /* 0x001fca0003fe0000 */
[----:B------:R-:W-:Y:S01]  /*0230*/  ISETP.GE.U32.AND P0, PT, R5, UR4, PT ;  /* 0x0000000405007c0c */ /* 0x000fe2000bf06070 */
[----:B------:R-:W0:-:S12]  /*0240*/  SHFL.DOWN PT, R6, R7, 0x8, 0x1f ;  /* 0x09001f0007067f89 */ /* 0x000e1800000e0000 */
[----:B------:R-:W1:Y:S01]  /*0250*/  @!P0 S2R R13, SR_CgaCtaId ;  /* 0x00000000000d8919 */ /* 0x000e620000008800 */
[----:B0-----:R-:W-:Y:S02]  /*0260*/  VIMNMX.U32 R8, PT, PT, R7, R6, PT ;  /* 0x0000000607087248 */ /* 0x001fe40003fe0000 */
[----:B------:R-:W-:-:S03]  /*0270*/  LOP3.LUT P1, R6, R5, 0x1f, RZ, 0xc0, !PT ;  /* 0x0000001f05067812 */ /* 0x000fc6000782c0ff */
[----:B------:R-:W0:Y:S10]  /*0280*/  SHFL.DOWN PT, R9, R8, 0x4, 0x1f ;  /* 0x08801f0008097f89 */ /* 0x000e3400000e0000 */
[----:B------:R-:W2:Y:S01]  /*0290*/  @!P1 S2R R12, SR_CgaCtaId ;  /* 0x00000000000c9919 */ /* 0x000ea20000008800 */
[----:B------:R-:W-:-:S02]  /*02a0*/  @!P1 MOV R7, 0x400 ;  /* 0x0000040000079802 */ /* 0x000fc40000000f00 */
[----:B0-----:R-:W-:-:S05]  /*02b0*/  VIMNMX.U32 R9, PT, PT, R8, R9, PT ;  /* 0x0000000908097248 */ /* 0x001fca0003fe0000 */
[----:B------:R-:W0:Y:S01]  /*02c0*/  SHFL.DOWN PT, R10, R9, 0x2, 0x1f ;  /* 0x08401f00090a7f89 */ /* 0x000e2200000e0000 */
[----:B--2---:R-:W-:Y:S02]  /*02d0*/  @!P1 LEA R8, R12, R7, 0x18 ;  /* 0x000000070c089211 */ /* 0x004fe400078ec0ff */
[----:B------:R-:W-:Y:S02]  /*02e0*/  @!P0 MOV R12, 0x400 ;  /* 0x00000400000c8802 */ /* 0x000fe40000000f00 */
[----:B------:R-:W-:Y:S02]  /*02f0*/  SHF.R.U32.HI R7, RZ, 0x5, R5 ;  /* 0x00000005ff077819 */ /* 0x000fe40000011605 */
[----:B-1----:R-:W-:Y:S02]  /*0300*/  @!P0 LEA R13, R13, R12, 0x18 ;  /* 0x0000000c0d0d8211 */ /* 0x002fe400078ec0ff */
[----:B0-----:R-:W-:Y:S01]  /*0310*/  VIMNMX.U32 R10, PT, PT, R9, R10, PT ;  /* 0x0000000a090a7248 */ /* 0x001fe20003fe0000 */
[----:B------:R-:W-:-:S02]  /*0320*/  @!P1 IMAD R9, R7, 0x4, R8 ;  /* 0x0000000407099824 */ /* 0x000fc400078e0208 */
[----:B------:R-:W-:Y:S02]  /*0330*/  IMAD.MOV.U32 R8, RZ, RZ, 0x7fffffff ;  /* 0x7fffffffff087424 */ /* 0x000fe400078e00ff */
[----:B------:R-:W0:Y:S02]  /*0340*/  SHFL.DOWN PT, R11, R10, 0x1, 0x1f ;  /* 0x08201f000a0b7f89 */ /* 0x000e2400000e0000 */
[----:B0-----:R-:W-:Y:S01]  /*0350*/  VIMNMX.U32 R12, PT, PT, R10, R11, PT ;  /* 0x0000000b0a0c7248 */ /* 0x001fe20003fe0000 */
[----:B------:R-:W-:-:S04]  /*0360*/  @!P0 IMAD R11, R6, 0x4, R13 ;  /* 0x00000004060b8824 */ /* 0x000fc800078e020d */
[----:B------:R0:W-:Y:S01]  /*0370*/  @!P1 STS [R9], R12 ;  /* 0x0000000c09009388 */ /* 0x0001e20000000800 */
[----:B------:R-:W-:Y:S01]  /*0380*/  BAR.SYNC.DEFER_BLOCKING 0x0 ;  /* 0x0000000000007b1d */ /* 0x000fe20000010000 */
[----:B------:R-:W-:-:S05]  /*0390*/  ISETP.GT.U32.AND P1, PT, R5, 0x1f, PT ;  /* 0x0000001f0500780c */ /* 0x000fca0003f24070 */
[----:B------:R0:W1:Y:S08]  /*03a0*/  @!P0 LDS R8, [R11] ;  /* 0x000000000b088984 */ /* 0x0000700000000800 */
[----:B0-----:R-:W-:Y:S05]  /*03b0*/  @P1 BRA `(.L_x_230) ;  /* 0x0000000000301947 */ /* 0x001fea0003800000 */
[----:B------:R-:W-:-:S03]  /*03c0*/  UMOV UR4, 0xffffffff ;  /* 0xffffffff00047882 */ /* 0x000fc60000000000 */
[----:B------:R-:W-:Y:S05]  /*03d0*/  BRA.DIV UR4, `(.L_x_231) ;  /* 0x0000000604407947 */ /* 0x000fea000b800000 */
[----:B-1----:R-:W0:Y:S02]  /*03e0*/  SHFL.DOWN PT, R9, R8, 0x10, 0x1f ;  /* 0x0a001f0008097f89 */ /* 0x002e2400000e0000 */
[----:B0-----:R-:W-:-:S05]  /*03f0*/  VIMNMX.U32 R9, PT, PT, R8, R9, PT ;  /* 0x0000000908097248 */ /* 0x001fca0003fe0000 */
[----:B------:R-:W0:Y:S02]  /*0400*/  SHFL.DOWN PT, R10, R9, 0x8, 0x1f ;  /* 0x09001f00090a7f89 */ /* 0x000e2400000e0000 */
[----:B0-----:R-:W-:-:S05]  /*0410*/  VIMNMX.U32 R10, PT, PT, R9, R10, PT ;  /* 0x0000000a090a7248 */ /* 0x001fca0003fe0000 */
[----:B------:R-:W0:Y:S02]  /*0420*/  SHFL.DOWN PT, R11, R10, 0x4, 0x1f ;  /* 0x08801f000a0b7f89 */ /* 0x000e2400000e0000 */
[----:B0-----:R-:W-:-:S05]  /*0430*/  VIMNMX.U32 R11, PT, PT, R10, R11, PT ;  /* 0x0000000b0a0b7248 */ /* 0x001fca0003fe0000 */
[----:B------:R-:W0:Y:S02]  /*0440*/  SHFL.DOWN PT, R12, R11, 0x2, 0x1f ;  /* 0x08401f000b0c7f89 */ /* 0x000e2400000e0000 */
[----:B0-----:R-:W-:-:S05]  /*0450*/  VIMNMX.U32 R12, PT, PT, R11, R12, PT ;  /* 0x0000000c0b0c7248 */ /* 0x001fca0003fe0000 */
[----:B------:R0:W1:Y:S02]  /*0460*/  SHFL.DOWN PT, R13, R12, 0x1, 0x1f ;  /* 0x08201f000c0d7f89 */ /* 0x00006400000e0000 */
.L_x_239:
[----:B-1----:R-:W-:-:S07]  /*0470*/  VIMNMX.U32 R8, PT, PT, R12, R13, PT ;  /* 0x0000000d0c087248 */ /* 0x002fce0003fe0000 */
.L_x_230:
[----:B------:R-:W-:Y:S05]  /*0480*/  WARPSYNC.ALL ;  /* 0x0000000000007948 */ /* 0x000fea0003800000 */
[----:B------:R-:W2:Y:S01]  /*0490*/  SHFL.DOWN PT, R9, R4, 0x10, 0x1f ;  /* 0x0a001f0004097f89 */ /* 0x000ea200000e0000 */
[----:B------:R-:W-:Y:S01]  /*04a0*/  BAR.SYNC.DEFER_BLOCKING 0x0 ;  /* 0x0000000000007b1d */ /* 0x000fe20000010000 */
[----:B------:R-:W-:-:S05]  /*04b0*/  ISETP.NE.AND P2, PT, R6, RZ, PT ;  /* 0x000000ff0600720c */ /* 0x000fca0003f45270 */
[----:B------:R-:W3:Y:S08]  /*04c0*/  @!P0 S2R R14, SR_CgaCtaId ;  /* 0x00000000000e8919 */ /* 0x000ef00000008800 */
[----:B------:R-:W4:Y:S01]  /*04d0*/  @!P2 S2R R15, SR_CgaCtaId ;  /* 0x00000000000fa919 */ /* 0x000f220000008800 */
[----:B--2---:R-:W-:Y:S02]  /*04e0*/  VIMNMX.U32 R9, PT, PT, R9, R4, !PT ;  /* 0x0000000409097248 */ /* 0x004fe40007fe0000 */
[----:B------:R-:W-:-:S03]  /*04f0*/  @!P2 MOV R4, 0x400 ;  /* 0x000004000004a802 */ /* 0x000fc60000000f00 */
[----:B------:R-:W2:Y:S02]  /*0500*/  SHFL.DOWN PT, R10, R9, 0x8, 0x1f ;  /* 0x09001f00090a7f89 */ /* 0x000ea400000e0000 */
[----:B------:R-:W-:-:S05]  /*0510*/  @!P2 VIADD R4, R4, 0x80 ;  /* 0x000000800404a836 */ /* 0x000fca0000000000 */
[----:B----4-:R-:W-:Y:S02]  /*0520*/  @!P2 LEA R4, R15, R4, 0x18 ;  /* 0x000000040f04a211 */ /* 0x010fe400078ec0ff */
[----:B--2---:R-:W-:-:S03]  /*0530*/  VIMNMX.U32 R10, PT, PT, R9, R10, !PT ;  /* 0x0000000a090a7248 */ /* 0x004fc60007fe0000 */
[----:B------:R-:W-:Y:S01]  /*0540*/  @!P2 IMAD R4, R7, 0x4, R4 ;  /* 0x000000040704a824 */ /* 0x000fe200078e0204 */
[----:B------:R-:W-:Y:S01]  /*0550*/  @!P0 MOV R9, 0x400 ;  /* 0x0000040000098802 */ /* 0x000fe20000000f00 */
[----:B------:R-:W-:Y:S01]  /*0560*/  HFMA2 R7, -RZ, RZ, -0.0 , 0 ;  /* 0x80000000ff077431 */ /* 0x000fe200000001ff */
[----:B------:R-:W2:Y:S03]  /*0570*/  SHFL.DOWN PT, R11, R10, 0x4, 0x1f ;  /* 0x08801f000a0b7f89 */ /* 0x000ea600000e0000 */
[----:B------:R-:W-:-:S05]  /*0580*/  @!P0 VIADD R9, R9, 0x80 ;  /* 0x0000008009098836 */ /* 0x000fca0000000000 */
[----:B---3--:R-:W-:-:S05]  /*0590*/  @!P0 LEA R9, R14, R9, 0x18 ;  /* 0x000000090e098211 */ /* 0x008fca00078ec0ff */
[----:B------:R-:W-:Y:S01]  /*05a0*/  @!P0 IMAD R6, R6, 0x4, R9 ;  /* 0x0000000406068824 */ /* 0x000fe200078e0209 */
[----:B--2---:R-:W-:-:S05]  /*05b0*/  VIMNMX.U32 R11, PT, PT, R10, R11, !PT ;  /* 0x0000000b0a0b7248 */ /* 0x004fca0007fe0000 */
[----:B0-----:R-:W0:Y:S02]  /*05c0*/  SHFL.DOWN PT, R12, R11, 0x2, 0x1f ;  /* 0x08401f000b0c7f89 */ /* 0x001e2400000e0000 */
[----:B0-----:R-:W-:-:S05]  /*05d0*/  VIMNMX.U32 R12, PT, PT, R11, R12, !PT ;  /* 0x0000000c0b0c7248 */ /* 0x001fca0007fe0000 */
[----:B------:R-:W0:Y:S02]  /*05e0*/  SHFL.DOWN PT, R13, R12, 0x1, 0x1f ;  /* 0x08201f000c0d7f89 */ /* 0x000e2400000e0000 */
[----:B0-----:R-:W-:-:S05]  /*05f0*/  VIMNMX.U32 R13, PT, PT, R12, R13, !PT ;  /* 0x0000000d0c0d7248 */ /* 0x001fca0007fe0000 */
[----:B------:R0:W-:Y:S01]  /*0600*/  @!P2 STS [R4], R13 ;  /* 0x0000000d0400a388 */ /* 0x0001e20000000800 */
[----:B------:R-:W-:Y:S06]  /*0610*/  BAR.SYNC.DEFER_BLOCKING 0x0 ;  /* 0x0000000000007b1d */ /* 0x000fec0000010000 */
[----:B------:R0:W2:Y:S01]  /*0620*/  @!P0 LDS R7, [R6] ;  /* 0x0000000006078984 */ /* 0x0000a20000000800 */
[----:B------:R-:W-:Y:S05]  /*0630*/  @P1 BRA `(.L_x_232) ;  /* 0x0000000000301947 */ /* 0x000fea0003800000 */
[----:B------:R-:W-:-:S03]  /*0640*/  UMOV UR4, 0xffffffff ;  /* 0xffffffff00047882 */ /* 0x000fc60000000000 */
[----:B------:R-:W-:Y:S05]  /*0650*/  BRA.DIV UR4, `(.L_x_233) ;  /* 0x0000000604307947 */ /* 0x000fea000b800000 */
[----:B0-2---:R-:W0:Y:S02]  /*0660*/  SHFL.DOWN PT, R4, R7, 0x10, 0x1f ;  /* 0x0a001f0007047f89 */ /* 0x005e2400000e0000 */
[----:B0-----:R-:W-:-:S05]  /*0670*/  VIMNMX.U32 R4, PT, PT, R7, R4, !PT ;  /* 0x0000000407047248 */ /* 0x001fca0007fe0000 */
[----:B------:R-:W0:Y:S02]  /*0680*/  SHFL.DOWN PT, R9, R4, 0x8, 0x1f ;  /* 0x09001f0004097f89 */ /* 0x000e2400000e0000 */
[----:B0-----:R-:W-:-:S05]  /*0690*/  VIMNMX.U32 R9, PT, PT, R4, R9, !PT ;  /* 0x0000000904097248 */ /* 0x001fca0007fe0000 */
[----:B------:R-:W0:Y:S02]  /*06a0*/  SHFL.DOWN PT, R6, R9, 0x4, 0x1f ;  /* 0x08801f0009067f89 */ /* 0x000e2400000e0000 */
[----:B0-----:R-:W-:-:S05]  /*06b0*/  VIMNMX.U32 R6, PT, PT, R9, R6, !PT ;  /* 0x0000000609067248 */ /* 0x001fca0007fe0000 */
[----:B------:R-:W0:Y:S02]  /*06c0*/  SHFL.DOWN PT, R11, R6, 0x2, 0x1f ;  /* 0x08401f00060b7f89 */ /* 0x000e2400000e0000 */
[----:B0-----:R-:W-:-:S05]  /*06d0*/  VIMNMX.U32 R11, PT, PT, R6, R11, !PT ;  /* 0x0000000b060b7248 */ /* 0x001fca0007fe0000 */
[----:B------:R0:W2:Y:S02]  /*06e0*/  SHFL.DOWN PT, R10, R11, 0x1, 0x1f ;  /* 0x08201f000b0a7f89 */ /* 0x0000a400000e0000 */
.L_x_245:
[----:B--2---:R-:W-:-:S07]  /*06f0*/  VIMNMX.U32 R7, PT, PT, R11, R10, !PT ;  /* 0x0000000a0b077248 */ /* 0x004fce0007fe0000 */
.L_x_232:
[----:B------:R-:W-:Y:S05]  /*0700*/  WARPSYNC.ALL ;  /* 0x0000000000007948 */ /* 0x000fea0003800000 */
[----:B------:R-:W-:Y:S01]  /*0710*/  BAR.SYNC.DEFER_BLOCKING 0x0 ;  /* 0x0000000000007b1d */ /* 0x000fe20000010000 */
[----:B------:R-:W-:-:S13]  /*0720*/  ISETP.NE.AND P0, PT, R5, RZ, PT ;  /* 0x000000ff0500720c */ /* 0x000fda0003f05270 */
[----:B------:R-:W-:Y:S05]  /*0730*/  @P0 EXIT ;  /* 0x000000000000094d */ /* 0x000fea0003800000 */
[----:B-12---:R-:W-:Y:S01]  /*0740*/  IADD3 R10, P0, PT, R7, -R8, RZ ;  /* 0x80000008070a7210 */ /* 0x006fe20007f1e0ff */
[----:B------:R-:W-:Y:S01]  /*0750*/  IMAD.IADD R2, R3, 0x1, -R2 ;  /* 0x0000000103027824 */ /* 0x000fe200078e0a02 */
[----:B------:R-:W1:Y:S01]  /*0760*/  LDC.64 R8, c[0x0][0x3a0] ;  /* 0x0000e800ff087b82 */ /* 0x000e620000000a00 */
[----:B0-----:R-:W-:Y:S02]  /*0770*/  IMAD.MOV.U32 R13, RZ, RZ, 0x3e000000 ;  /* 0x3e000000ff0d7424 */ /* 0x001fe400078e00ff */
[----:B------:R-:W-:Y:S01]  /*0780*/  IMAD.X R5, RZ, RZ, -0x1, P0 ;  /* 0xffffffffff057424 */ /* 0x000fe200000e06ff */
[----:B------:R-:W-:-:S04]  /*0790*/  I2FP.F32.S32 R2, R2 ;  /* 0x0000000200027245 */ /* 0x000fc80000201400 */
[----:B------:R-:W-:Y:S01]  /*07a0*/  ISETP.NE.U32.AND P0, PT, R5, RZ, PT ;  /* 0x000000ff0500720c */ /* 0x000fe20003f05070 */
[----:B------:R-:W0:Y:S03]  /*07b0*/  LDC.64 R6, c[0x0][0x398] ;  /* 0x0000e600ff067b82 */ /* 0x000e260000000a00 */
[----:B------:R-:W-:-:S05]  /*07c0*/  SEL R10, R10, R5, !P0 ;  /* 0x000000050a0a7207 */ /* 0x000fca0004000000 */
[----:B------:R-:W2:Y:S01]  /*07d0*/  LDC.64 R4, c[0x0][0x3a8] ;  /* 0x0000ea00ff047b82 */ /* 0x000ea20000000a00 */
[----:B------:R-:W3:Y:S01]  /*07e0*/  FLO.U32 R10, R10 ;  /* 0x0000000a000a7300 */ /* 0x000ee200000e0000 */
[----:B-1----:R-:W-:Y:S01]  /*07f0*/  IMAD.WIDE.U32 R8, R0, 0x4, R8 ;  /* 0x0000000400087825 */ /* 0x002fe200078e0008 */
[----:B---3--:R-:W-:-:S03]  /*0800*/  IADD3 R11, PT, PT, -R10, 0x1f, RZ ;  /* 0x0000001f0a0b7810 */ /* 0x008fc60007ffe1ff */
[----:B0-----:R-:W-:Y:S01]  /*0810*/  IMAD.WIDE.U32 R6, R0, 0x4, R6 ;  /* 0x0000000400067825 */ /* 0x001fe200078e0006 */
[----:B------:R-:W-:-:S03]  /*0820*/  IADD3 R12, PT, PT, -R10, 0x3f, RZ ;  /* 0x0000003f0a0c7810 */ /* 0x000fc60007ffe1ff */
[----:B------:R-:W-:Y:S02]  /*0830*/  @P0 IMAD.MOV R12, RZ, RZ, R11 ;  /* 0x000000ffff0c0224 */ /* 0x000fe400078e020b */
[----:B--2---:R-:W-:-:S03]  /*0840*/  IMAD.WIDE.U32 R4, R0, 0x4, R4 ;  /* 0x0000000400047825 */ /* 0x004fc600078e0004 */
[----:B------:R-:W-:-:S04]  /*0850*/  IADD3 R3, PT, PT, -R12, 0x40, RZ ;  /* 0x000000400c037810 */ /* 0x000fc80007ffe1ff */
[----:B------:R-:W-:Y:S01]  /*0860*/  I2FP.F32.U32 R11, R3 ;  /* 0x00000003000b7245 */ /* 0x000fe20000201000 */
[----:B------:R-:W-:Y:S04]  /*0870*/  STG.E desc[UR6][R8.64], R3 ;  /* 0x0000000308007986 */ /* 0x000fe8000c101906 */
[----:B------:R-:W-:-:S04]  /*0880*/  FMUL R2, R2, R11 ;  /* 0x0000000b02027220 */ /* 0x000fc80000400000 */
[----:B------:R-:W-:Y:S01]  /*0890*/  FFMA R11, R2, R13, 4 ;  /* 0x40800000020b7423 */ /* 0x000fe2000000000d */
[----:B------:R-:W-:-:S05]  /*08a0*/  IMAD.MOV.U32 R13, RZ, RZ, 0x4 ;  /* 0x00000004ff0d7424 */ /* 0x000fca00078e00ff */
[----:B------:R-:W-:Y:S04]  /*08b0*/  STG.E desc[UR6][R4.64], R13 ;  /* 0x0000000d04007986 */ /* 0x000fe8000c101906 */
[----:B------:R-:W-:Y:S01]  /*08c0*/  STG.E desc[UR6][R6.64], R11 ;  /* 0x0000000b06007986 */ /* 0x000fe2000c101906 */
[----:B------:R-:W-:Y:S05]  /*08d0*/  EXIT ;  /* 0x000000000000794d */ /* 0x000fea0003800000 */
.L_x_231:
[----:B-1----:R-:W-:Y:S02]  /*08e0*/  IMAD.MOV.U32 R15, RZ, RZ, R8 ;  /* 0x000000ffff0f7224 */ /* 0x002fe400078e0008 */
[----:B------:R-:W-:Y:S02]  /*08f0*/  IMAD.MOV.U32 R16, RZ, RZ, 0x10 ;  /* 0x00000010ff107424 */ /* 0x000fe400078e00ff */
[----:B------:R-:W-:Y:S02]  /*0900*/  IMAD.MOV.U32 R17, RZ, RZ, 0x1f ;  /* 0x0000001fff117424 */ /* 0x000fe400078e00ff */
[----:B------:R-:W-:-:S07]  /*0910*/  IMAD.MOV.U32 R14, RZ, RZ, -0x1 ;  /* 0xffffffffff0e7424 */ /* 0x000fce00078e00ff */
[----:B------:R-:W-:Y:S05]  /*0920*/  WARPSYNC.COLLECTIVE R14, `(.L_x_234) ;  /* 0x000000000e087348 */ /* 0x000fea0003c00000 */
[----:B------:R0:W1:Y:S02]  /*0930*/  SHFL.DOWN P2, R13, R15, R16, R17 ;  /* 0x080000100f0d7389 */ /* 0x0000640000040011 */
[----:B01----:R-:W-:Y:S05]  /*0940*/  ENDCOLLECTIVE ;  /* 0x000000000000791b */ /* 0x003fea0003800000 */
.L_x_234:
[----:B------:R-:W-:Y:S01]  /*0950*/  IMAD.MOV.U32 R16, RZ, RZ, 0x8 ;  /* 0x00000008ff107424 */ /* 0x000fe200078e00ff */
[----:B------:R-:W-:-:S04]  /*0960*/  MOV R9, R13 ;  /* 0x0000000d00097202 */ /* 0x000fc80000000f00 */
[----:B------:R-:W-:-:S05]  /*0970*/  VIMNMX.U32 R9, PT, PT, R8, R9, PT ;  /* 0x0000000908097248 */ /* 0x000fca0003fe0000 */
[----:B------:R-:W-:-:S07]  /*0980*/  IMAD.MOV.U32 R15, RZ, RZ, R9 ;  /* 0x000000ffff0f7224 */ /* 0x000fce00078e0009 */
[----:B------:R-:W-:Y:S05]  /*0990*/  WARPSYNC.COLLECTIVE R14, `(.L_x_235) ;  /* 0x000000000e087348 */ /* 0x000fea0003c00000 */
[----:B------:R0:W1:Y:S02]  /*09a0*/  SHFL.DOWN P2, R13, R15, R16, R17 ;  /* 0x080000100f0d7389 */ /* 0x0000640000040011 */
[----:B01----:R-:W-:Y:S05]  /*09b0*/  ENDCOLLECTIVE ;  /* 0x000000000000791b */ /* 0x003fea0003800000 */
.L_x_235:
[----:B------:R-:W-:Y:S02]  /*09c0*/  IMAD.MOV.U32 R16, RZ, RZ, 0x4 ;  /* 0x00000004ff107424 */ /* 0x000fe400078e00ff */
[----:B------:R-:W-:-:S05]  /*09d0*/  IMAD.MOV.U32 R10, RZ, RZ, R13 ;  /* 0x000000ffff0a7224 */ /* 0x000fca00078e000d */
[----:B------:R-:W-:-:S05]  /*09e0*/  VIMNMX.U32 R10, PT, PT, R9, R10, PT ;  /* 0x0000000a090a7248 */ /* 0x000fca0003fe0000 */
[----:B------:R-:W-:-:S07]  /*09f0*/  IMAD.MOV.U32 R15, RZ, RZ, R10 ;  /* 0x000000ffff0f7224 */ /* 0x000fce00078e000a */
[----:B------:R-:W-:Y:S05]  /*0a00*/  WARPSYNC.COLLECTIVE R14, `(.L_x_236) ;  /* 0x000000000e087348 */ /* 0x000fea0003c00000 */
[----:B------:R0:W1:Y:S02]  /*0a10*/  SHFL.DOWN P2, R13, R15, R16, R17 ;  /* 0x080000100f0d7389 */ /* 0x0000640000040011 */
[----:B01----:R-:W-:Y:S05]  /*0a20*/  ENDCOLLECTIVE ;  /* 0x000000000000791b */ /* 0x003fea0003800000 */
.L_x_236:
[----:B------:R-:W-:Y:S02]  /*0a30*/  IMAD.MOV.U32 R16, RZ, RZ, 0x2 ;  /* 0x00000002ff107424 */ /* 0x000fe400078e00ff */
[----:B------:R-:W-:-:S05]  /*0a40*/  IMAD.MOV.U32 R11, RZ, RZ, R13 ;  /* 0x000000ffff0b7224 */ /* 0x000fca00078e000d */
[----:B------:R-:W-:-:S05]  /*0a50*/  VIMNMX.U32 R11, PT, PT, R10, R11, PT ;  /* 0x0000000b0a0b7248 */ /* 0x000fca0003fe0000 */
[----:B------:R-:W-:-:S07]  /*0a60*/  IMAD.MOV.U32 R15, RZ, RZ, R11 ;  /* 0x000000ffff0f7224 */ /* 0x000fce00078e000b */
[----:B------:R-:W-:Y:S05]  /*0a70*/  WARPSYNC.COLLECTIVE R14, `(.L_x_237) ;  /* 0x000000000e087348 */ /* 0x000fea0003c00000 */
[----:B------:R0:W1:Y:S02]  /*0a80*/  SHFL.DOWN P2, R13, R15, R16, R17 ;  /* 0x080000100f0d7389 */ /* 0x0000640000040011 */
[----:B01----:R-:W-:Y:S05]  /*0a90*/  ENDCOLLECTIVE ;  /* 0x000000000000791b */ /* 0x003fea0003800000 */
.L_x_237:
[----:B------:R-:W-:Y:S02]  /*0aa0*/  IMAD.MOV.U32 R16, RZ, RZ, 0x1 ;  /* 0x00000001ff107424 */ /* 0x000fe400078e00ff */
[----:B------:R-:W-:-:S05]  /*0ab0*/  IMAD.MOV.U32 R12, RZ, RZ, R13 ;  /* 0x000000ffff0c7224 */ /* 0x000fca00078e000d */
[----:B------:R-:W-:-:S04]  /*0ac0*/  VIMNMX.U32 R12, PT, PT, R11, R12, PT ;  /* 0x0000000c0b0c7248 */ /* 0x000fc80003fe0000 */
[----:B------:R-:W-:-:S07]  /*0ad0*/  MOV R15, R12 ;  /* 0x0000000c000f7202 */ /* 0x000fce0000000f00 */
[----:B------:R-:W-:Y:S05]  /*0ae0*/  WARPSYNC.COLLECTIVE R14, `(.L_x_238) ;  /* 0x000000000e087348 */ /* 0x000fea0003c00000 */
[----:B------:R0:W1:Y:S02]  /*0af0*/  SHFL.DOWN P2, R13, R15, R16, R17 ;  /* 0x080000100f0d7389 */ /* 0x0000640000040011 */
[----:B01----:R-:W-:Y:S05]  /*0b00*/  ENDCOLLECTIVE ;  /* 0x000000000000791b */ /* 0x003fea0003800000 */
.L_x_238:
[----:B------:R-:W-:Y:S05]  /*0b10*/  BRA `(.L_x_239) ;  /* 0xfffffff800547947 */ /* 0x000fea000383ffff */
.L_x_233:
[----:B--2---:R-:W-:Y:S02]  /*0b20*/  IMAD.MOV.U32 R15, RZ, RZ, R7 ;  /* 0x000000ffff0f7224 */ /* 0x004fe400078e0007 */
[----:B------:R-:W-:Y:S02]  /*0b30*/  IMAD.MOV.U32 R16, RZ, RZ, 0x10 ;  /* 0x00000010ff107424 */ /* 0x000fe400078e00ff */
[----:B------:R-:W-:Y:S02]  /*0b40*/  IMAD.MOV.U32 R17, RZ, RZ, 0x1f ;  /* 0x0000001fff117424 */ /* 0x000fe400078e00ff */
[----:B------:R-:W-:-:S07]  /*0b50*/  IMAD.MOV.U32 R14, RZ, RZ, -0x1 ;  /* 0xffffffffff0e7424 */ /* 0x000fce00078e00ff */
[----:B01----:R-:W-:Y:S05]  /*0b60*/  WARPSYNC.COLLECTIVE R14, `(.L_x_240) ;  /* 0x000000000e087348 */ /* 0x003fea0003c00000 */
[----:B0-----:R0:W2:Y:S02]  /*0b70*/  SHFL.DOWN P2, R13, R15, R16, R17 ;  /* 0x080000100f0d7389 */ /* 0x0010a40000040011 */
[----:B012---:R-:W-:Y:S05]  /*0b80*/  ENDCOLLECTIVE ;  /* 0x000000000000791b */ /* 0x007fea0003800000 */
.L_x_240:
[----:B------:R-:W-:Y:S02]  /*0b90*/  IMAD.MOV.U32 R16, RZ, RZ, 0x8 ;  /* 0x00000008ff107424 */ /* 0x000fe400078e00ff */
[----:B------:R-:W-:-:S05]  /*0ba0*/  IMAD.MOV.U32 R4, RZ, RZ, R13 ;  /* 0x000000ffff047224 */ /* 0x000fca00078e000d */
[----:B------:R-:W-:-:S05]  /*0bb0*/  VIMNMX.U32 R4, PT, PT, R7, R4, !PT ;  /* 0x0000000407047248 */ /* 0x000fca0007fe0000 */
[----:B------:R-:W-:-:S07]  /*0bc0*/  IMAD.MOV.U32 R15, RZ, RZ, R4 ;  /* 0x000000ffff0f7224 */ /* 0x000fce00078e0004 */
[----:B------:R-:W-:Y:S05]  /*0bd0*/  WARPSYNC.COLLECTIVE R14, `(.L_x_241) ;  /* 0x000000000e087348 */ /* 0x000fea0003c00000 */
[----:B------:R0:W1:Y:S02]  /*0be0*/  SHFL.DOWN P2, R13, R15, R16, R17 ;  /* 0x080000100f0d7389 */ /* 0x0000640000040011 */
[----:B01----:R-:W-:Y:S05]  /*0bf0*/  ENDCOLLECTIVE ;  /* 0x000000000000791b */ /* 0x003fea0003800000 */
.L_x_241:
[----:B------:R-:W-:Y:S02]  /*0c00*/  IMAD.MOV.U32 R16, RZ, RZ, 0x4 ;  /* 0x00000004ff107424 */ /* 0x000fe400078e00ff */
[----:B------:R-:W-:-:S05]  /*0c10*/  IMAD.MOV.U32 R9, RZ, RZ, R13 ;  /* 0x000000ffff097224 */ /* 0x000fca00078e000d */
[----:B------:R-:W-:-:S04]  /*0c20*/  VIMNMX.U32 R9, PT, PT, R4, R9, !PT ;  /* 0x0000000904097248 */ /* 0x000fc80007fe0000 */
[----:B------:R-:W-:-:S07]  /*0c30*/  MOV R15, R9 ;  /* 0x00000009000f7202 */ /* 0x000fce0000000f00 */
[----:B------:R-:W-:Y:S05]  /*0c40*/  WARPSYNC.COLLECTIVE R14, `(.L_x_242) ;  /* 0x000000000e087348 */ /* 0x000fea0003c00000 */
[----:B------:R0:W1:Y:S02]  /*0c50*/  SHFL.DOWN P2, R13, R15, R16, R17 ;  /* 0x080000100f0d7389 */ /* 0x0000640000040011 */
[----:B01----:R-:W-:Y:S05]  /*0c60*/  ENDCOLLECTIVE ;  /* 0x000000000000791b */ /* 0x003fea0003800000 */
.L_x_242:
[----:B------:R-:W-:Y:S02]  /*0c70*/  IMAD.MOV.U32 R16, RZ, RZ, 0x2 ;  /* 0x00000002ff107424 */ /* 0x000fe400078e00ff */
[----:B------:R-:W-:-:S05]  /*0c80*/  IMAD.MOV.U32 R6, RZ, RZ, R13 ;  /* 0x000000ffff067224 */ /* 0x000fca00078e000d */
[----:B------:R-:W-:-:S05]  /*0c90*/  VIMNMX.U32 R6, PT, PT, R9, R6, !PT ;  /* 0x0000000609067248 */ /* 0x000fca0007fe0000 */
[----:B------:R-:W-:-:S07]  /*0ca0*/  IMAD.MOV.U32 R15, RZ, RZ, R6 ;  /* 0x000000ffff0f7224 */ /* 0x000fce00078e0006 */
[----:B------:R-:W-:Y:S05]  /*0cb0*/  WARPSYNC.COLLECTIVE R14, `(.L_x_243) ;  /* 0x000000000e087348 */ /* 0x000fea0003c00000 */
[----:B------:R0:W1:Y:S02]  /*0cc0*/  SHFL.DOWN P2, R13, R15, R16, R17 ;  /* 0x080000100f0d7389 */ /* 0x0000640000040011 */
[----:B01----:R-:W-:Y:S05]  /*0cd0*/  ENDCOLLECTIVE ;  /* 0x000000000000791b */ /* 0x003fea0003800000 */
.L_x_243:
[----:B------:R-:W-:Y:S02]  /*0ce0*/  IMAD.MOV.U32 R16, RZ, RZ, 0x1 ;  /* 0x00000001ff107424 */ /* 0x000fe400078e00ff */
[----:B------:R-:W-:-:S05]  /*0cf0*/  IMAD.MOV.U32 R11, RZ, RZ, R13 ;  /* 0x000000ffff0b7224 */ /* 0x000fca00078e000d */
[----:B------:R-:W-:-:S05]  /*0d00*/  VIMNMX.U32 R11, PT, PT, R6, R11, !PT ;  /* 0x0000000b060b7248 */ /* 0x000fca0007fe0000 */
[----:B------:R-:W-:-:S07]  /*0d10*/  IMAD.MOV.U32 R15, RZ, RZ, R11 ;  /* 0x000000ffff0f7224 */ /* 0x000fce00078e000b */
[----:B------:R-:W-:Y:S05]  /*0d20*/  WARPSYNC.COLLECTIVE R14, `(.L_x_244) ;  /* 0x000000000e087348 */ /* 0x000fea0003c00000 */
[----:B------:R0:W1:Y:S02]  /*0d30*/  SHFL.DOWN P2, R13, R15, R16, R17 ;  /* 0x080000100f0d7389 */ /* 0x0000640000040011 */
[----:B01----:R-:W-:Y:S05]  /*0d40*/  ENDCOLLECTIVE ;  /* 0x000000000000791b */ /* 0x003fea0003800000 */
.L_x_244:
[----:B------:R-:W-:Y:S01]  /*0d50*/  IMAD.MOV.U32 R10, RZ, RZ, R13 ;  /* 0x000000ffff0a7224 */ /* 0x000fe200078e000d */
[----:B------:R-:W-:Y:S06]  /*0d60*/  BRA `(.L_x_245) ;  /* 0xfffffff800607947 */ /* 0x000fec000383ffff */
.L_x_246:
        /* <DEDUP_REMOVED lines=9> */
.L_x_250:


//--------------------- .nv.shared._Z29evaluateMergeMultiModelKernelIjEvPKT_PKiS4_PKfPfPiS8_S7_S8_ii --------------------------
	.section	.nv.shared._Z29evaluateMergeMultiModelKernelIjEvPKT_PKiS4_PKfPfPiS8_S7_S8_ii,"aw",@nobits
	.sectionflags	@""
	.align	8
.nv.shared._Z29evaluateMergeMultiModelKernelIjEvPKT_PKiS4_PKfPfPiS8_S7_S8_ii:
	.zero		1872


//--------------------- .nv.shared.reserved.0     --------------------------
	.section	.nv.shared.reserved.0,"aw",@nobits
	.weak		__nv_reservedSMEM_offset_0_alias
	.size		__nv_reservedSMEM_offset_0_alias, 0, 64
	.other		__nv_reservedSMEM_offset_0_alias,@"STO_CUDA_RESERVED_SHARED STV_DEFAULT"
__nv_reservedSMEM_offset_0_alias:
	.zero		0
	.zero		64


//--------------------- .nv.shared._Z27computePartitionCostsKernelIjEvPKT_PKiS4_PfPiS6_i --------------------------
	.section	.nv.shared._Z27computePartitionCostsKernelIjEvPKT_PKiS4_PfPiS6_i,"aw",@nobits
	.sectionflags	@""
	.align	4
.nv.shared._Z27computePartitionCostsKernelIjEvPKT_PKiS4_PfPiS6_i:
	.zero		1280


//--------------------- .nv.constant0._Z29evaluateMergeMultiModelKernelIjEvPKT_PKiS4_PKfPfPiS8_S7_S8_ii --------------------------
	.section	.nv.constant0._Z29evaluateMergeMultiModelKernelIjEvPKT_PKiS4_PKfPfPiS8_S7_S8_ii,"a",@progbits
	.sectionflags	@""
	.align	4
.nv.constant0._Z29evaluateMergeMultiModelKernelIjEvPKT_PKiS4_PKfPfPiS8_S7_S8_ii:
	.zero		976


//--------------------- .nv.constant0._Z27computePartitionCostsKernelIjEvPKT_PKiS4_PfPiS6_i --------------------------
	.section	.nv.constant0._Z27computePartitionCostsKernelIjEvPKT_PKiS4_PfPiS6_i,"a",@progbits
	.sectionflags	@""
	.align	4
.nv.constant0._Z27computePartitionCostsKernelIjEvPKT_PKiS4_PfPiS6_i:
	.zero		948


//--------------------- SYMBOLS --------------------------

	.type		.nv.reservedSmem.offset0,@object
	.size		.nv.reservedSmem.offset0,0x4
	.type		.nv.reservedSmem.cap,@object
	.size		.nv.reservedSmem.cap,0x4
